//
// Generated by NVIDIA NVVM Compiler
//
// Compiler Build ID: CL-36424714
// Cuda compilation tools, release 13.0, V13.0.88
// Based on NVVM 20.0.0
//

.version 9.0
.target sm_100
.address_size 64

	// .globl	_Z4initjP17curandStateXORWOWi
.global .align 4 .b8 precalc_xorwow_matrix[102400];
.global .align 4 .b8 precalc_xorwow_offset_matrix[102400];
.global .align 4 .b8 mrg32k3aM1[2304];
.global .align 4 .b8 mrg32k3aM2[2304];
.global .align 4 .b8 mrg32k3aM1SubSeq[2016];
.global .align 4 .b8 mrg32k3aM2SubSeq[2016];
.global .align 4 .b8 mrg32k3aM1Seq[2304];
.global .align 4 .b8 mrg32k3aM2Seq[2304];
.const .align 8 .b8 __cr_lgamma_table[72];

.visible .entry _Z4initjP17curandStateXORWOWi(
	.param .u32 _Z4initjP17curandStateXORWOWi_param_0,
	.param .u64 .ptr .align 1 _Z4initjP17curandStateXORWOWi_param_1,
	.param .u32 _Z4initjP17curandStateXORWOWi_param_2
)
{
	.reg .pred 	%p<26>;
	.reg .b32 	%r<416>;
	.reg .b64 	%rd<19>;

	ld.param.u32 	%r191, [_Z4initjP17curandStateXORWOWi_param_0];
	ld.param.u32 	%r192, [_Z4initjP17curandStateXORWOWi_param_2];
	mov.u32 	%r1, %ntid.x;
	mov.u32 	%r193, %ctaid.x;
	mov.u32 	%r194, %tid.x;
	mad.lo.s32 	%r321, %r193, %r1, %r194;
	setp.ge.s32 	%p1, %r321, %r192;
	@%p1 bra 	$L__BB0_45;
	xor.b32  	%r195, %r191, -1429050551;
	mul.lo.s32 	%r196, %r195, 1099087573;
	add.s32 	%r3, %r196, -638133224;
	add.s32 	%r4, %r196, 123456789;
	xor.b32  	%r5, %r196, 362436069;
	add.s32 	%r6, %r196, 5783321;
	mov.u32 	%r197, %nctaid.x;
	mul.lo.s32 	%r7, %r1, %r197;
	mov.u64 	%rd12, precalc_xorwow_matrix;
$L__BB0_2:
	ld.param.u64 	%rd17, [_Z4initjP17curandStateXORWOWi_param_1];
	cvt.s64.s32 	%rd1, %r321;
	cvta.to.global.u64 	%rd9, %rd17;
	mul.wide.s32 	%rd10, %r321, 48;
	add.s64 	%rd2, %rd9, %rd10;
	st.global.v2.u32 	[%rd2], {%r3, %r4};
	mov.b32 	%r198, -123459836;
	st.global.v2.u32 	[%rd2+8], {%r5, %r198};
	mov.b32 	%r199, -589760388;
	st.global.v2.u32 	[%rd2+16], {%r199, %r6};
	setp.eq.s32 	%p2, %r321, 0;
	@%p2 bra 	$L__BB0_44;
	mov.b32 	%r322, 0;
	mov.u64 	%rd18, %rd1;
$L__BB0_4:
	and.b64  	%rd4, %rd18, 3;
	setp.eq.s64 	%p3, %rd4, 0;
	@%p3 bra 	$L__BB0_43;
	mul.wide.u32 	%rd11, %r322, 3200;
	add.s64 	%rd5, %rd12, %rd11;
	cvt.u32.u64 	%r10, %rd4;
	mov.b32 	%r323, 0;
$L__BB0_6:
	mov.b32 	%r336, 0;
	mov.u32 	%r337, %r336;
	mov.u32 	%r338, %r336;
	mov.u32 	%r339, %r336;
	mov.u32 	%r340, %r336;
	mov.u32 	%r329, %r336;
$L__BB0_7:
	mul.wide.u32 	%rd13, %r329, 4;
	add.s64 	%rd14, %rd2, %rd13;
	ld.global.u32 	%r18, [%rd14+4];
	shl.b32 	%r19, %r329, 5;
	mov.b32 	%r335, 0;
$L__BB0_8:
	.pragma "nounroll";
	shr.u32 	%r204, %r18, %r335;
	and.b32  	%r205, %r204, 1;
	setp.eq.b32 	%p4, %r205, 1;
	not.pred 	%p5, %p4;
	add.s32 	%r206, %r19, %r335;
	mul.lo.s32 	%r207, %r206, 5;
	mul.wide.u32 	%rd15, %r207, 4;
	add.s64 	%rd6, %rd5, %rd15;
	@%p5 bra 	$L__BB0_10;
	ld.global.u32 	%r208, [%rd6];
	xor.b32  	%r340, %r340, %r208;
	ld.global.u32 	%r209, [%rd6+4];
	xor.b32  	%r339, %r339, %r209;
	ld.global.u32 	%r210, [%rd6+8];
	xor.b32  	%r338, %r338, %r210;
	ld.global.u32 	%r211, [%rd6+12];
	xor.b32  	%r337, %r337, %r211;
	ld.global.u32 	%r212, [%rd6+16];
	xor.b32  	%r336, %r336, %r212;
$L__BB0_10:
	and.b32  	%r214, %r204, 2;
	setp.eq.s32 	%p6, %r214, 0;
	@%p6 bra 	$L__BB0_12;
	ld.global.u32 	%r215, [%rd6+20];
	xor.b32  	%r340, %r340, %r215;
	ld.global.u32 	%r216, [%rd6+24];
	xor.b32  	%r339, %r339, %r216;
	ld.global.u32 	%r217, [%rd6+28];
	xor.b32  	%r338, %r338, %r217;
	ld.global.u32 	%r218, [%rd6+32];
	xor.b32  	%r337, %r337, %r218;
	ld.global.u32 	%r219, [%rd6+36];
	xor.b32  	%r336, %r336, %r219;
$L__BB0_12:
	and.b32  	%r221, %r204, 4;
	setp.eq.s32 	%p7, %r221, 0;
	@%p7 bra 	$L__BB0_14;
	ld.global.u32 	%r222, [%rd6+40];
	xor.b32  	%r340, %r340, %r222;
	ld.global.u32 	%r223, [%rd6+44];
	xor.b32  	%r339, %r339, %r223;
	ld.global.u32 	%r224, [%rd6+48];
	xor.b32  	%r338, %r338, %r224;
	ld.global.u32 	%r225, [%rd6+52];
	xor.b32  	%r337, %r337, %r225;
	ld.global.u32 	%r226, [%rd6+56];
	xor.b32  	%r336, %r336, %r226;
$L__BB0_14:
	and.b32  	%r228, %r204, 8;
	setp.eq.s32 	%p8, %r228, 0;
	@%p8 bra 	$L__BB0_16;
	ld.global.u32 	%r229, [%rd6+60];
	xor.b32  	%r340, %r340, %r229;
	ld.global.u32 	%r230, [%rd6+64];
	xor.b32  	%r339, %r339, %r230;
	ld.global.u32 	%r231, [%rd6+68];
	xor.b32  	%r338, %r338, %r231;
	ld.global.u32 	%r232, [%rd6+72];
	xor.b32  	%r337, %r337, %r232;
	ld.global.u32 	%r233, [%rd6+76];
	xor.b32  	%r336, %r336, %r233;
$L__BB0_16:
	and.b32  	%r235, %r204, 16;
	setp.eq.s32 	%p9, %r235, 0;
	@%p9 bra 	$L__BB0_18;
	ld.global.u32 	%r236, [%rd6+80];
	xor.b32  	%r340, %r340, %r236;
	ld.global.u32 	%r237, [%rd6+84];
	xor.b32  	%r339, %r339, %r237;
	ld.global.u32 	%r238, [%rd6+88];
	xor.b32  	%r338, %r338, %r238;
	ld.global.u32 	%r239, [%rd6+92];
	xor.b32  	%r337, %r337, %r239;
	ld.global.u32 	%r240, [%rd6+96];
	xor.b32  	%r336, %r336, %r240;
$L__BB0_18:
	and.b32  	%r242, %r204, 32;
	setp.eq.s32 	%p10, %r242, 0;
	@%p10 bra 	$L__BB0_20;
	ld.global.u32 	%r243, [%rd6+100];
	xor.b32  	%r340, %r340, %r243;
	ld.global.u32 	%r244, [%rd6+104];
	xor.b32  	%r339, %r339, %r244;
	ld.global.u32 	%r245, [%rd6+108];
	xor.b32  	%r338, %r338, %r245;
	ld.global.u32 	%r246, [%rd6+112];
	xor.b32  	%r337, %r337, %r246;
	ld.global.u32 	%r247, [%rd6+116];
	xor.b32  	%r336, %r336, %r247;
$L__BB0_20:
	and.b32  	%r249, %r204, 64;
	setp.eq.s32 	%p11, %r249, 0;
	@%p11 bra 	$L__BB0_22;
	ld.global.u32 	%r250, [%rd6+120];
	xor.b32  	%r340, %r340, %r250;
	ld.global.u32 	%r251, [%rd6+124];
	xor.b32  	%r339, %r339, %r251;
	ld.global.u32 	%r252, [%rd6+128];
	xor.b32  	%r338, %r338, %r252;
	ld.global.u32 	%r253, [%rd6+132];
	xor.b32  	%r337, %r337, %r253;
	ld.global.u32 	%r254, [%rd6+136];
	xor.b32  	%r336, %r336, %r254;
$L__BB0_22:
	and.b32  	%r256, %r204, 128;
	setp.eq.s32 	%p12, %r256, 0;
	@%p12 bra 	$L__BB0_24;
	ld.global.u32 	%r257, [%rd6+140];
	xor.b32  	%r340, %r340, %r257;
	ld.global.u32 	%r258, [%rd6+144];
	xor.b32  	%r339, %r339, %r258;
	ld.global.u32 	%r259, [%rd6+148];
	xor.b32  	%r338, %r338, %r259;
	ld.global.u32 	%r260, [%rd6+152];
	xor.b32  	%r337, %r337, %r260;
	ld.global.u32 	%r261, [%rd6+156];
	xor.b32  	%r336, %r336, %r261;
$L__BB0_24:
	and.b32  	%r263, %r204, 256;
	setp.eq.s32 	%p13, %r263, 0;
	@%p13 bra 	$L__BB0_26;
	ld.global.u32 	%r264, [%rd6+160];
	xor.b32  	%r340, %r340, %r264;
	ld.global.u32 	%r265, [%rd6+164];
	xor.b32  	%r339, %r339, %r265;
	ld.global.u32 	%r266, [%rd6+168];
	xor.b32  	%r338, %r338, %r266;
	ld.global.u32 	%r267, [%rd6+172];
	xor.b32  	%r337, %r337, %r267;
	ld.global.u32 	%r268, [%rd6+176];
	xor.b32  	%r336, %r336, %r268;
$L__BB0_26:
	and.b32  	%r270, %r204, 512;
	setp.eq.s32 	%p14, %r270, 0;
	@%p14 bra 	$L__BB0_28;
	ld.global.u32 	%r271, [%rd6+180];
	xor.b32  	%r340, %r340, %r271;
	ld.global.u32 	%r272, [%rd6+184];
	xor.b32  	%r339, %r339, %r272;
	ld.global.u32 	%r273, [%rd6+188];
	xor.b32  	%r338, %r338, %r273;
	ld.global.u32 	%r274, [%rd6+192];
	xor.b32  	%r337, %r337, %r274;
	ld.global.u32 	%r275, [%rd6+196];
	xor.b32  	%r336, %r336, %r275;
$L__BB0_28:
	and.b32  	%r277, %r204, 1024;
	setp.eq.s32 	%p15, %r277, 0;
	@%p15 bra 	$L__BB0_30;
	ld.global.u32 	%r278, [%rd6+200];
	xor.b32  	%r340, %r340, %r278;
	ld.global.u32 	%r279, [%rd6+204];
	xor.b32  	%r339, %r339, %r279;
	ld.global.u32 	%r280, [%rd6+208];
	xor.b32  	%r338, %r338, %r280;
	ld.global.u32 	%r281, [%rd6+212];
	xor.b32  	%r337, %r337, %r281;
	ld.global.u32 	%r282, [%rd6+216];
	xor.b32  	%r336, %r336, %r282;
$L__BB0_30:
	and.b32  	%r284, %r204, 2048;
	setp.eq.s32 	%p16, %r284, 0;
	@%p16 bra 	$L__BB0_32;
	ld.global.u32 	%r285, [%rd6+220];
	xor.b32  	%r340, %r340, %r285;
	ld.global.u32 	%r286, [%rd6+224];
	xor.b32  	%r339, %r339, %r286;
	ld.global.u32 	%r287, [%rd6+228];
	xor.b32  	%r338, %r338, %r287;
	ld.global.u32 	%r288, [%rd6+232];
	xor.b32  	%r337, %r337, %r288;
	ld.global.u32 	%r289, [%rd6+236];
	xor.b32  	%r336, %r336, %r289;
$L__BB0_32:
	and.b32  	%r291, %r204, 4096;
	setp.eq.s32 	%p17, %r291, 0;
	@%p17 bra 	$L__BB0_34;
	ld.global.u32 	%r292, [%rd6+240];
	xor.b32  	%r340, %r340, %r292;
	ld.global.u32 	%r293, [%rd6+244];
	xor.b32  	%r339, %r339, %r293;
	ld.global.u32 	%r294, [%rd6+248];
	xor.b32  	%r338, %r338, %r294;
	ld.global.u32 	%r295, [%rd6+252];
	xor.b32  	%r337, %r337, %r295;
	ld.global.u32 	%r296, [%rd6+256];
	xor.b32  	%r336, %r336, %r296;
$L__BB0_34:
	and.b32  	%r298, %r204, 8192;
	setp.eq.s32 	%p18, %r298, 0;
	@%p18 bra 	$L__BB0_36;
	ld.global.u32 	%r299, [%rd6+260];
	xor.b32  	%r340, %r340, %r299;
	ld.global.u32 	%r300, [%rd6+264];
	xor.b32  	%r339, %r339, %r300;
	ld.global.u32 	%r301, [%rd6+268];
	xor.b32  	%r338, %r338, %r301;
	ld.global.u32 	%r302, [%rd6+272];
	xor.b32  	%r337, %r337, %r302;
	ld.global.u32 	%r303, [%rd6+276];
	xor.b32  	%r336, %r336, %r303;
$L__BB0_36:
	and.b32  	%r305, %r204, 16384;
	setp.eq.s32 	%p19, %r305, 0;
	@%p19 bra 	$L__BB0_38;
	ld.global.u32 	%r306, [%rd6+280];
	xor.b32  	%r340, %r340, %r306;
	ld.global.u32 	%r307, [%rd6+284];
	xor.b32  	%r339, %r339, %r307;
	ld.global.u32 	%r308, [%rd6+288];
	xor.b32  	%r338, %r338, %r308;
	ld.global.u32 	%r309, [%rd6+292];
	xor.b32  	%r337, %r337, %r309;
	ld.global.u32 	%r310, [%rd6+296];
	xor.b32  	%r336, %r336, %r310;
$L__BB0_38:
	and.b32  	%r312, %r204, 32768;
	setp.eq.s32 	%p20, %r312, 0;
	@%p20 bra 	$L__BB0_40;
	ld.global.u32 	%r313, [%rd6+300];
	xor.b32  	%r340, %r340, %r313;
	ld.global.u32 	%r314, [%rd6+304];
	xor.b32  	%r339, %r339, %r314;
	ld.global.u32 	%r315, [%rd6+308];
	xor.b32  	%r338, %r338, %r315;
	ld.global.u32 	%r316, [%rd6+312];
	xor.b32  	%r337, %r337, %r316;
	ld.global.u32 	%r317, [%rd6+316];
	xor.b32  	%r336, %r336, %r317;
$L__BB0_40:
	add.s32 	%r335, %r335, 16;
	setp.ne.s32 	%p21, %r335, 32;
	@%p21 bra 	$L__BB0_8;
	mad.lo.s32 	%r318, %r329, -31, %r19;
	add.s32 	%r329, %r318, 1;
	setp.ne.s32 	%p22, %r329, 5;
	@%p22 bra 	$L__BB0_7;
	st.global.u32 	[%rd2+4], %r340;
	st.global.u32 	[%rd2+8], %r339;
	st.global.u32 	[%rd2+12], %r338;
	st.global.u32 	[%rd2+16], %r337;
	st.global.u32 	[%rd2+20], %r336;
	add.s32 	%r323, %r323, 1;
	setp.lt.u32 	%p23, %r323, %r10;
	@%p23 bra 	$L__BB0_6;
$L__BB0_43:
	shr.u64 	%rd7, %rd18, 2;
	add.s32 	%r322, %r322, 1;
	setp.gt.u64 	%p24, %rd18, 3;
	mov.u64 	%rd18, %rd7;
	@%p24 bra 	$L__BB0_4;
$L__BB0_44:
	cvt.u32.u64 	%r319, %rd1;
	mov.b32 	%r320, 0;
	st.global.v2.u32 	[%rd2+24], {%r320, %r320};
	st.global.u32 	[%rd2+32], %r320;
	mov.b64 	%rd16, 0;
	st.global.u64 	[%rd2+40], %rd16;
	add.s32 	%r321, %r319, %r7;
	setp.lt.s32 	%p25, %r321, %r192;
	@%p25 bra 	$L__BB0_2;
$L__BB0_45:
	ret;

}
	// .globl	_Z15randoms_uniformP17curandStateXORWOWPdiS1_S1_
.visible .entry _Z15randoms_uniformP17curandStateXORWOWPdiS1_S1_(
	.param .u64 .ptr .align 1 _Z15randoms_uniformP17curandStateXORWOWPdiS1_S1__param_0,
	.param .u64 .ptr .align 1 _Z15randoms_uniformP17curandStateXORWOWPdiS1_S1__param_1,
	.param .u32 _Z15randoms_uniformP17curandStateXORWOWPdiS1_S1__param_2,
	.param .u64 .ptr .align 1 _Z15randoms_uniformP17curandStateXORWOWPdiS1_S1__param_3,
	.param .u64 .ptr .align 1 _Z15randoms_uniformP17curandStateXORWOWPdiS1_S1__param_4
)
{
	.reg .pred 	%p<3>;
	.reg .b32 	%r<35>;
	.reg .b64 	%rd<16>;
	.reg .b64 	%fd<10>;

	ld.param.u64 	%rd5, [_Z15randoms_uniformP17curandStateXORWOWPdiS1_S1__param_0];
	ld.param.u64 	%rd6, [_Z15randoms_uniformP17curandStateXORWOWPdiS1_S1__param_1];
	ld.param.u32 	%r6, [_Z15randoms_uniformP17curandStateXORWOWPdiS1_S1__param_2];
	ld.param.u64 	%rd7, [_Z15randoms_uniformP17curandStateXORWOWPdiS1_S1__param_3];
	ld.param.u64 	%rd8, [_Z15randoms_uniformP17curandStateXORWOWPdiS1_S1__param_4];
	mov.u32 	%r1, %ntid.x;
	mov.u32 	%r7, %ctaid.x;
	mov.u32 	%r8, %tid.x;
	mad.lo.s32 	%r34, %r7, %r1, %r8;
	setp.ge.s32 	%p1, %r34, %r6;
	@%p1 bra 	$L__BB1_3;
	cvta.to.global.u64 	%rd1, %rd7;
	mov.u32 	%r9, %nctaid.x;
	mul.lo.s32 	%r3, %r1, %r9;
	cvta.to.global.u64 	%rd2, %rd5;
	cvta.to.global.u64 	%rd3, %rd6;
	cvta.to.global.u64 	%rd4, %rd8;
$L__BB1_2:
	mul.wide.s32 	%rd9, %r34, 48;
	add.s64 	%rd10, %rd2, %rd9;
	ld.global.v2.u32 	{%r10, %r11}, [%rd10];
	shr.u32 	%r12, %r11, 2;
	xor.b32  	%r13, %r12, %r11;
	ld.global.v2.u32 	{%r14, %r15}, [%rd10+8];
	ld.global.v2.u32 	{%r16, %r17}, [%rd10+16];
	shl.b32 	%r18, %r17, 4;
	shl.b32 	%r19, %r13, 1;
	xor.b32  	%r20, %r19, %r18;
	xor.b32  	%r21, %r20, %r13;
	xor.b32  	%r22, %r21, %r17;
	add.s32 	%r23, %r10, %r22;
	add.s32 	%r24, %r23, 362437;
	shr.u32 	%r25, %r14, 2;
	xor.b32  	%r26, %r25, %r14;
	st.global.v2.u32 	[%rd10+8], {%r16, %r17};
	shl.b32 	%r27, %r22, 4;
	shl.b32 	%r28, %r26, 1;
	xor.b32  	%r29, %r28, %r27;
	xor.b32  	%r30, %r29, %r26;
	xor.b32  	%r31, %r30, %r22;
	st.global.v2.u32 	[%rd10+16], {%r22, %r31};
	add.s32 	%r32, %r10, 724874;
	st.global.v2.u32 	[%rd10], {%r32, %r15};
	add.s32 	%r33, %r31, %r32;
	cvt.u64.u32 	%rd11, %r24;
	mul.wide.u32 	%rd12, %r33, 2097152;
	xor.b64  	%rd13, %rd12, %rd11;
	cvt.rn.f64.u64 	%fd1, %rd13;
	fma.rn.f64 	%fd2, %fd1, 0d3CA0000000000000, 0d3C90000000000000;
	mul.wide.s32 	%rd14, %r34, 8;
	add.s64 	%rd15, %rd3, %rd14;
	st.global.f64 	[%rd15], %fd2;
	ld.global.f64 	%fd3, [%rd4];
	ld.global.f64 	%fd4, [%rd1];
	sub.f64 	%fd5, %fd3, %fd4;
	add.f64 	%fd6, %fd5, 0d3E7AD7F29ABCAF48;
	mul.f64 	%fd7, %fd6, %fd2;
	st.global.f64 	[%rd15], %fd7;
	ld.global.f64 	%fd8, [%rd1];
	add.f64 	%fd9, %fd8, %fd7;
	st.global.f64 	[%rd15], %fd9;
	add.s32 	%r34, %r34, %r3;
	setp.lt.s32 	%p2, %r34, %r6;
	@%p2 bra 	$L__BB1_2;
$L__BB1_3:
	ret;

}
	// .globl	_Z14randoms_normalP17curandStateXORWOWPdiS1_S1_
.visible .entry _Z14randoms_normalP17curandStateXORWOWPdiS1_S1_(
	.param .u64 .ptr .align 1 _Z14randoms_normalP17curandStateXORWOWPdiS1_S1__param_0,
	.param .u64 .ptr .align 1 _Z14randoms_normalP17curandStateXORWOWPdiS1_S1__param_1,
	.param .u32 _Z14randoms_normalP17curandStateXORWOWPdiS1_S1__param_2,
	.param .u64 .ptr .align 1 _Z14randoms_normalP17curandStateXORWOWPdiS1_S1__param_3,
	.param .u64 .ptr .align 1 _Z14randoms_normalP17curandStateXORWOWPdiS1_S1__param_4
)
{
	.reg .pred 	%p<12>;
	.reg .b32 	%r<101>;
	.reg .b64 	%rd<21>;
	.reg .b64 	%fd<97>;

	ld.param.u64 	%rd6, [_Z14randoms_normalP17curandStateXORWOWPdiS1_S1__param_0];
	ld.param.u64 	%rd7, [_Z14randoms_normalP17curandStateXORWOWPdiS1_S1__param_1];
	ld.param.u32 	%r16, [_Z14randoms_normalP17curandStateXORWOWPdiS1_S1__param_2];
	ld.param.u64 	%rd8, [_Z14randoms_normalP17curandStateXORWOWPdiS1_S1__param_3];
	ld.param.u64 	%rd9, [_Z14randoms_normalP17curandStateXORWOWPdiS1_S1__param_4];
	mov.u32 	%r1, %ntid.x;
	mov.u32 	%r17, %ctaid.x;
	mov.u32 	%r18, %tid.x;
	mad.lo.s32 	%r96, %r17, %r1, %r18;
	setp.ge.s32 	%p1, %r96, %r16;
	@%p1 bra 	$L__BB2_15;
	mov.b32 	%r19, 1127219200;
	mov.b32 	%r20, -2147483648;
	mov.b64 	%fd1, {%r20, %r19};
	mov.u32 	%r21, %nctaid.x;
	mul.lo.s32 	%r3, %r1, %r21;
	cvta.to.global.u64 	%rd1, %rd6;
	cvta.to.global.u64 	%rd2, %rd7;
	cvta.to.global.u64 	%rd3, %rd8;
	cvta.to.global.u64 	%rd4, %rd9;
$L__BB2_2:
	mul.wide.s32 	%rd10, %r96, 48;
	add.s64 	%rd5, %rd1, %rd10;
	ld.global.u32 	%r22, [%rd5+28];
	setp.eq.s32 	%p2, %r22, 1;
	@%p2 bra 	$L__BB2_13;
	ld.global.v2.u32 	{%r24, %r25}, [%rd5];
	shr.u32 	%r26, %r25, 2;
	xor.b32  	%r27, %r26, %r25;
	ld.global.v2.u32 	{%r28, %r29}, [%rd5+8];
	ld.global.v2.u32 	{%r30, %r31}, [%rd5+16];
	shl.b32 	%r32, %r31, 4;
	shl.b32 	%r33, %r27, 1;
	xor.b32  	%r34, %r33, %r32;
	xor.b32  	%r35, %r34, %r27;
	xor.b32  	%r36, %r35, %r31;
	add.s32 	%r37, %r24, %r36;
	add.s32 	%r38, %r37, 362437;
	shr.u32 	%r39, %r28, 2;
	xor.b32  	%r40, %r39, %r28;
	shl.b32 	%r41, %r36, 4;
	shl.b32 	%r42, %r40, 1;
	xor.b32  	%r43, %r42, %r41;
	xor.b32  	%r44, %r43, %r40;
	xor.b32  	%r45, %r44, %r36;
	add.s32 	%r46, %r24, %r45;
	add.s32 	%r47, %r46, 724874;
	shr.u32 	%r48, %r29, 2;
	xor.b32  	%r49, %r48, %r29;
	shl.b32 	%r50, %r45, 4;
	shl.b32 	%r51, %r49, 1;
	xor.b32  	%r52, %r51, %r50;
	xor.b32  	%r53, %r52, %r49;
	xor.b32  	%r54, %r53, %r45;
	add.s32 	%r55, %r24, %r54;
	add.s32 	%r56, %r55, 1087311;
	shr.u32 	%r57, %r30, 2;
	xor.b32  	%r58, %r57, %r30;
	st.global.v2.u32 	[%rd5+8], {%r36, %r45};
	shl.b32 	%r59, %r54, 4;
	shl.b32 	%r60, %r58, 1;
	xor.b32  	%r61, %r60, %r59;
	xor.b32  	%r62, %r61, %r58;
	xor.b32  	%r63, %r62, %r54;
	st.global.v2.u32 	[%rd5+16], {%r54, %r63};
	add.s32 	%r64, %r24, 1449748;
	st.global.v2.u32 	[%rd5], {%r64, %r31};
	add.s32 	%r65, %r63, %r64;
	cvt.u64.u32 	%rd11, %r38;
	mul.wide.u32 	%rd12, %r47, 2097152;
	xor.b64  	%rd13, %rd12, %rd11;
	cvt.rn.f64.u64 	%fd23, %rd13;
	fma.rn.f64 	%fd91, %fd23, 0d3CA0000000000000, 0d3C90000000000000;
	cvt.u64.u32 	%rd14, %r56;
	mul.wide.u32 	%rd15, %r65, 2097152;
	xor.b64  	%rd16, %rd15, %rd14;
	cvt.rn.f64.u64 	%fd24, %rd16;
	fma.rn.f64 	%fd3, %fd24, 0d3CB0000000000000, 0d3CA0000000000000;
	{
	.reg .b32 %temp; 
	mov.b64 	{%temp, %r97}, %fd91;
	}
	{
	.reg .b32 %temp; 
	mov.b64 	{%r98, %temp}, %fd91;
	}
	setp.gt.s32 	%p3, %r97, 1048575;
	mov.b32 	%r99, -1023;
	@%p3 bra 	$L__BB2_5;
	mul.f64 	%fd91, %fd91, 0d4350000000000000;
	{
	.reg .b32 %temp; 
	mov.b64 	{%temp, %r97}, %fd91;
	}
	{
	.reg .b32 %temp; 
	mov.b64 	{%r98, %temp}, %fd91;
	}
	mov.b32 	%r99, -1077;
$L__BB2_5:
	add.s32 	%r67, %r97, -1;
	setp.gt.u32 	%p4, %r67, 2146435070;
	@%p4 bra 	$L__BB2_9;
	shr.u32 	%r70, %r97, 20;
	add.s32 	%r100, %r99, %r70;
	and.b32  	%r71, %r97, 1048575;
	or.b32  	%r72, %r71, 1072693248;
	mov.b64 	%fd92, {%r98, %r72};
	setp.lt.u32 	%p6, %r72, 1073127583;
	@%p6 bra 	$L__BB2_8;
	{
	.reg .b32 %temp; 
	mov.b64 	{%r73, %temp}, %fd92;
	}
	{
	.reg .b32 %temp; 
	mov.b64 	{%temp, %r74}, %fd92;
	}
	add.s32 	%r75, %r74, -1048576;
	mov.b64 	%fd92, {%r73, %r75};
	add.s32 	%r100, %r100, 1;
$L__BB2_8:
	add.f64 	%fd26, %fd92, 0dBFF0000000000000;
	add.f64 	%fd27, %fd92, 0d3FF0000000000000;
	rcp.approx.ftz.f64 	%fd28, %fd27;
	neg.f64 	%fd29, %fd27;
	fma.rn.f64 	%fd30, %fd29, %fd28, 0d3FF0000000000000;
	fma.rn.f64 	%fd31, %fd30, %fd30, %fd30;
	fma.rn.f64 	%fd32, %fd31, %fd28, %fd28;
	mul.f64 	%fd33, %fd26, %fd32;
	fma.rn.f64 	%fd34, %fd26, %fd32, %fd33;
	mul.f64 	%fd35, %fd34, %fd34;
	fma.rn.f64 	%fd36, %fd35, 0d3EB1380B3AE80F1E, 0d3ED0EE258B7A8B04;
	fma.rn.f64 	%fd37, %fd36, %fd35, 0d3EF3B2669F02676F;
	fma.rn.f64 	%fd38, %fd37, %fd35, 0d3F1745CBA9AB0956;
	fma.rn.f64 	%fd39, %fd38, %fd35, 0d3F3C71C72D1B5154;
	fma.rn.f64 	%fd40, %fd39, %fd35, 0d3F624924923BE72D;
	fma.rn.f64 	%fd41, %fd40, %fd35, 0d3F8999999999A3C4;
	fma.rn.f64 	%fd42, %fd41, %fd35, 0d3FB5555555555554;
	sub.f64 	%fd43, %fd26, %fd34;
	add.f64 	%fd44, %fd43, %fd43;
	neg.f64 	%fd45, %fd34;
	fma.rn.f64 	%fd46, %fd45, %fd26, %fd44;
	mul.f64 	%fd47, %fd32, %fd46;
	mul.f64 	%fd48, %fd35, %fd42;
	fma.rn.f64 	%fd49, %fd48, %fd34, %fd47;
	xor.b32  	%r76, %r100, -2147483648;
	mov.b32 	%r77, 1127219200;
	mov.b64 	%fd50, {%r76, %r77};
	sub.f64 	%fd51, %fd50, %fd1;
	fma.rn.f64 	%fd52, %fd51, 0d3FE62E42FEFA39EF, %fd34;
	fma.rn.f64 	%fd53, %fd51, 0dBFE62E42FEFA39EF, %fd52;
	sub.f64 	%fd54, %fd53, %fd34;
	sub.f64 	%fd55, %fd49, %fd54;
	fma.rn.f64 	%fd56, %fd51, 0d3C7ABC9E3B39803F, %fd55;
	add.f64 	%fd93, %fd52, %fd56;
	bra.uni 	$L__BB2_10;
$L__BB2_9:
	fma.rn.f64 	%fd25, %fd91, 0d7FF0000000000000, 0d7FF0000000000000;
	{
	.reg .b32 %temp; 
	mov.b64 	{%temp, %r68}, %fd91;
	}
	and.b32  	%r69, %r68, 2147483647;
	setp.eq.s32 	%p5, %r69, 0;
	selp.f64 	%fd93, 0dFFF0000000000000, %fd25, %p5;
$L__BB2_10:
	mul.f64 	%fd12, %fd93, 0dC000000000000000;
	{
	.reg .b32 %temp; 
	mov.b64 	{%temp, %r78}, %fd3;
	}
	shl.b32 	%r79, %r78, 1;
	setp.gt.u32 	%p7, %r79, -2038431744;
	mov.f64 	%fd57, 0d0000000000000000;
	mul.rn.f64 	%fd58, %fd3, %fd57;
	selp.f64 	%fd13, %fd58, %fd3, %p7;
	{
	.reg .b32 %temp; 
	mov.b64 	{%r80, %temp}, %fd13;
	}
	{
	.reg .b32 %temp; 
	mov.b64 	{%temp, %r81}, %fd13;
	}
	add.s32 	%r82, %r81, 1048576;
	mov.b64 	%fd59, {%r80, %r82};
	cvt.rni.f64.f64 	%fd60, %fd59;
	cvt.rzi.s64.f64 	%rd17, %fd60;
	cvt.u32.u64 	%r83, %rd17;
	fma.rn.f64 	%fd61, %fd60, 0dBFE0000000000000, %fd13;
	mul.f64 	%fd62, %fd61, 0d3CA1A62633145C07;
	fma.rn.f64 	%fd63, %fd61, 0d400921FB54442D18, %fd62;
	mul.rn.f64 	%fd64, %fd63, %fd63;
	fma.rn.f64 	%fd65, %fd64, 0dBDA8FF8320FD8164, 0d3E21EEA7C1EF8528;
	fma.rn.f64 	%fd66, %fd65, %fd64, 0dBE927E4F8E06E6D9;
	fma.rn.f64 	%fd67, %fd66, %fd64, 0d3EFA01A019DDBCE9;
	fma.rn.f64 	%fd68, %fd67, %fd64, 0dBF56C16C16C15D47;
	fma.rn.f64 	%fd69, %fd68, %fd64, 0d3FA5555555555551;
	fma.rn.f64 	%fd70, %fd69, %fd64, 0dBFE0000000000000;
	fma.rn.f64 	%fd71, %fd70, %fd64, 0d3FF0000000000000;
	fma.rn.f64 	%fd72, %fd64, 0d3DE5DB65F9785EBA, 0dBE5AE5F12CB0D246;
	fma.rn.f64 	%fd73, %fd72, %fd64, 0d3EC71DE369ACE392;
	fma.rn.f64 	%fd74, %fd73, %fd64, 0dBF2A01A019DB62A1;
	fma.rn.f64 	%fd75, %fd74, %fd64, 0d3F81111111110818;
	fma.rn.f64 	%fd76, %fd75, %fd64, 0dBFC5555555555554;
	fma.rn.f64 	%fd77, %fd76, %fd64, 0d0000000000000000;
	fma.rn.f64 	%fd78, %fd77, %fd63, %fd63;
	and.b64  	%rd18, %rd17, 1;
	setp.eq.b64 	%p8, %rd18, 1;
	{
	.reg .b32 %temp; 
	mov.b64 	{%temp, %r84}, %fd78;
	}
	{
	.reg .b32 %temp; 
	mov.b64 	{%r85, %temp}, %fd78;
	}
	xor.b32  	%r86, %r84, -2147483648;
	mov.b64 	%fd79, {%r85, %r86};
	selp.f64 	%fd94, %fd71, %fd78, %p8;
	selp.f64 	%fd95, %fd79, %fd71, %p8;
	and.b32  	%r87, %r83, 2;
	setp.eq.s32 	%p9, %r87, 0;
	@%p9 bra 	$L__BB2_12;
	{
	.reg .b32 %temp; 
	mov.b64 	{%temp, %r88}, %fd94;
	}
	{
	.reg .b32 %temp; 
	mov.b64 	{%r89, %temp}, %fd94;
	}
	xor.b32  	%r90, %r88, -2147483648;
	mov.b64 	%fd94, {%r89, %r90};
	{
	.reg .b32 %temp; 
	mov.b64 	{%temp, %r91}, %fd95;
	}
	{
	.reg .b32 %temp; 
	mov.b64 	{%r92, %temp}, %fd95;
	}
	xor.b32  	%r93, %r91, -2147483648;
	mov.b64 	%fd95, {%r92, %r93};
$L__BB2_12:
	sqrt.rn.f64 	%fd80, %fd12;
	mov.f64 	%fd81, 0d0000000000000000;
	add.rn.f64 	%fd82, %fd95, %fd81;
	cvt.rzi.f64.f64 	%fd83, %fd13;
	setp.eq.f64 	%p10, %fd13, %fd83;
	mul.rn.f64 	%fd84, %fd13, %fd81;
	selp.f64 	%fd85, %fd84, %fd94, %p10;
	mul.f64 	%fd96, %fd80, %fd85;
	mul.f64 	%fd86, %fd80, %fd82;
	st.global.f64 	[%rd5+40], %fd86;
	mov.b32 	%r94, 1;
	st.global.u32 	[%rd5+28], %r94;
	bra.uni 	$L__BB2_14;
$L__BB2_13:
	mov.b32 	%r95, 0;
	st.global.u32 	[%rd5+28], %r95;
	ld.global.f64 	%fd96, [%rd5+40];
$L__BB2_14:
	mul.wide.s32 	%rd19, %r96, 8;
	add.s64 	%rd20, %rd2, %rd19;
	st.global.f64 	[%rd20], %fd96;
	ld.global.f64 	%fd87, [%rd3];
	add.f64 	%fd88, %fd96, %fd87;
	st.global.f64 	[%rd20], %fd88;
	ld.global.f64 	%fd89, [%rd4];
	mul.f64 	%fd90, %fd88, %fd89;
	st.global.f64 	[%rd20], %fd90;
	add.s32 	%r96, %r96, %r3;
	setp.lt.s32 	%p11, %r96, %r16;
	@%p11 bra 	$L__BB2_2;
$L__BB2_15:
	ret;

}
	// .globl	_Z7rtnorm0jP17curandStateXORWOWiPdS1_S1_S1_S1_
.visible .entry _Z7rtnorm0jP17curandStateXORWOWiPdS1_S1_S1_S1_(
	.param .u32 _Z7rtnorm0jP17curandStateXORWOWiPdS1_S1_S1_S1__param_0,
	.param .u64 .ptr .align 1 _Z7rtnorm0jP17curandStateXORWOWiPdS1_S1_S1_S1__param_1,
	.param .u32 _Z7rtnorm0jP17curandStateXORWOWiPdS1_S1_S1_S1__param_2,
	.param .u64 .ptr .align 1 _Z7rtnorm0jP17curandStateXORWOWiPdS1_S1_S1_S1__param_3,
	.param .u64 .ptr .align 1 _Z7rtnorm0jP17curandStateXORWOWiPdS1_S1_S1_S1__param_4,
	.param .u64 .ptr .align 1 _Z7rtnorm0jP17curandStateXORWOWiPdS1_S1_S1_S1__param_5,
	.param .u64 .ptr .align 1 _Z7rtnorm0jP17curandStateXORWOWiPdS1_S1_S1_S1__param_6,
	.param .u64 .ptr .align 1 _Z7rtnorm0jP17curandStateXORWOWiPdS1_S1_S1_S1__param_7
)
{
	.reg .pred 	%p<37>;
	.reg .b32 	%r<560>;
	.reg .b64 	%rd<41>;
	.reg .b64 	%fd<102>;

	ld.param.u32 	%r235, [_Z7rtnorm0jP17curandStateXORWOWiPdS1_S1_S1_S1__param_0];
	ld.param.u32 	%r236, [_Z7rtnorm0jP17curandStateXORWOWiPdS1_S1_S1_S1__param_2];
	ld.param.u64 	%rd14, [_Z7rtnorm0jP17curandStateXORWOWiPdS1_S1_S1_S1__param_5];
	ld.param.u64 	%rd15, [_Z7rtnorm0jP17curandStateXORWOWiPdS1_S1_S1_S1__param_6];
	ld.param.u64 	%rd16, [_Z7rtnorm0jP17curandStateXORWOWiPdS1_S1_S1_S1__param_7];
	mov.u32 	%r1, %ntid.x;
	mov.u32 	%r237, %ctaid.x;
	mov.u32 	%r238, %tid.x;
	mad.lo.s32 	%r431, %r237, %r1, %r238;
	setp.ge.s32 	%p1, %r431, %r236;
	@%p1 bra 	$L__BB3_59;
	xor.b32  	%r239, %r235, -1429050551;
	mul.lo.s32 	%r240, %r239, 1099087573;
	add.s32 	%r3, %r240, -638133224;
	add.s32 	%r4, %r240, 123456789;
	xor.b32  	%r5, %r240, 362436069;
	add.s32 	%r6, %r240, 5783321;
	mov.b32 	%r241, 1127219200;
	mov.b32 	%r242, -2147483648;
	mov.b64 	%fd1, {%r242, %r241};
	mov.u32 	%r243, %nctaid.x;
	mul.lo.s32 	%r7, %r1, %r243;
	cvta.to.global.u64 	%rd1, %rd15;
	cvta.to.global.u64 	%rd2, %rd14;
	cvta.to.global.u64 	%rd3, %rd16;
$L__BB3_2:
	ld.param.u64 	%rd37, [_Z7rtnorm0jP17curandStateXORWOWiPdS1_S1_S1_S1__param_1];
	cvt.s64.s32 	%rd4, %r431;
	cvta.to.global.u64 	%rd17, %rd37;
	mul.wide.s32 	%rd18, %r431, 48;
	add.s64 	%rd5, %rd17, %rd18;
	st.global.v2.u32 	[%rd5], {%r3, %r4};
	mov.b32 	%r453, -123459836;
	st.global.v2.u32 	[%rd5+8], {%r5, %r453};
	mov.b32 	%r452, -589760388;
	st.global.v2.u32 	[%rd5+16], {%r452, %r6};
	setp.eq.s32 	%p2, %r431, 0;
	mov.u32 	%r451, %r6;
	mov.u32 	%r454, %r5;
	mov.u32 	%r455, %r4;
	@%p2 bra 	$L__BB3_44;
	mov.b32 	%r437, 0;
	mov.b32 	%r453, -123459836;
	mov.b32 	%r452, -589760388;
	mov.u32 	%r451, %r6;
	mov.u32 	%r454, %r5;
	mov.u32 	%r455, %r4;
	mov.u64 	%rd40, %rd4;
$L__BB3_4:
	and.b64  	%rd7, %rd40, 3;
	setp.eq.s64 	%p3, %rd7, 0;
	@%p3 bra 	$L__BB3_43;
	mul.wide.u32 	%rd19, %r437, 3200;
	mov.u64 	%rd20, precalc_xorwow_matrix;
	add.s64 	%rd8, %rd20, %rd19;
	cvt.u32.u64 	%r15, %rd7;
	mov.b32 	%r438, 0;
$L__BB3_6:
	mov.b32 	%r451, 0;
	mov.u32 	%r452, %r451;
	mov.u32 	%r453, %r451;
	mov.u32 	%r454, %r451;
	mov.u32 	%r455, %r451;
	mov.u32 	%r444, %r451;
$L__BB3_7:
	mul.wide.u32 	%rd21, %r444, 4;
	add.s64 	%rd22, %rd5, %rd21;
	ld.global.u32 	%r23, [%rd22+4];
	shl.b32 	%r24, %r444, 5;
	mov.b32 	%r450, 0;
$L__BB3_8:
	.pragma "nounroll";
	shr.u32 	%r252, %r23, %r450;
	and.b32  	%r253, %r252, 1;
	setp.eq.b32 	%p4, %r253, 1;
	not.pred 	%p5, %p4;
	add.s32 	%r254, %r24, %r450;
	mul.lo.s32 	%r255, %r254, 5;
	mul.wide.u32 	%rd23, %r255, 4;
	add.s64 	%rd9, %rd8, %rd23;
	@%p5 bra 	$L__BB3_10;
	ld.global.u32 	%r256, [%rd9];
	xor.b32  	%r455, %r455, %r256;
	ld.global.u32 	%r257, [%rd9+4];
	xor.b32  	%r454, %r454, %r257;
	ld.global.u32 	%r258, [%rd9+8];
	xor.b32  	%r453, %r453, %r258;
	ld.global.u32 	%r259, [%rd9+12];
	xor.b32  	%r452, %r452, %r259;
	ld.global.u32 	%r260, [%rd9+16];
	xor.b32  	%r451, %r451, %r260;
$L__BB3_10:
	and.b32  	%r262, %r252, 2;
	setp.eq.s32 	%p6, %r262, 0;
	@%p6 bra 	$L__BB3_12;
	ld.global.u32 	%r263, [%rd9+20];
	xor.b32  	%r455, %r455, %r263;
	ld.global.u32 	%r264, [%rd9+24];
	xor.b32  	%r454, %r454, %r264;
	ld.global.u32 	%r265, [%rd9+28];
	xor.b32  	%r453, %r453, %r265;
	ld.global.u32 	%r266, [%rd9+32];
	xor.b32  	%r452, %r452, %r266;
	ld.global.u32 	%r267, [%rd9+36];
	xor.b32  	%r451, %r451, %r267;
$L__BB3_12:
	and.b32  	%r269, %r252, 4;
	setp.eq.s32 	%p7, %r269, 0;
	@%p7 bra 	$L__BB3_14;
	ld.global.u32 	%r270, [%rd9+40];
	xor.b32  	%r455, %r455, %r270;
	ld.global.u32 	%r271, [%rd9+44];
	xor.b32  	%r454, %r454, %r271;
	ld.global.u32 	%r272, [%rd9+48];
	xor.b32  	%r453, %r453, %r272;
	ld.global.u32 	%r273, [%rd9+52];
	xor.b32  	%r452, %r452, %r273;
	ld.global.u32 	%r274, [%rd9+56];
	xor.b32  	%r451, %r451, %r274;
$L__BB3_14:
	and.b32  	%r276, %r252, 8;
	setp.eq.s32 	%p8, %r276, 0;
	@%p8 bra 	$L__BB3_16;
	ld.global.u32 	%r277, [%rd9+60];
	xor.b32  	%r455, %r455, %r277;
	ld.global.u32 	%r278, [%rd9+64];
	xor.b32  	%r454, %r454, %r278;
	ld.global.u32 	%r279, [%rd9+68];
	xor.b32  	%r453, %r453, %r279;
	ld.global.u32 	%r280, [%rd9+72];
	xor.b32  	%r452, %r452, %r280;
	ld.global.u32 	%r281, [%rd9+76];
	xor.b32  	%r451, %r451, %r281;
$L__BB3_16:
	and.b32  	%r283, %r252, 16;
	setp.eq.s32 	%p9, %r283, 0;
	@%p9 bra 	$L__BB3_18;
	ld.global.u32 	%r284, [%rd9+80];
	xor.b32  	%r455, %r455, %r284;
	ld.global.u32 	%r285, [%rd9+84];
	xor.b32  	%r454, %r454, %r285;
	ld.global.u32 	%r286, [%rd9+88];
	xor.b32  	%r453, %r453, %r286;
	ld.global.u32 	%r287, [%rd9+92];
	xor.b32  	%r452, %r452, %r287;
	ld.global.u32 	%r288, [%rd9+96];
	xor.b32  	%r451, %r451, %r288;
$L__BB3_18:
	and.b32  	%r290, %r252, 32;
	setp.eq.s32 	%p10, %r290, 0;
	@%p10 bra 	$L__BB3_20;
	ld.global.u32 	%r291, [%rd9+100];
	xor.b32  	%r455, %r455, %r291;
	ld.global.u32 	%r292, [%rd9+104];
	xor.b32  	%r454, %r454, %r292;
	ld.global.u32 	%r293, [%rd9+108];
	xor.b32  	%r453, %r453, %r293;
	ld.global.u32 	%r294, [%rd9+112];
	xor.b32  	%r452, %r452, %r294;
	ld.global.u32 	%r295, [%rd9+116];
	xor.b32  	%r451, %r451, %r295;
$L__BB3_20:
	and.b32  	%r297, %r252, 64;
	setp.eq.s32 	%p11, %r297, 0;
	@%p11 bra 	$L__BB3_22;
	ld.global.u32 	%r298, [%rd9+120];
	xor.b32  	%r455, %r455, %r298;
	ld.global.u32 	%r299, [%rd9+124];
	xor.b32  	%r454, %r454, %r299;
	ld.global.u32 	%r300, [%rd9+128];
	xor.b32  	%r453, %r453, %r300;
	ld.global.u32 	%r301, [%rd9+132];
	xor.b32  	%r452, %r452, %r301;
	ld.global.u32 	%r302, [%rd9+136];
	xor.b32  	%r451, %r451, %r302;
$L__BB3_22:
	and.b32  	%r304, %r252, 128;
	setp.eq.s32 	%p12, %r304, 0;
	@%p12 bra 	$L__BB3_24;
	ld.global.u32 	%r305, [%rd9+140];
	xor.b32  	%r455, %r455, %r305;
	ld.global.u32 	%r306, [%rd9+144];
	xor.b32  	%r454, %r454, %r306;
	ld.global.u32 	%r307, [%rd9+148];
	xor.b32  	%r453, %r453, %r307;
	ld.global.u32 	%r308, [%rd9+152];
	xor.b32  	%r452, %r452, %r308;
	ld.global.u32 	%r309, [%rd9+156];
	xor.b32  	%r451, %r451, %r309;
$L__BB3_24:
	and.b32  	%r311, %r252, 256;
	setp.eq.s32 	%p13, %r311, 0;
	@%p13 bra 	$L__BB3_26;
	ld.global.u32 	%r312, [%rd9+160];
	xor.b32  	%r455, %r455, %r312;
	ld.global.u32 	%r313, [%rd9+164];
	xor.b32  	%r454, %r454, %r313;
	ld.global.u32 	%r314, [%rd9+168];
	xor.b32  	%r453, %r453, %r314;
	ld.global.u32 	%r315, [%rd9+172];
	xor.b32  	%r452, %r452, %r315;
	ld.global.u32 	%r316, [%rd9+176];
	xor.b32  	%r451, %r451, %r316;
$L__BB3_26:
	and.b32  	%r318, %r252, 512;
	setp.eq.s32 	%p14, %r318, 0;
	@%p14 bra 	$L__BB3_28;
	ld.global.u32 	%r319, [%rd9+180];
	xor.b32  	%r455, %r455, %r319;
	ld.global.u32 	%r320, [%rd9+184];
	xor.b32  	%r454, %r454, %r320;
	ld.global.u32 	%r321, [%rd9+188];
	xor.b32  	%r453, %r453, %r321;
	ld.global.u32 	%r322, [%rd9+192];
	xor.b32  	%r452, %r452, %r322;
	ld.global.u32 	%r323, [%rd9+196];
	xor.b32  	%r451, %r451, %r323;
$L__BB3_28:
	and.b32  	%r325, %r252, 1024;
	setp.eq.s32 	%p15, %r325, 0;
	@%p15 bra 	$L__BB3_30;
	ld.global.u32 	%r326, [%rd9+200];
	xor.b32  	%r455, %r455, %r326;
	ld.global.u32 	%r327, [%rd9+204];
	xor.b32  	%r454, %r454, %r327;
	ld.global.u32 	%r328, [%rd9+208];
	xor.b32  	%r453, %r453, %r328;
	ld.global.u32 	%r329, [%rd9+212];
	xor.b32  	%r452, %r452, %r329;
	ld.global.u32 	%r330, [%rd9+216];
	xor.b32  	%r451, %r451, %r330;
$L__BB3_30:
	and.b32  	%r332, %r252, 2048;
	setp.eq.s32 	%p16, %r332, 0;
	@%p16 bra 	$L__BB3_32;
	ld.global.u32 	%r333, [%rd9+220];
	xor.b32  	%r455, %r455, %r333;
	ld.global.u32 	%r334, [%rd9+224];
	xor.b32  	%r454, %r454, %r334;
	ld.global.u32 	%r335, [%rd9+228];
	xor.b32  	%r453, %r453, %r335;
	ld.global.u32 	%r336, [%rd9+232];
	xor.b32  	%r452, %r452, %r336;
	ld.global.u32 	%r337, [%rd9+236];
	xor.b32  	%r451, %r451, %r337;
$L__BB3_32:
	and.b32  	%r339, %r252, 4096;
	setp.eq.s32 	%p17, %r339, 0;
	@%p17 bra 	$L__BB3_34;
	ld.global.u32 	%r340, [%rd9+240];
	xor.b32  	%r455, %r455, %r340;
	ld.global.u32 	%r341, [%rd9+244];
	xor.b32  	%r454, %r454, %r341;
	ld.global.u32 	%r342, [%rd9+248];
	xor.b32  	%r453, %r453, %r342;
	ld.global.u32 	%r343, [%rd9+252];
	xor.b32  	%r452, %r452, %r343;
	ld.global.u32 	%r344, [%rd9+256];
	xor.b32  	%r451, %r451, %r344;
$L__BB3_34:
	and.b32  	%r346, %r252, 8192;
	setp.eq.s32 	%p18, %r346, 0;
	@%p18 bra 	$L__BB3_36;
	ld.global.u32 	%r347, [%rd9+260];
	xor.b32  	%r455, %r455, %r347;
	ld.global.u32 	%r348, [%rd9+264];
	xor.b32  	%r454, %r454, %r348;
	ld.global.u32 	%r349, [%rd9+268];
	xor.b32  	%r453, %r453, %r349;
	ld.global.u32 	%r350, [%rd9+272];
	xor.b32  	%r452, %r452, %r350;
	ld.global.u32 	%r351, [%rd9+276];
	xor.b32  	%r451, %r451, %r351;
$L__BB3_36:
	and.b32  	%r353, %r252, 16384;
	setp.eq.s32 	%p19, %r353, 0;
	@%p19 bra 	$L__BB3_38;
	ld.global.u32 	%r354, [%rd9+280];
	xor.b32  	%r455, %r455, %r354;
	ld.global.u32 	%r355, [%rd9+284];
	xor.b32  	%r454, %r454, %r355;
	ld.global.u32 	%r356, [%rd9+288];
	xor.b32  	%r453, %r453, %r356;
	ld.global.u32 	%r357, [%rd9+292];
	xor.b32  	%r452, %r452, %r357;
	ld.global.u32 	%r358, [%rd9+296];
	xor.b32  	%r451, %r451, %r358;
$L__BB3_38:
	and.b32  	%r360, %r252, 32768;
	setp.eq.s32 	%p20, %r360, 0;
	@%p20 bra 	$L__BB3_40;
	ld.global.u32 	%r361, [%rd9+300];
	xor.b32  	%r455, %r455, %r361;
	ld.global.u32 	%r362, [%rd9+304];
	xor.b32  	%r454, %r454, %r362;
	ld.global.u32 	%r363, [%rd9+308];
	xor.b32  	%r453, %r453, %r363;
	ld.global.u32 	%r364, [%rd9+312];
	xor.b32  	%r452, %r452, %r364;
	ld.global.u32 	%r365, [%rd9+316];
	xor.b32  	%r451, %r451, %r365;
$L__BB3_40:
	add.s32 	%r450, %r450, 16;
	setp.ne.s32 	%p21, %r450, 32;
	@%p21 bra 	$L__BB3_8;
	mad.lo.s32 	%r366, %r444, -31, %r24;
	add.s32 	%r444, %r366, 1;
	setp.ne.s32 	%p22, %r444, 5;
	@%p22 bra 	$L__BB3_7;
	st.global.u32 	[%rd5+4], %r455;
	st.global.u32 	[%rd5+8], %r454;
	st.global.u32 	[%rd5+12], %r453;
	st.global.u32 	[%rd5+16], %r452;
	st.global.u32 	[%rd5+20], %r451;
	add.s32 	%r438, %r438, 1;
	setp.lt.u32 	%p23, %r438, %r15;
	@%p23 bra 	$L__BB3_6;
$L__BB3_43:
	shr.u64 	%rd10, %rd40, 2;
	add.s32 	%r437, %r437, 1;
	setp.gt.u64 	%p24, %rd40, 3;
	mov.u64 	%rd40, %rd10;
	@%p24 bra 	$L__BB3_4;
$L__BB3_44:
	mov.b32 	%r547, 0;
	st.global.v2.u32 	[%rd5+24], {%r547, %r547};
	st.global.u32 	[%rd5+32], %r547;
	mov.b64 	%rd24, 0;
	st.global.u64 	[%rd5+40], %rd24;
	mov.f64 	%fd100, 0d0000000000000000;
	mov.u32 	%r552, %r3;
$L__BB3_45:
	setp.eq.s32 	%p25, %r547, 1;
	mov.b32 	%r547, 0;
	mov.f64 	%fd101, %fd100;
	@%p25 bra 	$L__BB3_56;
	shr.u32 	%r370, %r455, 2;
	xor.b32  	%r371, %r370, %r455;
	shl.b32 	%r372, %r451, 4;
	shl.b32 	%r373, %r371, 1;
	xor.b32  	%r374, %r373, %r372;
	xor.b32  	%r375, %r374, %r371;
	xor.b32  	%r212, %r375, %r451;
	add.s32 	%r376, %r552, %r212;
	add.s32 	%r377, %r376, 362437;
	shr.u32 	%r378, %r454, 2;
	xor.b32  	%r379, %r378, %r454;
	shl.b32 	%r380, %r212, 4;
	shl.b32 	%r381, %r379, 1;
	xor.b32  	%r382, %r381, %r380;
	xor.b32  	%r383, %r382, %r379;
	xor.b32  	%r213, %r383, %r212;
	add.s32 	%r384, %r552, %r213;
	add.s32 	%r385, %r384, 724874;
	shr.u32 	%r386, %r453, 2;
	xor.b32  	%r387, %r386, %r453;
	shl.b32 	%r388, %r213, 4;
	shl.b32 	%r389, %r387, 1;
	xor.b32  	%r390, %r389, %r388;
	xor.b32  	%r391, %r390, %r387;
	xor.b32  	%r214, %r391, %r213;
	add.s32 	%r392, %r552, %r214;
	add.s32 	%r393, %r392, 1087311;
	shr.u32 	%r394, %r452, 2;
	xor.b32  	%r395, %r394, %r452;
	st.global.v2.u32 	[%rd5+8], {%r212, %r213};
	shl.b32 	%r396, %r214, 4;
	shl.b32 	%r397, %r395, 1;
	xor.b32  	%r398, %r397, %r396;
	xor.b32  	%r399, %r398, %r395;
	xor.b32  	%r559, %r399, %r214;
	st.global.v2.u32 	[%rd5+16], {%r214, %r559};
	add.s32 	%r552, %r552, 1449748;
	st.global.v2.u32 	[%rd5], {%r552, %r451};
	add.s32 	%r400, %r559, %r552;
	cvt.u64.u32 	%rd25, %r377;
	mul.wide.u32 	%rd26, %r385, 2097152;
	xor.b64  	%rd27, %rd26, %rd25;
	cvt.rn.f64.u64 	%fd26, %rd27;
	fma.rn.f64 	%fd95, %fd26, 0d3CA0000000000000, 0d3C90000000000000;
	cvt.u64.u32 	%rd28, %r393;
	mul.wide.u32 	%rd29, %r400, 2097152;
	xor.b64  	%rd30, %rd29, %rd28;
	cvt.rn.f64.u64 	%fd27, %rd30;
	fma.rn.f64 	%fd4, %fd27, 0d3CB0000000000000, 0d3CA0000000000000;
	{
	.reg .b32 %temp; 
	mov.b64 	{%temp, %r548}, %fd95;
	}
	{
	.reg .b32 %temp; 
	mov.b64 	{%r549, %temp}, %fd95;
	}
	setp.gt.s32 	%p26, %r548, 1048575;
	mov.b32 	%r550, -1023;
	@%p26 bra 	$L__BB3_48;
	mul.f64 	%fd95, %fd95, 0d4350000000000000;
	{
	.reg .b32 %temp; 
	mov.b64 	{%temp, %r548}, %fd95;
	}
	{
	.reg .b32 %temp; 
	mov.b64 	{%r549, %temp}, %fd95;
	}
	mov.b32 	%r550, -1077;
$L__BB3_48:
	add.s32 	%r402, %r548, -1;
	setp.gt.u32 	%p27, %r402, 2146435070;
	@%p27 bra 	$L__BB3_52;
	shr.u32 	%r405, %r548, 20;
	add.s32 	%r551, %r550, %r405;
	and.b32  	%r406, %r548, 1048575;
	or.b32  	%r407, %r406, 1072693248;
	mov.b64 	%fd96, {%r549, %r407};
	setp.lt.u32 	%p29, %r407, 1073127583;
	@%p29 bra 	$L__BB3_51;
	{
	.reg .b32 %temp; 
	mov.b64 	{%r408, %temp}, %fd96;
	}
	{
	.reg .b32 %temp; 
	mov.b64 	{%temp, %r409}, %fd96;
	}
	add.s32 	%r410, %r409, -1048576;
	mov.b64 	%fd96, {%r408, %r410};
	add.s32 	%r551, %r551, 1;
$L__BB3_51:
	add.f64 	%fd29, %fd96, 0dBFF0000000000000;
	add.f64 	%fd30, %fd96, 0d3FF0000000000000;
	rcp.approx.ftz.f64 	%fd31, %fd30;
	neg.f64 	%fd32, %fd30;
	fma.rn.f64 	%fd33, %fd32, %fd31, 0d3FF0000000000000;
	fma.rn.f64 	%fd34, %fd33, %fd33, %fd33;
	fma.rn.f64 	%fd35, %fd34, %fd31, %fd31;
	mul.f64 	%fd36, %fd29, %fd35;
	fma.rn.f64 	%fd37, %fd29, %fd35, %fd36;
	mul.f64 	%fd38, %fd37, %fd37;
	fma.rn.f64 	%fd39, %fd38, 0d3EB1380B3AE80F1E, 0d3ED0EE258B7A8B04;
	fma.rn.f64 	%fd40, %fd39, %fd38, 0d3EF3B2669F02676F;
	fma.rn.f64 	%fd41, %fd40, %fd38, 0d3F1745CBA9AB0956;
	fma.rn.f64 	%fd42, %fd41, %fd38, 0d3F3C71C72D1B5154;
	fma.rn.f64 	%fd43, %fd42, %fd38, 0d3F624924923BE72D;
	fma.rn.f64 	%fd44, %fd43, %fd38, 0d3F8999999999A3C4;
	fma.rn.f64 	%fd45, %fd44, %fd38, 0d3FB5555555555554;
	sub.f64 	%fd46, %fd29, %fd37;
	add.f64 	%fd47, %fd46, %fd46;
	neg.f64 	%fd48, %fd37;
	fma.rn.f64 	%fd49, %fd48, %fd29, %fd47;
	mul.f64 	%fd50, %fd35, %fd49;
	mul.f64 	%fd51, %fd38, %fd45;
	fma.rn.f64 	%fd52, %fd51, %fd37, %fd50;
	xor.b32  	%r411, %r551, -2147483648;
	mov.b32 	%r412, 1127219200;
	mov.b64 	%fd53, {%r411, %r412};
	sub.f64 	%fd54, %fd53, %fd1;
	fma.rn.f64 	%fd55, %fd54, 0d3FE62E42FEFA39EF, %fd37;
	fma.rn.f64 	%fd56, %fd54, 0dBFE62E42FEFA39EF, %fd55;
	sub.f64 	%fd57, %fd56, %fd37;
	sub.f64 	%fd58, %fd52, %fd57;
	fma.rn.f64 	%fd59, %fd54, 0d3C7ABC9E3B39803F, %fd58;
	add.f64 	%fd97, %fd55, %fd59;
	bra.uni 	$L__BB3_53;
$L__BB3_52:
	fma.rn.f64 	%fd28, %fd95, 0d7FF0000000000000, 0d7FF0000000000000;
	{
	.reg .b32 %temp; 
	mov.b64 	{%temp, %r403}, %fd95;
	}
	and.b32  	%r404, %r403, 2147483647;
	setp.eq.s32 	%p28, %r404, 0;
	selp.f64 	%fd97, 0dFFF0000000000000, %fd28, %p28;
$L__BB3_53:
	mul.f64 	%fd13, %fd97, 0dC000000000000000;
	{
	.reg .b32 %temp; 
	mov.b64 	{%temp, %r413}, %fd4;
	}
	shl.b32 	%r414, %r413, 1;
	setp.gt.u32 	%p30, %r414, -2038431744;
	mov.f64 	%fd60, 0d0000000000000000;
	mul.rn.f64 	%fd61, %fd4, %fd60;
	selp.f64 	%fd14, %fd61, %fd4, %p30;
	{
	.reg .b32 %temp; 
	mov.b64 	{%r415, %temp}, %fd14;
	}
	{
	.reg .b32 %temp; 
	mov.b64 	{%temp, %r416}, %fd14;
	}
	add.s32 	%r417, %r416, 1048576;
	mov.b64 	%fd62, {%r415, %r417};
	cvt.rni.f64.f64 	%fd63, %fd62;
	cvt.rzi.s64.f64 	%rd31, %fd63;
	cvt.u32.u64 	%r418, %rd31;
	fma.rn.f64 	%fd64, %fd63, 0dBFE0000000000000, %fd14;
	mul.f64 	%fd65, %fd64, 0d3CA1A62633145C07;
	fma.rn.f64 	%fd66, %fd64, 0d400921FB54442D18, %fd65;
	mul.rn.f64 	%fd67, %fd66, %fd66;
	fma.rn.f64 	%fd68, %fd67, 0dBDA8FF8320FD8164, 0d3E21EEA7C1EF8528;
	fma.rn.f64 	%fd69, %fd68, %fd67, 0dBE927E4F8E06E6D9;
	fma.rn.f64 	%fd70, %fd69, %fd67, 0d3EFA01A019DDBCE9;
	fma.rn.f64 	%fd71, %fd70, %fd67, 0dBF56C16C16C15D47;
	fma.rn.f64 	%fd72, %fd71, %fd67, 0d3FA5555555555551;
	fma.rn.f64 	%fd73, %fd72, %fd67, 0dBFE0000000000000;
	fma.rn.f64 	%fd74, %fd73, %fd67, 0d3FF0000000000000;
	fma.rn.f64 	%fd75, %fd67, 0d3DE5DB65F9785EBA, 0dBE5AE5F12CB0D246;
	fma.rn.f64 	%fd76, %fd75, %fd67, 0d3EC71DE369ACE392;
	fma.rn.f64 	%fd77, %fd76, %fd67, 0dBF2A01A019DB62A1;
	fma.rn.f64 	%fd78, %fd77, %fd67, 0d3F81111111110818;
	fma.rn.f64 	%fd79, %fd78, %fd67, 0dBFC5555555555554;
	fma.rn.f64 	%fd80, %fd79, %fd67, 0d0000000000000000;
	fma.rn.f64 	%fd81, %fd80, %fd66, %fd66;
	and.b64  	%rd32, %rd31, 1;
	setp.eq.b64 	%p31, %rd32, 1;
	{
	.reg .b32 %temp; 
	mov.b64 	{%temp, %r419}, %fd81;
	}
	{
	.reg .b32 %temp; 
	mov.b64 	{%r420, %temp}, %fd81;
	}
	xor.b32  	%r421, %r419, -2147483648;
	mov.b64 	%fd82, {%r420, %r421};
	selp.f64 	%fd98, %fd74, %fd81, %p31;
	selp.f64 	%fd99, %fd82, %fd74, %p31;
	and.b32  	%r422, %r418, 2;
	setp.eq.s32 	%p32, %r422, 0;
	@%p32 bra 	$L__BB3_55;
	{
	.reg .b32 %temp; 
	mov.b64 	{%temp, %r423}, %fd98;
	}
	{
	.reg .b32 %temp; 
	mov.b64 	{%r424, %temp}, %fd98;
	}
	xor.b32  	%r425, %r423, -2147483648;
	mov.b64 	%fd98, {%r424, %r425};
	{
	.reg .b32 %temp; 
	mov.b64 	{%temp, %r426}, %fd99;
	}
	{
	.reg .b32 %temp; 
	mov.b64 	{%r427, %temp}, %fd99;
	}
	xor.b32  	%r428, %r426, -2147483648;
	mov.b64 	%fd99, {%r427, %r428};
$L__BB3_55:
	sqrt.rn.f64 	%fd83, %fd13;
	mov.f64 	%fd84, 0d0000000000000000;
	add.rn.f64 	%fd85, %fd99, %fd84;
	cvt.rzi.f64.f64 	%fd86, %fd14;
	setp.eq.f64 	%p33, %fd14, %fd86;
	mul.rn.f64 	%fd87, %fd14, %fd84;
	selp.f64 	%fd88, %fd87, %fd98, %p33;
	mul.f64 	%fd101, %fd83, %fd88;
	mul.f64 	%fd100, %fd83, %fd85;
	st.global.f64 	[%rd5+40], %fd100;
	mov.b32 	%r547, 1;
	mov.u32 	%r452, %r214;
	mov.u32 	%r453, %r213;
	mov.u32 	%r454, %r212;
	mov.u32 	%r455, %r451;
	mov.u32 	%r451, %r559;
$L__BB3_56:
	st.global.u32 	[%rd5+28], %r547;
	ld.global.f64 	%fd89, [%rd1];
	setp.gtu.f64 	%p34, %fd101, %fd89;
	@%p34 bra 	$L__BB3_45;
	ld.global.f64 	%fd90, [%rd2];
	setp.ltu.f64 	%p35, %fd101, %fd90;
	@%p35 bra 	$L__BB3_45;
	ld.param.u64 	%rd39, [_Z7rtnorm0jP17curandStateXORWOWiPdS1_S1_S1_S1__param_4];
	ld.param.u64 	%rd38, [_Z7rtnorm0jP17curandStateXORWOWiPdS1_S1_S1_S1__param_3];
	cvt.u32.u64 	%r430, %rd4;
	cvta.to.global.u64 	%rd33, %rd39;
	ld.global.f64 	%fd91, [%rd33];
	cvta.to.global.u64 	%rd34, %rd38;
	ld.global.f64 	%fd92, [%rd34];
	fma.rn.f64 	%fd93, %fd101, %fd91, %fd92;
	shl.b64 	%rd35, %rd4, 3;
	add.s64 	%rd36, %rd3, %rd35;
	st.global.f64 	[%rd36], %fd93;
	add.s32 	%r431, %r430, %r7;
	setp.lt.s32 	%p36, %r431, %r236;
	@%p36 bra 	$L__BB3_2;
$L__BB3_59:
	ret;

}
	// .globl	_Z7rtnorm2jP17curandStateXORWOWiPdS1_S1_S1_S1_
.visible .entry _Z7rtnorm2jP17curandStateXORWOWiPdS1_S1_S1_S1_(
	.param .u32 _Z7rtnorm2jP17curandStateXORWOWiPdS1_S1_S1_S1__param_0,
	.param .u64 .ptr .align 1 _Z7rtnorm2jP17curandStateXORWOWiPdS1_S1_S1_S1__param_1,
	.param .u32 _Z7rtnorm2jP17curandStateXORWOWiPdS1_S1_S1_S1__param_2,
	.param .u64 .ptr .align 1 _Z7rtnorm2jP17curandStateXORWOWiPdS1_S1_S1_S1__param_3,
	.param .u64 .ptr .align 1 _Z7rtnorm2jP17curandStateXORWOWiPdS1_S1_S1_S1__param_4,
	.param .u64 .ptr .align 1 _Z7rtnorm2jP17curandStateXORWOWiPdS1_S1_S1_S1__param_5,
	.param .u64 .ptr .align 1 _Z7rtnorm2jP17curandStateXORWOWiPdS1_S1_S1_S1__param_6,
	.param .u64 .ptr .align 1 _Z7rtnorm2jP17curandStateXORWOWiPdS1_S1_S1_S1__param_7
)
{
	.reg .pred 	%p<35>;
	.reg .b32 	%r<544>;
	.reg .b32 	%f<3>;
	.reg .b64 	%rd<40>;
	.reg .b64 	%fd<92>;

	ld.param.u32 	%r232, [_Z7rtnorm2jP17curandStateXORWOWiPdS1_S1_S1_S1__param_0];
	ld.param.u32 	%r233, [_Z7rtnorm2jP17curandStateXORWOWiPdS1_S1_S1_S1__param_2];
	ld.param.u64 	%rd13, [_Z7rtnorm2jP17curandStateXORWOWiPdS1_S1_S1_S1__param_5];
	ld.param.u64 	%rd15, [_Z7rtnorm2jP17curandStateXORWOWiPdS1_S1_S1_S1__param_6];
	cvta.to.global.u64 	%rd1, %rd15;
	mov.u32 	%r234, %ntid.x;
	mov.u32 	%r235, %ctaid.x;
	mov.u32 	%r236, %tid.x;
	mad.lo.s32 	%r424, %r235, %r234, %r236;
	ld.global.f64 	%fd20, [%rd1];
	fma.rn.f64 	%fd21, %fd20, %fd20, 0d4010000000000000;
	sqrt.rn.f64 	%fd22, %fd21;
	sub.f64 	%fd23, %fd22, %fd20;
	mul.f64 	%fd1, %fd23, 0d3FE0000000000000;
	setp.ge.s32 	%p1, %r424, %r233;
	@%p1 bra 	$L__BB4_58;
	xor.b32  	%r237, %r232, -1429050551;
	mul.lo.s32 	%r238, %r237, 1099087573;
	add.s32 	%r2, %r238, -638133224;
	add.s32 	%r3, %r238, 123456789;
	xor.b32  	%r4, %r238, 362436069;
	add.s32 	%r5, %r238, 5783321;
	rcp.rn.f64 	%fd24, %fd1;
	neg.f64 	%fd2, %fd24;
	mov.b32 	%r239, 1127219200;
	mov.b32 	%r240, -2147483648;
	mov.b64 	%fd3, {%r240, %r239};
	cvta.to.global.u64 	%rd2, %rd13;
$L__BB4_2:
	ld.param.u64 	%rd35, [_Z7rtnorm2jP17curandStateXORWOWiPdS1_S1_S1_S1__param_1];
	cvt.s64.s32 	%rd3, %r424;
	cvta.to.global.u64 	%rd16, %rd35;
	mul.wide.s32 	%rd17, %r424, 48;
	add.s64 	%rd4, %rd16, %rd17;
	st.global.v2.u32 	[%rd4], {%r2, %r3};
	mov.b32 	%r446, -123459836;
	st.global.v2.u32 	[%rd4+8], {%r4, %r446};
	mov.b32 	%r445, -589760388;
	st.global.v2.u32 	[%rd4+16], {%r445, %r5};
	setp.eq.s32 	%p2, %r424, 0;
	mov.u32 	%r444, %r5;
	mov.u32 	%r447, %r4;
	mov.u32 	%r448, %r3;
	@%p2 bra 	$L__BB4_44;
	mov.b32 	%r430, 0;
	mov.b32 	%r446, -123459836;
	mov.b32 	%r445, -589760388;
	mov.u32 	%r444, %r5;
	mov.u32 	%r447, %r4;
	mov.u32 	%r448, %r3;
	mov.u64 	%rd39, %rd3;
$L__BB4_4:
	and.b64  	%rd6, %rd39, 3;
	setp.eq.s64 	%p3, %rd6, 0;
	@%p3 bra 	$L__BB4_43;
	mul.wide.u32 	%rd18, %r430, 3200;
	mov.u64 	%rd19, precalc_xorwow_matrix;
	add.s64 	%rd7, %rd19, %rd18;
	cvt.u32.u64 	%r13, %rd6;
	mov.b32 	%r431, 0;
$L__BB4_6:
	mov.b32 	%r444, 0;
	mov.u32 	%r445, %r444;
	mov.u32 	%r446, %r444;
	mov.u32 	%r447, %r444;
	mov.u32 	%r448, %r444;
	mov.u32 	%r437, %r444;
$L__BB4_7:
	mul.wide.u32 	%rd20, %r437, 4;
	add.s64 	%rd21, %rd4, %rd20;
	ld.global.u32 	%r21, [%rd21+4];
	shl.b32 	%r22, %r437, 5;
	mov.b32 	%r443, 0;
$L__BB4_8:
	.pragma "nounroll";
	shr.u32 	%r249, %r21, %r443;
	and.b32  	%r250, %r249, 1;
	setp.eq.b32 	%p4, %r250, 1;
	not.pred 	%p5, %p4;
	add.s32 	%r251, %r22, %r443;
	mul.lo.s32 	%r252, %r251, 5;
	mul.wide.u32 	%rd22, %r252, 4;
	add.s64 	%rd8, %rd7, %rd22;
	@%p5 bra 	$L__BB4_10;
	ld.global.u32 	%r253, [%rd8];
	xor.b32  	%r448, %r448, %r253;
	ld.global.u32 	%r254, [%rd8+4];
	xor.b32  	%r447, %r447, %r254;
	ld.global.u32 	%r255, [%rd8+8];
	xor.b32  	%r446, %r446, %r255;
	ld.global.u32 	%r256, [%rd8+12];
	xor.b32  	%r445, %r445, %r256;
	ld.global.u32 	%r257, [%rd8+16];
	xor.b32  	%r444, %r444, %r257;
$L__BB4_10:
	and.b32  	%r259, %r249, 2;
	setp.eq.s32 	%p6, %r259, 0;
	@%p6 bra 	$L__BB4_12;
	ld.global.u32 	%r260, [%rd8+20];
	xor.b32  	%r448, %r448, %r260;
	ld.global.u32 	%r261, [%rd8+24];
	xor.b32  	%r447, %r447, %r261;
	ld.global.u32 	%r262, [%rd8+28];
	xor.b32  	%r446, %r446, %r262;
	ld.global.u32 	%r263, [%rd8+32];
	xor.b32  	%r445, %r445, %r263;
	ld.global.u32 	%r264, [%rd8+36];
	xor.b32  	%r444, %r444, %r264;
$L__BB4_12:
	and.b32  	%r266, %r249, 4;
	setp.eq.s32 	%p7, %r266, 0;
	@%p7 bra 	$L__BB4_14;
	ld.global.u32 	%r267, [%rd8+40];
	xor.b32  	%r448, %r448, %r267;
	ld.global.u32 	%r268, [%rd8+44];
	xor.b32  	%r447, %r447, %r268;
	ld.global.u32 	%r269, [%rd8+48];
	xor.b32  	%r446, %r446, %r269;
	ld.global.u32 	%r270, [%rd8+52];
	xor.b32  	%r445, %r445, %r270;
	ld.global.u32 	%r271, [%rd8+56];
	xor.b32  	%r444, %r444, %r271;
$L__BB4_14:
	and.b32  	%r273, %r249, 8;
	setp.eq.s32 	%p8, %r273, 0;
	@%p8 bra 	$L__BB4_16;
	ld.global.u32 	%r274, [%rd8+60];
	xor.b32  	%r448, %r448, %r274;
	ld.global.u32 	%r275, [%rd8+64];
	xor.b32  	%r447, %r447, %r275;
	ld.global.u32 	%r276, [%rd8+68];
	xor.b32  	%r446, %r446, %r276;
	ld.global.u32 	%r277, [%rd8+72];
	xor.b32  	%r445, %r445, %r277;
	ld.global.u32 	%r278, [%rd8+76];
	xor.b32  	%r444, %r444, %r278;
$L__BB4_16:
	and.b32  	%r280, %r249, 16;
	setp.eq.s32 	%p9, %r280, 0;
	@%p9 bra 	$L__BB4_18;
	ld.global.u32 	%r281, [%rd8+80];
	xor.b32  	%r448, %r448, %r281;
	ld.global.u32 	%r282, [%rd8+84];
	xor.b32  	%r447, %r447, %r282;
	ld.global.u32 	%r283, [%rd8+88];
	xor.b32  	%r446, %r446, %r283;
	ld.global.u32 	%r284, [%rd8+92];
	xor.b32  	%r445, %r445, %r284;
	ld.global.u32 	%r285, [%rd8+96];
	xor.b32  	%r444, %r444, %r285;
$L__BB4_18:
	and.b32  	%r287, %r249, 32;
	setp.eq.s32 	%p10, %r287, 0;
	@%p10 bra 	$L__BB4_20;
	ld.global.u32 	%r288, [%rd8+100];
	xor.b32  	%r448, %r448, %r288;
	ld.global.u32 	%r289, [%rd8+104];
	xor.b32  	%r447, %r447, %r289;
	ld.global.u32 	%r290, [%rd8+108];
	xor.b32  	%r446, %r446, %r290;
	ld.global.u32 	%r291, [%rd8+112];
	xor.b32  	%r445, %r445, %r291;
	ld.global.u32 	%r292, [%rd8+116];
	xor.b32  	%r444, %r444, %r292;
$L__BB4_20:
	and.b32  	%r294, %r249, 64;
	setp.eq.s32 	%p11, %r294, 0;
	@%p11 bra 	$L__BB4_22;
	ld.global.u32 	%r295, [%rd8+120];
	xor.b32  	%r448, %r448, %r295;
	ld.global.u32 	%r296, [%rd8+124];
	xor.b32  	%r447, %r447, %r296;
	ld.global.u32 	%r297, [%rd8+128];
	xor.b32  	%r446, %r446, %r297;
	ld.global.u32 	%r298, [%rd8+132];
	xor.b32  	%r445, %r445, %r298;
	ld.global.u32 	%r299, [%rd8+136];
	xor.b32  	%r444, %r444, %r299;
$L__BB4_22:
	and.b32  	%r301, %r249, 128;
	setp.eq.s32 	%p12, %r301, 0;
	@%p12 bra 	$L__BB4_24;
	ld.global.u32 	%r302, [%rd8+140];
	xor.b32  	%r448, %r448, %r302;
	ld.global.u32 	%r303, [%rd8+144];
	xor.b32  	%r447, %r447, %r303;
	ld.global.u32 	%r304, [%rd8+148];
	xor.b32  	%r446, %r446, %r304;
	ld.global.u32 	%r305, [%rd8+152];
	xor.b32  	%r445, %r445, %r305;
	ld.global.u32 	%r306, [%rd8+156];
	xor.b32  	%r444, %r444, %r306;
$L__BB4_24:
	and.b32  	%r308, %r249, 256;
	setp.eq.s32 	%p13, %r308, 0;
	@%p13 bra 	$L__BB4_26;
	ld.global.u32 	%r309, [%rd8+160];
	xor.b32  	%r448, %r448, %r309;
	ld.global.u32 	%r310, [%rd8+164];
	xor.b32  	%r447, %r447, %r310;
	ld.global.u32 	%r311, [%rd8+168];
	xor.b32  	%r446, %r446, %r311;
	ld.global.u32 	%r312, [%rd8+172];
	xor.b32  	%r445, %r445, %r312;
	ld.global.u32 	%r313, [%rd8+176];
	xor.b32  	%r444, %r444, %r313;
$L__BB4_26:
	and.b32  	%r315, %r249, 512;
	setp.eq.s32 	%p14, %r315, 0;
	@%p14 bra 	$L__BB4_28;
	ld.global.u32 	%r316, [%rd8+180];
	xor.b32  	%r448, %r448, %r316;
	ld.global.u32 	%r317, [%rd8+184];
	xor.b32  	%r447, %r447, %r317;
	ld.global.u32 	%r318, [%rd8+188];
	xor.b32  	%r446, %r446, %r318;
	ld.global.u32 	%r319, [%rd8+192];
	xor.b32  	%r445, %r445, %r319;
	ld.global.u32 	%r320, [%rd8+196];
	xor.b32  	%r444, %r444, %r320;
$L__BB4_28:
	and.b32  	%r322, %r249, 1024;
	setp.eq.s32 	%p15, %r322, 0;
	@%p15 bra 	$L__BB4_30;
	ld.global.u32 	%r323, [%rd8+200];
	xor.b32  	%r448, %r448, %r323;
	ld.global.u32 	%r324, [%rd8+204];
	xor.b32  	%r447, %r447, %r324;
	ld.global.u32 	%r325, [%rd8+208];
	xor.b32  	%r446, %r446, %r325;
	ld.global.u32 	%r326, [%rd8+212];
	xor.b32  	%r445, %r445, %r326;
	ld.global.u32 	%r327, [%rd8+216];
	xor.b32  	%r444, %r444, %r327;
$L__BB4_30:
	and.b32  	%r329, %r249, 2048;
	setp.eq.s32 	%p16, %r329, 0;
	@%p16 bra 	$L__BB4_32;
	ld.global.u32 	%r330, [%rd8+220];
	xor.b32  	%r448, %r448, %r330;
	ld.global.u32 	%r331, [%rd8+224];
	xor.b32  	%r447, %r447, %r331;
	ld.global.u32 	%r332, [%rd8+228];
	xor.b32  	%r446, %r446, %r332;
	ld.global.u32 	%r333, [%rd8+232];
	xor.b32  	%r445, %r445, %r333;
	ld.global.u32 	%r334, [%rd8+236];
	xor.b32  	%r444, %r444, %r334;
$L__BB4_32:
	and.b32  	%r336, %r249, 4096;
	setp.eq.s32 	%p17, %r336, 0;
	@%p17 bra 	$L__BB4_34;
	ld.global.u32 	%r337, [%rd8+240];
	xor.b32  	%r448, %r448, %r337;
	ld.global.u32 	%r338, [%rd8+244];
	xor.b32  	%r447, %r447, %r338;
	ld.global.u32 	%r339, [%rd8+248];
	xor.b32  	%r446, %r446, %r339;
	ld.global.u32 	%r340, [%rd8+252];
	xor.b32  	%r445, %r445, %r340;
	ld.global.u32 	%r341, [%rd8+256];
	xor.b32  	%r444, %r444, %r341;
$L__BB4_34:
	and.b32  	%r343, %r249, 8192;
	setp.eq.s32 	%p18, %r343, 0;
	@%p18 bra 	$L__BB4_36;
	ld.global.u32 	%r344, [%rd8+260];
	xor.b32  	%r448, %r448, %r344;
	ld.global.u32 	%r345, [%rd8+264];
	xor.b32  	%r447, %r447, %r345;
	ld.global.u32 	%r346, [%rd8+268];
	xor.b32  	%r446, %r446, %r346;
	ld.global.u32 	%r347, [%rd8+272];
	xor.b32  	%r445, %r445, %r347;
	ld.global.u32 	%r348, [%rd8+276];
	xor.b32  	%r444, %r444, %r348;
$L__BB4_36:
	and.b32  	%r350, %r249, 16384;
	setp.eq.s32 	%p19, %r350, 0;
	@%p19 bra 	$L__BB4_38;
	ld.global.u32 	%r351, [%rd8+280];
	xor.b32  	%r448, %r448, %r351;
	ld.global.u32 	%r352, [%rd8+284];
	xor.b32  	%r447, %r447, %r352;
	ld.global.u32 	%r353, [%rd8+288];
	xor.b32  	%r446, %r446, %r353;
	ld.global.u32 	%r354, [%rd8+292];
	xor.b32  	%r445, %r445, %r354;
	ld.global.u32 	%r355, [%rd8+296];
	xor.b32  	%r444, %r444, %r355;
$L__BB4_38:
	and.b32  	%r357, %r249, 32768;
	setp.eq.s32 	%p20, %r357, 0;
	@%p20 bra 	$L__BB4_40;
	ld.global.u32 	%r358, [%rd8+300];
	xor.b32  	%r448, %r448, %r358;
	ld.global.u32 	%r359, [%rd8+304];
	xor.b32  	%r447, %r447, %r359;
	ld.global.u32 	%r360, [%rd8+308];
	xor.b32  	%r446, %r446, %r360;
	ld.global.u32 	%r361, [%rd8+312];
	xor.b32  	%r445, %r445, %r361;
	ld.global.u32 	%r362, [%rd8+316];
	xor.b32  	%r444, %r444, %r362;
$L__BB4_40:
	add.s32 	%r443, %r443, 16;
	setp.ne.s32 	%p21, %r443, 32;
	@%p21 bra 	$L__BB4_8;
	mad.lo.s32 	%r363, %r437, -31, %r22;
	add.s32 	%r437, %r363, 1;
	setp.ne.s32 	%p22, %r437, 5;
	@%p22 bra 	$L__BB4_7;
	st.global.u32 	[%rd4+4], %r448;
	st.global.u32 	[%rd4+8], %r447;
	st.global.u32 	[%rd4+12], %r446;
	st.global.u32 	[%rd4+16], %r445;
	st.global.u32 	[%rd4+20], %r444;
	add.s32 	%r431, %r431, 1;
	setp.lt.u32 	%p23, %r431, %r13;
	@%p23 bra 	$L__BB4_6;
$L__BB4_43:
	shr.u64 	%rd9, %rd39, 2;
	add.s32 	%r430, %r430, 1;
	setp.gt.u64 	%p24, %rd39, 3;
	mov.u64 	%rd39, %rd9;
	@%p24 bra 	$L__BB4_4;
$L__BB4_44:
	mov.b32 	%r364, 0;
	st.global.v2.u32 	[%rd4+24], {%r364, %r364};
	st.global.u32 	[%rd4+32], %r364;
	mov.b64 	%rd23, 0;
	st.global.u64 	[%rd4+40], %rd23;
	mov.u32 	%r534, %r2;
$L__BB4_45:
	mov.u32 	%r204, %r444;
	shr.u32 	%r366, %r448, 2;
	xor.b32  	%r367, %r366, %r448;
	shl.b32 	%r368, %r204, 4;
	shl.b32 	%r369, %r367, 1;
	xor.b32  	%r370, %r369, %r368;
	xor.b32  	%r371, %r370, %r367;
	xor.b32  	%r213, %r371, %r204;
	add.s32 	%r372, %r534, %r213;
	add.s32 	%r373, %r372, 362437;
	shr.u32 	%r374, %r447, 2;
	xor.b32  	%r375, %r374, %r447;
	st.global.v2.u32 	[%rd4+8], {%r445, %r204};
	shl.b32 	%r376, %r213, 4;
	shl.b32 	%r377, %r375, 1;
	xor.b32  	%r378, %r377, %r376;
	xor.b32  	%r379, %r378, %r375;
	xor.b32  	%r214, %r379, %r213;
	st.global.v2.u32 	[%rd4+16], {%r213, %r214};
	add.s32 	%r380, %r534, 724874;
	st.global.v2.u32 	[%rd4], {%r380, %r446};
	add.s32 	%r381, %r214, %r380;
	cvt.u64.u32 	%rd24, %r373;
	mul.wide.u32 	%rd25, %r381, 2097152;
	xor.b64  	%rd26, %rd25, %rd24;
	cvt.rn.f64.u64 	%fd25, %rd26;
	fma.rn.f64 	%fd88, %fd25, 0d3CA0000000000000, 0d3C90000000000000;
	{
	.reg .b32 %temp; 
	mov.b64 	{%temp, %r540}, %fd88;
	}
	{
	.reg .b32 %temp; 
	mov.b64 	{%r541, %temp}, %fd88;
	}
	setp.gt.s32 	%p25, %r540, 1048575;
	mov.b32 	%r542, -1023;
	@%p25 bra 	$L__BB4_47;
	mul.f64 	%fd88, %fd88, 0d4350000000000000;
	{
	.reg .b32 %temp; 
	mov.b64 	{%temp, %r540}, %fd88;
	}
	{
	.reg .b32 %temp; 
	mov.b64 	{%r541, %temp}, %fd88;
	}
	mov.b32 	%r542, -1077;
$L__BB4_47:
	add.s32 	%r383, %r540, -1;
	setp.gt.u32 	%p26, %r383, 2146435070;
	@%p26 bra 	$L__BB4_51;
	shr.u32 	%r386, %r540, 20;
	add.s32 	%r543, %r542, %r386;
	and.b32  	%r387, %r540, 1048575;
	or.b32  	%r388, %r387, 1072693248;
	mov.b64 	%fd89, {%r541, %r388};
	setp.lt.u32 	%p28, %r388, 1073127583;
	@%p28 bra 	$L__BB4_50;
	{
	.reg .b32 %temp; 
	mov.b64 	{%r389, %temp}, %fd89;
	}
	{
	.reg .b32 %temp; 
	mov.b64 	{%temp, %r390}, %fd89;
	}
	add.s32 	%r391, %r390, -1048576;
	mov.b64 	%fd89, {%r389, %r391};
	add.s32 	%r543, %r543, 1;
$L__BB4_50:
	add.f64 	%fd27, %fd89, 0dBFF0000000000000;
	add.f64 	%fd28, %fd89, 0d3FF0000000000000;
	rcp.approx.ftz.f64 	%fd29, %fd28;
	neg.f64 	%fd30, %fd28;
	fma.rn.f64 	%fd31, %fd30, %fd29, 0d3FF0000000000000;
	fma.rn.f64 	%fd32, %fd31, %fd31, %fd31;
	fma.rn.f64 	%fd33, %fd32, %fd29, %fd29;
	mul.f64 	%fd34, %fd27, %fd33;
	fma.rn.f64 	%fd35, %fd27, %fd33, %fd34;
	mul.f64 	%fd36, %fd35, %fd35;
	fma.rn.f64 	%fd37, %fd36, 0d3EB1380B3AE80F1E, 0d3ED0EE258B7A8B04;
	fma.rn.f64 	%fd38, %fd37, %fd36, 0d3EF3B2669F02676F;
	fma.rn.f64 	%fd39, %fd38, %fd36, 0d3F1745CBA9AB0956;
	fma.rn.f64 	%fd40, %fd39, %fd36, 0d3F3C71C72D1B5154;
	fma.rn.f64 	%fd41, %fd40, %fd36, 0d3F624924923BE72D;
	fma.rn.f64 	%fd42, %fd41, %fd36, 0d3F8999999999A3C4;
	fma.rn.f64 	%fd43, %fd42, %fd36, 0d3FB5555555555554;
	sub.f64 	%fd44, %fd27, %fd35;
	add.f64 	%fd45, %fd44, %fd44;
	neg.f64 	%fd46, %fd35;
	fma.rn.f64 	%fd47, %fd46, %fd27, %fd45;
	mul.f64 	%fd48, %fd33, %fd47;
	mul.f64 	%fd49, %fd36, %fd43;
	fma.rn.f64 	%fd50, %fd49, %fd35, %fd48;
	xor.b32  	%r392, %r543, -2147483648;
	mov.b32 	%r393, 1127219200;
	mov.b64 	%fd51, {%r392, %r393};
	sub.f64 	%fd52, %fd51, %fd3;
	fma.rn.f64 	%fd53, %fd52, 0d3FE62E42FEFA39EF, %fd35;
	fma.rn.f64 	%fd54, %fd52, 0dBFE62E42FEFA39EF, %fd53;
	sub.f64 	%fd55, %fd54, %fd35;
	sub.f64 	%fd56, %fd50, %fd55;
	fma.rn.f64 	%fd57, %fd52, 0d3C7ABC9E3B39803F, %fd56;
	add.f64 	%fd90, %fd53, %fd57;
	bra.uni 	$L__BB4_52;
$L__BB4_51:
	fma.rn.f64 	%fd26, %fd88, 0d7FF0000000000000, 0d7FF0000000000000;
	{
	.reg .b32 %temp; 
	mov.b64 	{%temp, %r384}, %fd88;
	}
	and.b32  	%r385, %r384, 2147483647;
	setp.eq.s32 	%p27, %r385, 0;
	selp.f64 	%fd90, 0dFFF0000000000000, %fd26, %p27;
$L__BB4_52:
	mul.f64 	%fd58, %fd2, %fd90;
	ld.global.f64 	%fd59, [%rd1];
	sub.f64 	%fd13, %fd58, %fd59;
	shr.u32 	%r394, %r446, 2;
	xor.b32  	%r395, %r394, %r446;
	shl.b32 	%r396, %r214, 4;
	shl.b32 	%r397, %r395, 1;
	xor.b32  	%r398, %r397, %r396;
	xor.b32  	%r399, %r398, %r395;
	xor.b32  	%r225, %r399, %r214;
	add.s32 	%r400, %r534, %r225;
	add.s32 	%r401, %r400, 1087311;
	shr.u32 	%r402, %r445, 2;
	xor.b32  	%r403, %r402, %r445;
	st.global.v2.u32 	[%rd4+8], {%r213, %r214};
	shl.b32 	%r404, %r225, 4;
	shl.b32 	%r405, %r403, 1;
	xor.b32  	%r406, %r405, %r404;
	xor.b32  	%r407, %r406, %r403;
	xor.b32  	%r444, %r407, %r225;
	st.global.v2.u32 	[%rd4+16], {%r225, %r444};
	add.s32 	%r534, %r534, 1449748;
	st.global.v2.u32 	[%rd4], {%r534, %r204};
	add.s32 	%r408, %r444, %r534;
	cvt.u64.u32 	%rd27, %r401;
	mul.wide.u32 	%rd28, %r408, 2097152;
	xor.b64  	%rd29, %rd28, %rd27;
	cvt.rn.f64.u64 	%fd60, %rd29;
	fma.rn.f64 	%fd14, %fd60, 0d3CA0000000000000, 0d3C90000000000000;
	sub.f64 	%fd61, %fd13, %fd1;
	mul.f64 	%fd62, %fd61, 0dBFE0000000000000;
	mul.f64 	%fd15, %fd61, %fd62;
	fma.rn.f64 	%fd63, %fd15, 0d3FF71547652B82FE, 0d4338000000000000;
	{
	.reg .b32 %temp; 
	mov.b64 	{%r228, %temp}, %fd63;
	}
	mov.f64 	%fd64, 0dC338000000000000;
	add.rn.f64 	%fd65, %fd63, %fd64;
	fma.rn.f64 	%fd66, %fd65, 0dBFE62E42FEFA39EF, %fd15;
	fma.rn.f64 	%fd67, %fd65, 0dBC7ABC9E3B39803F, %fd66;
	fma.rn.f64 	%fd68, %fd67, 0d3E5ADE1569CE2BDF, 0d3E928AF3FCA213EA;
	fma.rn.f64 	%fd69, %fd68, %fd67, 0d3EC71DEE62401315;
	fma.rn.f64 	%fd70, %fd69, %fd67, 0d3EFA01997C89EB71;
	fma.rn.f64 	%fd71, %fd70, %fd67, 0d3F2A01A014761F65;
	fma.rn.f64 	%fd72, %fd71, %fd67, 0d3F56C16C1852B7AF;
	fma.rn.f64 	%fd73, %fd72, %fd67, 0d3F81111111122322;
	fma.rn.f64 	%fd74, %fd73, %fd67, 0d3FA55555555502A1;
	fma.rn.f64 	%fd75, %fd74, %fd67, 0d3FC5555555555511;
	fma.rn.f64 	%fd76, %fd75, %fd67, 0d3FE000000000000B;
	fma.rn.f64 	%fd77, %fd76, %fd67, 0d3FF0000000000000;
	fma.rn.f64 	%fd78, %fd77, %fd67, 0d3FF0000000000000;
	{
	.reg .b32 %temp; 
	mov.b64 	{%r229, %temp}, %fd78;
	}
	{
	.reg .b32 %temp; 
	mov.b64 	{%temp, %r230}, %fd78;
	}
	shl.b32 	%r409, %r228, 20;
	add.s32 	%r410, %r409, %r230;
	mov.b64 	%fd91, {%r229, %r410};
	{
	.reg .b32 %temp; 
	mov.b64 	{%temp, %r411}, %fd15;
	}
	mov.b32 	%f2, %r411;
	abs.f32 	%f1, %f2;
	setp.lt.f32 	%p29, %f1, 0f4086232B;
	@%p29 bra 	$L__BB4_55;
	setp.lt.f64 	%p30, %fd15, 0d0000000000000000;
	add.f64 	%fd79, %fd15, 0d7FF0000000000000;
	selp.f64 	%fd91, 0d0000000000000000, %fd79, %p30;
	setp.geu.f32 	%p31, %f1, 0f40874800;
	@%p31 bra 	$L__BB4_55;
	shr.u32 	%r412, %r228, 31;
	add.s32 	%r413, %r228, %r412;
	shr.s32 	%r414, %r413, 1;
	shl.b32 	%r415, %r414, 20;
	add.s32 	%r416, %r230, %r415;
	mov.b64 	%fd80, {%r229, %r416};
	sub.s32 	%r417, %r228, %r414;
	shl.b32 	%r418, %r417, 20;
	add.s32 	%r419, %r418, 1072693248;
	mov.b32 	%r420, 0;
	mov.b64 	%fd81, {%r420, %r419};
	mul.f64 	%fd91, %fd81, %fd80;
$L__BB4_55:
	setp.gtu.f64 	%p32, %fd14, %fd91;
	mov.u32 	%r445, %r225;
	mov.u32 	%r446, %r214;
	mov.u32 	%r447, %r213;
	mov.u32 	%r448, %r204;
	@%p32 bra 	$L__BB4_45;
	ld.global.f64 	%fd82, [%rd2];
	neg.f64 	%fd83, %fd82;
	setp.gtu.f64 	%p33, %fd13, %fd83;
	@%p33 bra 	$L__BB4_45;
	ld.param.u64 	%rd38, [_Z7rtnorm2jP17curandStateXORWOWiPdS1_S1_S1_S1__param_7];
	ld.param.u64 	%rd37, [_Z7rtnorm2jP17curandStateXORWOWiPdS1_S1_S1_S1__param_4];
	ld.param.u64 	%rd36, [_Z7rtnorm2jP17curandStateXORWOWiPdS1_S1_S1_S1__param_3];
	cvt.u32.u64 	%r421, %rd3;
	cvta.to.global.u64 	%rd30, %rd37;
	ld.global.f64 	%fd84, [%rd30];
	cvta.to.global.u64 	%rd31, %rd36;
	ld.global.f64 	%fd85, [%rd31];
	mul.f64 	%fd86, %fd13, %fd84;
	sub.f64 	%fd87, %fd85, %fd86;
	cvta.to.global.u64 	%rd32, %rd38;
	shl.b64 	%rd33, %rd3, 3;
	add.s64 	%rd34, %rd32, %rd33;
	st.global.f64 	[%rd34], %fd87;
	mov.u32 	%r422, %ntid.x;
	mov.u32 	%r423, %nctaid.x;
	mad.lo.s32 	%r424, %r422, %r423, %r421;
	setp.lt.s32 	%p34, %r424, %r233;
	@%p34 bra 	$L__BB4_2;
$L__BB4_58:
	ret;

}
	// .globl	_Z7rtnorm1jP17curandStateXORWOWiPdS1_S1_S1_S1_
.visible .entry _Z7rtnorm1jP17curandStateXORWOWiPdS1_S1_S1_S1_(
	.param .u32 _Z7rtnorm1jP17curandStateXORWOWiPdS1_S1_S1_S1__param_0,
	.param .u64 .ptr .align 1 _Z7rtnorm1jP17curandStateXORWOWiPdS1_S1_S1_S1__param_1,
	.param .u32 _Z7rtnorm1jP17curandStateXORWOWiPdS1_S1_S1_S1__param_2,
	.param .u64 .ptr .align 1 _Z7rtnorm1jP17curandStateXORWOWiPdS1_S1_S1_S1__param_3,
	.param .u64 .ptr .align 1 _Z7rtnorm1jP17curandStateXORWOWiPdS1_S1_S1_S1__param_4,
	.param .u64 .ptr .align 1 _Z7rtnorm1jP17curandStateXORWOWiPdS1_S1_S1_S1__param_5,
	.param .u64 .ptr .align 1 _Z7rtnorm1jP17curandStateXORWOWiPdS1_S1_S1_S1__param_6,
	.param .u64 .ptr .align 1 _Z7rtnorm1jP17curandStateXORWOWiPdS1_S1_S1_S1__param_7
)
{
	.reg .pred 	%p<35>;
	.reg .b32 	%r<544>;
	.reg .b32 	%f<3>;
	.reg .b64 	%rd<40>;
	.reg .b64 	%fd<89>;

	ld.param.u32 	%r232, [_Z7rtnorm1jP17curandStateXORWOWiPdS1_S1_S1_S1__param_0];
	ld.param.u32 	%r233, [_Z7rtnorm1jP17curandStateXORWOWiPdS1_S1_S1_S1__param_2];
	ld.param.u64 	%rd15, [_Z7rtnorm1jP17curandStateXORWOWiPdS1_S1_S1_S1__param_5];
	ld.param.u64 	%rd13, [_Z7rtnorm1jP17curandStateXORWOWiPdS1_S1_S1_S1__param_6];
	cvta.to.global.u64 	%rd1, %rd15;
	mov.u32 	%r234, %ntid.x;
	mov.u32 	%r235, %ctaid.x;
	mov.u32 	%r236, %tid.x;
	mad.lo.s32 	%r424, %r235, %r234, %r236;
	ld.global.f64 	%fd20, [%rd1];
	fma.rn.f64 	%fd21, %fd20, %fd20, 0d4010000000000000;
	sqrt.rn.f64 	%fd22, %fd21;
	add.f64 	%fd23, %fd20, %fd22;
	mul.f64 	%fd1, %fd23, 0d3FE0000000000000;
	setp.ge.s32 	%p1, %r424, %r233;
	@%p1 bra 	$L__BB5_58;
	xor.b32  	%r237, %r232, -1429050551;
	mul.lo.s32 	%r238, %r237, 1099087573;
	add.s32 	%r2, %r238, -638133224;
	add.s32 	%r3, %r238, 123456789;
	xor.b32  	%r4, %r238, 362436069;
	add.s32 	%r5, %r238, 5783321;
	rcp.rn.f64 	%fd2, %fd1;
	mov.b32 	%r239, 1127219200;
	mov.b32 	%r240, -2147483648;
	mov.b64 	%fd3, {%r240, %r239};
	cvta.to.global.u64 	%rd2, %rd13;
$L__BB5_2:
	ld.param.u64 	%rd35, [_Z7rtnorm1jP17curandStateXORWOWiPdS1_S1_S1_S1__param_1];
	cvt.s64.s32 	%rd3, %r424;
	cvta.to.global.u64 	%rd16, %rd35;
	mul.wide.s32 	%rd17, %r424, 48;
	add.s64 	%rd4, %rd16, %rd17;
	st.global.v2.u32 	[%rd4], {%r2, %r3};
	mov.b32 	%r446, -123459836;
	st.global.v2.u32 	[%rd4+8], {%r4, %r446};
	mov.b32 	%r445, -589760388;
	st.global.v2.u32 	[%rd4+16], {%r445, %r5};
	setp.eq.s32 	%p2, %r424, 0;
	mov.u32 	%r444, %r5;
	mov.u32 	%r447, %r4;
	mov.u32 	%r448, %r3;
	@%p2 bra 	$L__BB5_44;
	mov.b32 	%r430, 0;
	mov.b32 	%r446, -123459836;
	mov.b32 	%r445, -589760388;
	mov.u32 	%r444, %r5;
	mov.u32 	%r447, %r4;
	mov.u32 	%r448, %r3;
	mov.u64 	%rd39, %rd3;
$L__BB5_4:
	and.b64  	%rd6, %rd39, 3;
	setp.eq.s64 	%p3, %rd6, 0;
	@%p3 bra 	$L__BB5_43;
	mul.wide.u32 	%rd18, %r430, 3200;
	mov.u64 	%rd19, precalc_xorwow_matrix;
	add.s64 	%rd7, %rd19, %rd18;
	cvt.u32.u64 	%r13, %rd6;
	mov.b32 	%r431, 0;
$L__BB5_6:
	mov.b32 	%r444, 0;
	mov.u32 	%r445, %r444;
	mov.u32 	%r446, %r444;
	mov.u32 	%r447, %r444;
	mov.u32 	%r448, %r444;
	mov.u32 	%r437, %r444;
$L__BB5_7:
	mul.wide.u32 	%rd20, %r437, 4;
	add.s64 	%rd21, %rd4, %rd20;
	ld.global.u32 	%r21, [%rd21+4];
	shl.b32 	%r22, %r437, 5;
	mov.b32 	%r443, 0;
$L__BB5_8:
	.pragma "nounroll";
	shr.u32 	%r249, %r21, %r443;
	and.b32  	%r250, %r249, 1;
	setp.eq.b32 	%p4, %r250, 1;
	not.pred 	%p5, %p4;
	add.s32 	%r251, %r22, %r443;
	mul.lo.s32 	%r252, %r251, 5;
	mul.wide.u32 	%rd22, %r252, 4;
	add.s64 	%rd8, %rd7, %rd22;
	@%p5 bra 	$L__BB5_10;
	ld.global.u32 	%r253, [%rd8];
	xor.b32  	%r448, %r448, %r253;
	ld.global.u32 	%r254, [%rd8+4];
	xor.b32  	%r447, %r447, %r254;
	ld.global.u32 	%r255, [%rd8+8];
	xor.b32  	%r446, %r446, %r255;
	ld.global.u32 	%r256, [%rd8+12];
	xor.b32  	%r445, %r445, %r256;
	ld.global.u32 	%r257, [%rd8+16];
	xor.b32  	%r444, %r444, %r257;
$L__BB5_10:
	and.b32  	%r259, %r249, 2;
	setp.eq.s32 	%p6, %r259, 0;
	@%p6 bra 	$L__BB5_12;
	ld.global.u32 	%r260, [%rd8+20];
	xor.b32  	%r448, %r448, %r260;
	ld.global.u32 	%r261, [%rd8+24];
	xor.b32  	%r447, %r447, %r261;
	ld.global.u32 	%r262, [%rd8+28];
	xor.b32  	%r446, %r446, %r262;
	ld.global.u32 	%r263, [%rd8+32];
	xor.b32  	%r445, %r445, %r263;
	ld.global.u32 	%r264, [%rd8+36];
	xor.b32  	%r444, %r444, %r264;
$L__BB5_12:
	and.b32  	%r266, %r249, 4;
	setp.eq.s32 	%p7, %r266, 0;
	@%p7 bra 	$L__BB5_14;
	ld.global.u32 	%r267, [%rd8+40];
	xor.b32  	%r448, %r448, %r267;
	ld.global.u32 	%r268, [%rd8+44];
	xor.b32  	%r447, %r447, %r268;
	ld.global.u32 	%r269, [%rd8+48];
	xor.b32  	%r446, %r446, %r269;
	ld.global.u32 	%r270, [%rd8+52];
	xor.b32  	%r445, %r445, %r270;
	ld.global.u32 	%r271, [%rd8+56];
	xor.b32  	%r444, %r444, %r271;
$L__BB5_14:
	and.b32  	%r273, %r249, 8;
	setp.eq.s32 	%p8, %r273, 0;
	@%p8 bra 	$L__BB5_16;
	ld.global.u32 	%r274, [%rd8+60];
	xor.b32  	%r448, %r448, %r274;
	ld.global.u32 	%r275, [%rd8+64];
	xor.b32  	%r447, %r447, %r275;
	ld.global.u32 	%r276, [%rd8+68];
	xor.b32  	%r446, %r446, %r276;
	ld.global.u32 	%r277, [%rd8+72];
	xor.b32  	%r445, %r445, %r277;
	ld.global.u32 	%r278, [%rd8+76];
	xor.b32  	%r444, %r444, %r278;
$L__BB5_16:
	and.b32  	%r280, %r249, 16;
	setp.eq.s32 	%p9, %r280, 0;
	@%p9 bra 	$L__BB5_18;
	ld.global.u32 	%r281, [%rd8+80];
	xor.b32  	%r448, %r448, %r281;
	ld.global.u32 	%r282, [%rd8+84];
	xor.b32  	%r447, %r447, %r282;
	ld.global.u32 	%r283, [%rd8+88];
	xor.b32  	%r446, %r446, %r283;
	ld.global.u32 	%r284, [%rd8+92];
	xor.b32  	%r445, %r445, %r284;
	ld.global.u32 	%r285, [%rd8+96];
	xor.b32  	%r444, %r444, %r285;
$L__BB5_18:
	and.b32  	%r287, %r249, 32;
	setp.eq.s32 	%p10, %r287, 0;
	@%p10 bra 	$L__BB5_20;
	ld.global.u32 	%r288, [%rd8+100];
	xor.b32  	%r448, %r448, %r288;
	ld.global.u32 	%r289, [%rd8+104];
	xor.b32  	%r447, %r447, %r289;
	ld.global.u32 	%r290, [%rd8+108];
	xor.b32  	%r446, %r446, %r290;
	ld.global.u32 	%r291, [%rd8+112];
	xor.b32  	%r445, %r445, %r291;
	ld.global.u32 	%r292, [%rd8+116];
	xor.b32  	%r444, %r444, %r292;
$L__BB5_20:
	and.b32  	%r294, %r249, 64;
	setp.eq.s32 	%p11, %r294, 0;
	@%p11 bra 	$L__BB5_22;
	ld.global.u32 	%r295, [%rd8+120];
	xor.b32  	%r448, %r448, %r295;
	ld.global.u32 	%r296, [%rd8+124];
	xor.b32  	%r447, %r447, %r296;
	ld.global.u32 	%r297, [%rd8+128];
	xor.b32  	%r446, %r446, %r297;
	ld.global.u32 	%r298, [%rd8+132];
	xor.b32  	%r445, %r445, %r298;
	ld.global.u32 	%r299, [%rd8+136];
	xor.b32  	%r444, %r444, %r299;
$L__BB5_22:
	and.b32  	%r301, %r249, 128;
	setp.eq.s32 	%p12, %r301, 0;
	@%p12 bra 	$L__BB5_24;
	ld.global.u32 	%r302, [%rd8+140];
	xor.b32  	%r448, %r448, %r302;
	ld.global.u32 	%r303, [%rd8+144];
	xor.b32  	%r447, %r447, %r303;
	ld.global.u32 	%r304, [%rd8+148];
	xor.b32  	%r446, %r446, %r304;
	ld.global.u32 	%r305, [%rd8+152];
	xor.b32  	%r445, %r445, %r305;
	ld.global.u32 	%r306, [%rd8+156];
	xor.b32  	%r444, %r444, %r306;
$L__BB5_24:
	and.b32  	%r308, %r249, 256;
	setp.eq.s32 	%p13, %r308, 0;
	@%p13 bra 	$L__BB5_26;
	ld.global.u32 	%r309, [%rd8+160];
	xor.b32  	%r448, %r448, %r309;
	ld.global.u32 	%r310, [%rd8+164];
	xor.b32  	%r447, %r447, %r310;
	ld.global.u32 	%r311, [%rd8+168];
	xor.b32  	%r446, %r446, %r311;
	ld.global.u32 	%r312, [%rd8+172];
	xor.b32  	%r445, %r445, %r312;
	ld.global.u32 	%r313, [%rd8+176];
	xor.b32  	%r444, %r444, %r313;
$L__BB5_26:
	and.b32  	%r315, %r249, 512;
	setp.eq.s32 	%p14, %r315, 0;
	@%p14 bra 	$L__BB5_28;
	ld.global.u32 	%r316, [%rd8+180];
	xor.b32  	%r448, %r448, %r316;
	ld.global.u32 	%r317, [%rd8+184];
	xor.b32  	%r447, %r447, %r317;
	ld.global.u32 	%r318, [%rd8+188];
	xor.b32  	%r446, %r446, %r318;
	ld.global.u32 	%r319, [%rd8+192];
	xor.b32  	%r445, %r445, %r319;
	ld.global.u32 	%r320, [%rd8+196];
	xor.b32  	%r444, %r444, %r320;
$L__BB5_28:
	and.b32  	%r322, %r249, 1024;
	setp.eq.s32 	%p15, %r322, 0;
	@%p15 bra 	$L__BB5_30;
	ld.global.u32 	%r323, [%rd8+200];
	xor.b32  	%r448, %r448, %r323;
	ld.global.u32 	%r324, [%rd8+204];
	xor.b32  	%r447, %r447, %r324;
	ld.global.u32 	%r325, [%rd8+208];
	xor.b32  	%r446, %r446, %r325;
	ld.global.u32 	%r326, [%rd8+212];
	xor.b32  	%r445, %r445, %r326;
	ld.global.u32 	%r327, [%rd8+216];
	xor.b32  	%r444, %r444, %r327;
$L__BB5_30:
	and.b32  	%r329, %r249, 2048;
	setp.eq.s32 	%p16, %r329, 0;
	@%p16 bra 	$L__BB5_32;
	ld.global.u32 	%r330, [%rd8+220];
	xor.b32  	%r448, %r448, %r330;
	ld.global.u32 	%r331, [%rd8+224];
	xor.b32  	%r447, %r447, %r331;
	ld.global.u32 	%r332, [%rd8+228];
	xor.b32  	%r446, %r446, %r332;
	ld.global.u32 	%r333, [%rd8+232];
	xor.b32  	%r445, %r445, %r333;
	ld.global.u32 	%r334, [%rd8+236];
	xor.b32  	%r444, %r444, %r334;
$L__BB5_32:
	and.b32  	%r336, %r249, 4096;
	setp.eq.s32 	%p17, %r336, 0;
	@%p17 bra 	$L__BB5_34;
	ld.global.u32 	%r337, [%rd8+240];
	xor.b32  	%r448, %r448, %r337;
	ld.global.u32 	%r338, [%rd8+244];
	xor.b32  	%r447, %r447, %r338;
	ld.global.u32 	%r339, [%rd8+248];
	xor.b32  	%r446, %r446, %r339;
	ld.global.u32 	%r340, [%rd8+252];
	xor.b32  	%r445, %r445, %r340;
	ld.global.u32 	%r341, [%rd8+256];
	xor.b32  	%r444, %r444, %r341;
$L__BB5_34:
	and.b32  	%r343, %r249, 8192;
	setp.eq.s32 	%p18, %r343, 0;
	@%p18 bra 	$L__BB5_36;
	ld.global.u32 	%r344, [%rd8+260];
	xor.b32  	%r448, %r448, %r344;
	ld.global.u32 	%r345, [%rd8+264];
	xor.b32  	%r447, %r447, %r345;
	ld.global.u32 	%r346, [%rd8+268];
	xor.b32  	%r446, %r446, %r346;
	ld.global.u32 	%r347, [%rd8+272];
	xor.b32  	%r445, %r445, %r347;
	ld.global.u32 	%r348, [%rd8+276];
	xor.b32  	%r444, %r444, %r348;
$L__BB5_36:
	and.b32  	%r350, %r249, 16384;
	setp.eq.s32 	%p19, %r350, 0;
	@%p19 bra 	$L__BB5_38;
	ld.global.u32 	%r351, [%rd8+280];
	xor.b32  	%r448, %r448, %r351;
	ld.global.u32 	%r352, [%rd8+284];
	xor.b32  	%r447, %r447, %r352;
	ld.global.u32 	%r353, [%rd8+288];
	xor.b32  	%r446, %r446, %r353;
	ld.global.u32 	%r354, [%rd8+292];
	xor.b32  	%r445, %r445, %r354;
	ld.global.u32 	%r355, [%rd8+296];
	xor.b32  	%r444, %r444, %r355;
$L__BB5_38:
	and.b32  	%r357, %r249, 32768;
	setp.eq.s32 	%p20, %r357, 0;
	@%p20 bra 	$L__BB5_40;
	ld.global.u32 	%r358, [%rd8+300];
	xor.b32  	%r448, %r448, %r358;
	ld.global.u32 	%r359, [%rd8+304];
	xor.b32  	%r447, %r447, %r359;
	ld.global.u32 	%r360, [%rd8+308];
	xor.b32  	%r446, %r446, %r360;
	ld.global.u32 	%r361, [%rd8+312];
	xor.b32  	%r445, %r445, %r361;
	ld.global.u32 	%r362, [%rd8+316];
	xor.b32  	%r444, %r444, %r362;
$L__BB5_40:
	add.s32 	%r443, %r443, 16;
	setp.ne.s32 	%p21, %r443, 32;
	@%p21 bra 	$L__BB5_8;
	mad.lo.s32 	%r363, %r437, -31, %r22;
	add.s32 	%r437, %r363, 1;
	setp.ne.s32 	%p22, %r437, 5;
	@%p22 bra 	$L__BB5_7;
	st.global.u32 	[%rd4+4], %r448;
	st.global.u32 	[%rd4+8], %r447;
	st.global.u32 	[%rd4+12], %r446;
	st.global.u32 	[%rd4+16], %r445;
	st.global.u32 	[%rd4+20], %r444;
	add.s32 	%r431, %r431, 1;
	setp.lt.u32 	%p23, %r431, %r13;
	@%p23 bra 	$L__BB5_6;
$L__BB5_43:
	shr.u64 	%rd9, %rd39, 2;
	add.s32 	%r430, %r430, 1;
	setp.gt.u64 	%p24, %rd39, 3;
	mov.u64 	%rd39, %rd9;
	@%p24 bra 	$L__BB5_4;
$L__BB5_44:
	mov.b32 	%r364, 0;
	st.global.v2.u32 	[%rd4+24], {%r364, %r364};
	st.global.u32 	[%rd4+32], %r364;
	mov.b64 	%rd23, 0;
	st.global.u64 	[%rd4+40], %rd23;
	mov.u32 	%r534, %r2;
$L__BB5_45:
	mov.u32 	%r204, %r444;
	shr.u32 	%r366, %r448, 2;
	xor.b32  	%r367, %r366, %r448;
	shl.b32 	%r368, %r204, 4;
	shl.b32 	%r369, %r367, 1;
	xor.b32  	%r370, %r369, %r368;
	xor.b32  	%r371, %r370, %r367;
	xor.b32  	%r213, %r371, %r204;
	add.s32 	%r372, %r534, %r213;
	add.s32 	%r373, %r372, 362437;
	shr.u32 	%r374, %r447, 2;
	xor.b32  	%r375, %r374, %r447;
	st.global.v2.u32 	[%rd4+8], {%r445, %r204};
	shl.b32 	%r376, %r213, 4;
	shl.b32 	%r377, %r375, 1;
	xor.b32  	%r378, %r377, %r376;
	xor.b32  	%r379, %r378, %r375;
	xor.b32  	%r214, %r379, %r213;
	st.global.v2.u32 	[%rd4+16], {%r213, %r214};
	add.s32 	%r380, %r534, 724874;
	st.global.v2.u32 	[%rd4], {%r380, %r446};
	add.s32 	%r381, %r214, %r380;
	cvt.u64.u32 	%rd24, %r373;
	mul.wide.u32 	%rd25, %r381, 2097152;
	xor.b64  	%rd26, %rd25, %rd24;
	cvt.rn.f64.u64 	%fd24, %rd26;
	fma.rn.f64 	%fd85, %fd24, 0d3CA0000000000000, 0d3C90000000000000;
	{
	.reg .b32 %temp; 
	mov.b64 	{%temp, %r540}, %fd85;
	}
	{
	.reg .b32 %temp; 
	mov.b64 	{%r541, %temp}, %fd85;
	}
	setp.gt.s32 	%p25, %r540, 1048575;
	mov.b32 	%r542, -1023;
	@%p25 bra 	$L__BB5_47;
	mul.f64 	%fd85, %fd85, 0d4350000000000000;
	{
	.reg .b32 %temp; 
	mov.b64 	{%temp, %r540}, %fd85;
	}
	{
	.reg .b32 %temp; 
	mov.b64 	{%r541, %temp}, %fd85;
	}
	mov.b32 	%r542, -1077;
$L__BB5_47:
	add.s32 	%r383, %r540, -1;
	setp.gt.u32 	%p26, %r383, 2146435070;
	@%p26 bra 	$L__BB5_51;
	shr.u32 	%r386, %r540, 20;
	add.s32 	%r543, %r542, %r386;
	and.b32  	%r387, %r540, 1048575;
	or.b32  	%r388, %r387, 1072693248;
	mov.b64 	%fd86, {%r541, %r388};
	setp.lt.u32 	%p28, %r388, 1073127583;
	@%p28 bra 	$L__BB5_50;
	{
	.reg .b32 %temp; 
	mov.b64 	{%r389, %temp}, %fd86;
	}
	{
	.reg .b32 %temp; 
	mov.b64 	{%temp, %r390}, %fd86;
	}
	add.s32 	%r391, %r390, -1048576;
	mov.b64 	%fd86, {%r389, %r391};
	add.s32 	%r543, %r543, 1;
$L__BB5_50:
	add.f64 	%fd26, %fd86, 0dBFF0000000000000;
	add.f64 	%fd27, %fd86, 0d3FF0000000000000;
	rcp.approx.ftz.f64 	%fd28, %fd27;
	neg.f64 	%fd29, %fd27;
	fma.rn.f64 	%fd30, %fd29, %fd28, 0d3FF0000000000000;
	fma.rn.f64 	%fd31, %fd30, %fd30, %fd30;
	fma.rn.f64 	%fd32, %fd31, %fd28, %fd28;
	mul.f64 	%fd33, %fd26, %fd32;
	fma.rn.f64 	%fd34, %fd26, %fd32, %fd33;
	mul.f64 	%fd35, %fd34, %fd34;
	fma.rn.f64 	%fd36, %fd35, 0d3EB1380B3AE80F1E, 0d3ED0EE258B7A8B04;
	fma.rn.f64 	%fd37, %fd36, %fd35, 0d3EF3B2669F02676F;
	fma.rn.f64 	%fd38, %fd37, %fd35, 0d3F1745CBA9AB0956;
	fma.rn.f64 	%fd39, %fd38, %fd35, 0d3F3C71C72D1B5154;
	fma.rn.f64 	%fd40, %fd39, %fd35, 0d3F624924923BE72D;
	fma.rn.f64 	%fd41, %fd40, %fd35, 0d3F8999999999A3C4;
	fma.rn.f64 	%fd42, %fd41, %fd35, 0d3FB5555555555554;
	sub.f64 	%fd43, %fd26, %fd34;
	add.f64 	%fd44, %fd43, %fd43;
	neg.f64 	%fd45, %fd34;
	fma.rn.f64 	%fd46, %fd45, %fd26, %fd44;
	mul.f64 	%fd47, %fd32, %fd46;
	mul.f64 	%fd48, %fd35, %fd42;
	fma.rn.f64 	%fd49, %fd48, %fd34, %fd47;
	xor.b32  	%r392, %r543, -2147483648;
	mov.b32 	%r393, 1127219200;
	mov.b64 	%fd50, {%r392, %r393};
	sub.f64 	%fd51, %fd50, %fd3;
	fma.rn.f64 	%fd52, %fd51, 0d3FE62E42FEFA39EF, %fd34;
	fma.rn.f64 	%fd53, %fd51, 0dBFE62E42FEFA39EF, %fd52;
	sub.f64 	%fd54, %fd53, %fd34;
	sub.f64 	%fd55, %fd49, %fd54;
	fma.rn.f64 	%fd56, %fd51, 0d3C7ABC9E3B39803F, %fd55;
	add.f64 	%fd87, %fd52, %fd56;
	bra.uni 	$L__BB5_52;
$L__BB5_51:
	fma.rn.f64 	%fd25, %fd85, 0d7FF0000000000000, 0d7FF0000000000000;
	{
	.reg .b32 %temp; 
	mov.b64 	{%temp, %r384}, %fd85;
	}
	and.b32  	%r385, %r384, 2147483647;
	setp.eq.s32 	%p27, %r385, 0;
	selp.f64 	%fd87, 0dFFF0000000000000, %fd25, %p27;
$L__BB5_52:
	mul.f64 	%fd57, %fd2, %fd87;
	ld.global.f64 	%fd58, [%rd1];
	sub.f64 	%fd13, %fd58, %fd57;
	shr.u32 	%r394, %r446, 2;
	xor.b32  	%r395, %r394, %r446;
	shl.b32 	%r396, %r214, 4;
	shl.b32 	%r397, %r395, 1;
	xor.b32  	%r398, %r397, %r396;
	xor.b32  	%r399, %r398, %r395;
	xor.b32  	%r225, %r399, %r214;
	add.s32 	%r400, %r534, %r225;
	add.s32 	%r401, %r400, 1087311;
	shr.u32 	%r402, %r445, 2;
	xor.b32  	%r403, %r402, %r445;
	st.global.v2.u32 	[%rd4+8], {%r213, %r214};
	shl.b32 	%r404, %r225, 4;
	shl.b32 	%r405, %r403, 1;
	xor.b32  	%r406, %r405, %r404;
	xor.b32  	%r407, %r406, %r403;
	xor.b32  	%r444, %r407, %r225;
	st.global.v2.u32 	[%rd4+16], {%r225, %r444};
	add.s32 	%r534, %r534, 1449748;
	st.global.v2.u32 	[%rd4], {%r534, %r204};
	add.s32 	%r408, %r444, %r534;
	cvt.u64.u32 	%rd27, %r401;
	mul.wide.u32 	%rd28, %r408, 2097152;
	xor.b64  	%rd29, %rd28, %rd27;
	cvt.rn.f64.u64 	%fd59, %rd29;
	fma.rn.f64 	%fd14, %fd59, 0d3CA0000000000000, 0d3C90000000000000;
	sub.f64 	%fd60, %fd13, %fd1;
	mul.f64 	%fd61, %fd60, 0dBFE0000000000000;
	mul.f64 	%fd15, %fd60, %fd61;
	fma.rn.f64 	%fd62, %fd15, 0d3FF71547652B82FE, 0d4338000000000000;
	{
	.reg .b32 %temp; 
	mov.b64 	{%r228, %temp}, %fd62;
	}
	mov.f64 	%fd63, 0dC338000000000000;
	add.rn.f64 	%fd64, %fd62, %fd63;
	fma.rn.f64 	%fd65, %fd64, 0dBFE62E42FEFA39EF, %fd15;
	fma.rn.f64 	%fd66, %fd64, 0dBC7ABC9E3B39803F, %fd65;
	fma.rn.f64 	%fd67, %fd66, 0d3E5ADE1569CE2BDF, 0d3E928AF3FCA213EA;
	fma.rn.f64 	%fd68, %fd67, %fd66, 0d3EC71DEE62401315;
	fma.rn.f64 	%fd69, %fd68, %fd66, 0d3EFA01997C89EB71;
	fma.rn.f64 	%fd70, %fd69, %fd66, 0d3F2A01A014761F65;
	fma.rn.f64 	%fd71, %fd70, %fd66, 0d3F56C16C1852B7AF;
	fma.rn.f64 	%fd72, %fd71, %fd66, 0d3F81111111122322;
	fma.rn.f64 	%fd73, %fd72, %fd66, 0d3FA55555555502A1;
	fma.rn.f64 	%fd74, %fd73, %fd66, 0d3FC5555555555511;
	fma.rn.f64 	%fd75, %fd74, %fd66, 0d3FE000000000000B;
	fma.rn.f64 	%fd76, %fd75, %fd66, 0d3FF0000000000000;
	fma.rn.f64 	%fd77, %fd76, %fd66, 0d3FF0000000000000;
	{
	.reg .b32 %temp; 
	mov.b64 	{%r229, %temp}, %fd77;
	}
	{
	.reg .b32 %temp; 
	mov.b64 	{%temp, %r230}, %fd77;
	}
	shl.b32 	%r409, %r228, 20;
	add.s32 	%r410, %r409, %r230;
	mov.b64 	%fd88, {%r229, %r410};
	{
	.reg .b32 %temp; 
	mov.b64 	{%temp, %r411}, %fd15;
	}
	mov.b32 	%f2, %r411;
	abs.f32 	%f1, %f2;
	setp.lt.f32 	%p29, %f1, 0f4086232B;
	@%p29 bra 	$L__BB5_55;
	setp.lt.f64 	%p30, %fd15, 0d0000000000000000;
	add.f64 	%fd78, %fd15, 0d7FF0000000000000;
	selp.f64 	%fd88, 0d0000000000000000, %fd78, %p30;
	setp.geu.f32 	%p31, %f1, 0f40874800;
	@%p31 bra 	$L__BB5_55;
	shr.u32 	%r412, %r228, 31;
	add.s32 	%r413, %r228, %r412;
	shr.s32 	%r414, %r413, 1;
	shl.b32 	%r415, %r414, 20;
	add.s32 	%r416, %r230, %r415;
	mov.b64 	%fd79, {%r229, %r416};
	sub.s32 	%r417, %r228, %r414;
	shl.b32 	%r418, %r417, 20;
	add.s32 	%r419, %r418, 1072693248;
	mov.b32 	%r420, 0;
	mov.b64 	%fd80, {%r420, %r419};
	mul.f64 	%fd88, %fd80, %fd79;
$L__BB5_55:
	setp.gtu.f64 	%p32, %fd14, %fd88;
	mov.u32 	%r445, %r225;
	mov.u32 	%r446, %r214;
	mov.u32 	%r447, %r213;
	mov.u32 	%r448, %r204;
	@%p32 bra 	$L__BB5_45;
	ld.global.f64 	%fd81, [%rd2];
	setp.gtu.f64 	%p33, %fd13, %fd81;
	@%p33 bra 	$L__BB5_45;
	ld.param.u64 	%rd38, [_Z7rtnorm1jP17curandStateXORWOWiPdS1_S1_S1_S1__param_7];
	ld.param.u64 	%rd37, [_Z7rtnorm1jP17curandStateXORWOWiPdS1_S1_S1_S1__param_4];
	ld.param.u64 	%rd36, [_Z7rtnorm1jP17curandStateXORWOWiPdS1_S1_S1_S1__param_3];
	cvt.u32.u64 	%r421, %rd3;
	cvta.to.global.u64 	%rd30, %rd37;
	ld.global.f64 	%fd82, [%rd30];
	cvta.to.global.u64 	%rd31, %rd36;
	ld.global.f64 	%fd83, [%rd31];
	fma.rn.f64 	%fd84, %fd13, %fd82, %fd83;
	cvta.to.global.u64 	%rd32, %rd38;
	shl.b64 	%rd33, %rd3, 3;
	add.s64 	%rd34, %rd32, %rd33;
	st.global.f64 	[%rd34], %fd84;
	mov.u32 	%r422, %ntid.x;
	mov.u32 	%r423, %nctaid.x;
	mad.lo.s32 	%r424, %r422, %r423, %r421;
	setp.lt.s32 	%p34, %r424, %r233;
	@%p34 bra 	$L__BB5_2;
$L__BB5_58:
	ret;

}
	// .globl	_Z7rtnorm3jP17curandStateXORWOWiPdS1_S1_S1_S1_
.visible .entry _Z7rtnorm3jP17curandStateXORWOWiPdS1_S1_S1_S1_(
	.param .u32 _Z7rtnorm3jP17curandStateXORWOWiPdS1_S1_S1_S1__param_0,
	.param .u64 .ptr .align 1 _Z7rtnorm3jP17curandStateXORWOWiPdS1_S1_S1_S1__param_1,
	.param .u32 _Z7rtnorm3jP17curandStateXORWOWiPdS1_S1_S1_S1__param_2,
	.param .u64 .ptr .align 1 _Z7rtnorm3jP17curandStateXORWOWiPdS1_S1_S1_S1__param_3,
	.param .u64 .ptr .align 1 _Z7rtnorm3jP17curandStateXORWOWiPdS1_S1_S1_S1__param_4,
	.param .u64 .ptr .align 1 _Z7rtnorm3jP17curandStateXORWOWiPdS1_S1_S1_S1__param_5,
	.param .u64 .ptr .align 1 _Z7rtnorm3jP17curandStateXORWOWiPdS1_S1_S1_S1__param_6,
	.param .u64 .ptr .align 1 _Z7rtnorm3jP17curandStateXORWOWiPdS1_S1_S1_S1__param_7
)
{
	.reg .pred 	%p<38>;
	.reg .b32 	%r<545>;
	.reg .b32 	%f<7>;
	.reg .b64 	%rd<40>;
	.reg .b64 	%fd<94>;

	ld.param.u32 	%r228, [_Z7rtnorm3jP17curandStateXORWOWiPdS1_S1_S1_S1__param_0];
	ld.param.u32 	%r229, [_Z7rtnorm3jP17curandStateXORWOWiPdS1_S1_S1_S1__param_2];
	ld.param.u64 	%rd14, [_Z7rtnorm3jP17curandStateXORWOWiPdS1_S1_S1_S1__param_5];
	ld.param.u64 	%rd15, [_Z7rtnorm3jP17curandStateXORWOWiPdS1_S1_S1_S1__param_6];
	cvta.to.global.u64 	%rd1, %rd14;
	cvta.to.global.u64 	%rd2, %rd15;
	mov.u32 	%r230, %ntid.x;
	mov.u32 	%r231, %ctaid.x;
	mov.u32 	%r232, %tid.x;
	mad.lo.s32 	%r429, %r231, %r230, %r232;
	setp.ge.s32 	%p1, %r429, %r229;
	@%p1 bra 	$L__BB6_58;
	ld.global.f64 	%fd18, [%rd2];
	ld.global.f64 	%fd19, [%rd1];
	xor.b32  	%r233, %r228, -1429050551;
	mul.lo.s32 	%r234, %r233, 1099087573;
	add.s32 	%r2, %r234, -638133224;
	add.s32 	%r3, %r234, 123456789;
	xor.b32  	%r4, %r234, 362436069;
	add.s32 	%r5, %r234, 5783321;
	mul.f64 	%fd1, %fd18, %fd18;
	mul.f64 	%fd2, %fd19, %fd19;
	sub.f64 	%fd20, %fd18, %fd19;
	add.f64 	%fd3, %fd20, 0d3E7AD7F29ABCAF48;
$L__BB6_2:
	ld.param.u64 	%rd35, [_Z7rtnorm3jP17curandStateXORWOWiPdS1_S1_S1_S1__param_1];
	cvt.s64.s32 	%rd3, %r429;
	cvta.to.global.u64 	%rd16, %rd35;
	mul.wide.s32 	%rd17, %r429, 48;
	add.s64 	%rd4, %rd16, %rd17;
	st.global.v2.u32 	[%rd4], {%r2, %r3};
	mov.b32 	%r451, -123459836;
	st.global.v2.u32 	[%rd4+8], {%r4, %r451};
	mov.b32 	%r450, -589760388;
	st.global.v2.u32 	[%rd4+16], {%r450, %r5};
	setp.eq.s32 	%p2, %r429, 0;
	mov.u32 	%r449, %r5;
	mov.u32 	%r452, %r4;
	mov.u32 	%r453, %r3;
	@%p2 bra 	$L__BB6_44;
	mov.b32 	%r435, 0;
	mov.b32 	%r451, -123459836;
	mov.b32 	%r450, -589760388;
	mov.u32 	%r449, %r5;
	mov.u32 	%r452, %r4;
	mov.u32 	%r453, %r3;
	mov.u64 	%rd39, %rd3;
$L__BB6_4:
	and.b64  	%rd6, %rd39, 3;
	setp.eq.s64 	%p3, %rd6, 0;
	@%p3 bra 	$L__BB6_43;
	mul.wide.u32 	%rd18, %r435, 3200;
	mov.u64 	%rd19, precalc_xorwow_matrix;
	add.s64 	%rd7, %rd19, %rd18;
	cvt.u32.u64 	%r13, %rd6;
	mov.b32 	%r436, 0;
$L__BB6_6:
	mov.b32 	%r449, 0;
	mov.u32 	%r450, %r449;
	mov.u32 	%r451, %r449;
	mov.u32 	%r452, %r449;
	mov.u32 	%r453, %r449;
	mov.u32 	%r442, %r449;
$L__BB6_7:
	mul.wide.u32 	%rd20, %r442, 4;
	add.s64 	%rd21, %rd4, %rd20;
	ld.global.u32 	%r21, [%rd21+4];
	shl.b32 	%r22, %r442, 5;
	mov.b32 	%r448, 0;
$L__BB6_8:
	.pragma "nounroll";
	shr.u32 	%r243, %r21, %r448;
	and.b32  	%r244, %r243, 1;
	setp.eq.b32 	%p4, %r244, 1;
	not.pred 	%p5, %p4;
	add.s32 	%r245, %r22, %r448;
	mul.lo.s32 	%r246, %r245, 5;
	mul.wide.u32 	%rd22, %r246, 4;
	add.s64 	%rd8, %rd7, %rd22;
	@%p5 bra 	$L__BB6_10;
	ld.global.u32 	%r247, [%rd8];
	xor.b32  	%r453, %r453, %r247;
	ld.global.u32 	%r248, [%rd8+4];
	xor.b32  	%r452, %r452, %r248;
	ld.global.u32 	%r249, [%rd8+8];
	xor.b32  	%r451, %r451, %r249;
	ld.global.u32 	%r250, [%rd8+12];
	xor.b32  	%r450, %r450, %r250;
	ld.global.u32 	%r251, [%rd8+16];
	xor.b32  	%r449, %r449, %r251;
$L__BB6_10:
	and.b32  	%r253, %r243, 2;
	setp.eq.s32 	%p6, %r253, 0;
	@%p6 bra 	$L__BB6_12;
	ld.global.u32 	%r254, [%rd8+20];
	xor.b32  	%r453, %r453, %r254;
	ld.global.u32 	%r255, [%rd8+24];
	xor.b32  	%r452, %r452, %r255;
	ld.global.u32 	%r256, [%rd8+28];
	xor.b32  	%r451, %r451, %r256;
	ld.global.u32 	%r257, [%rd8+32];
	xor.b32  	%r450, %r450, %r257;
	ld.global.u32 	%r258, [%rd8+36];
	xor.b32  	%r449, %r449, %r258;
$L__BB6_12:
	and.b32  	%r260, %r243, 4;
	setp.eq.s32 	%p7, %r260, 0;
	@%p7 bra 	$L__BB6_14;
	ld.global.u32 	%r261, [%rd8+40];
	xor.b32  	%r453, %r453, %r261;
	ld.global.u32 	%r262, [%rd8+44];
	xor.b32  	%r452, %r452, %r262;
	ld.global.u32 	%r263, [%rd8+48];
	xor.b32  	%r451, %r451, %r263;
	ld.global.u32 	%r264, [%rd8+52];
	xor.b32  	%r450, %r450, %r264;
	ld.global.u32 	%r265, [%rd8+56];
	xor.b32  	%r449, %r449, %r265;
$L__BB6_14:
	and.b32  	%r267, %r243, 8;
	setp.eq.s32 	%p8, %r267, 0;
	@%p8 bra 	$L__BB6_16;
	ld.global.u32 	%r268, [%rd8+60];
	xor.b32  	%r453, %r453, %r268;
	ld.global.u32 	%r269, [%rd8+64];
	xor.b32  	%r452, %r452, %r269;
	ld.global.u32 	%r270, [%rd8+68];
	xor.b32  	%r451, %r451, %r270;
	ld.global.u32 	%r271, [%rd8+72];
	xor.b32  	%r450, %r450, %r271;
	ld.global.u32 	%r272, [%rd8+76];
	xor.b32  	%r449, %r449, %r272;
$L__BB6_16:
	and.b32  	%r274, %r243, 16;
	setp.eq.s32 	%p9, %r274, 0;
	@%p9 bra 	$L__BB6_18;
	ld.global.u32 	%r275, [%rd8+80];
	xor.b32  	%r453, %r453, %r275;
	ld.global.u32 	%r276, [%rd8+84];
	xor.b32  	%r452, %r452, %r276;
	ld.global.u32 	%r277, [%rd8+88];
	xor.b32  	%r451, %r451, %r277;
	ld.global.u32 	%r278, [%rd8+92];
	xor.b32  	%r450, %r450, %r278;
	ld.global.u32 	%r279, [%rd8+96];
	xor.b32  	%r449, %r449, %r279;
$L__BB6_18:
	and.b32  	%r281, %r243, 32;
	setp.eq.s32 	%p10, %r281, 0;
	@%p10 bra 	$L__BB6_20;
	ld.global.u32 	%r282, [%rd8+100];
	xor.b32  	%r453, %r453, %r282;
	ld.global.u32 	%r283, [%rd8+104];
	xor.b32  	%r452, %r452, %r283;
	ld.global.u32 	%r284, [%rd8+108];
	xor.b32  	%r451, %r451, %r284;
	ld.global.u32 	%r285, [%rd8+112];
	xor.b32  	%r450, %r450, %r285;
	ld.global.u32 	%r286, [%rd8+116];
	xor.b32  	%r449, %r449, %r286;
$L__BB6_20:
	and.b32  	%r288, %r243, 64;
	setp.eq.s32 	%p11, %r288, 0;
	@%p11 bra 	$L__BB6_22;
	ld.global.u32 	%r289, [%rd8+120];
	xor.b32  	%r453, %r453, %r289;
	ld.global.u32 	%r290, [%rd8+124];
	xor.b32  	%r452, %r452, %r290;
	ld.global.u32 	%r291, [%rd8+128];
	xor.b32  	%r451, %r451, %r291;
	ld.global.u32 	%r292, [%rd8+132];
	xor.b32  	%r450, %r450, %r292;
	ld.global.u32 	%r293, [%rd8+136];
	xor.b32  	%r449, %r449, %r293;
$L__BB6_22:
	and.b32  	%r295, %r243, 128;
	setp.eq.s32 	%p12, %r295, 0;
	@%p12 bra 	$L__BB6_24;
	ld.global.u32 	%r296, [%rd8+140];
	xor.b32  	%r453, %r453, %r296;
	ld.global.u32 	%r297, [%rd8+144];
	xor.b32  	%r452, %r452, %r297;
	ld.global.u32 	%r298, [%rd8+148];
	xor.b32  	%r451, %r451, %r298;
	ld.global.u32 	%r299, [%rd8+152];
	xor.b32  	%r450, %r450, %r299;
	ld.global.u32 	%r300, [%rd8+156];
	xor.b32  	%r449, %r449, %r300;
$L__BB6_24:
	and.b32  	%r302, %r243, 256;
	setp.eq.s32 	%p13, %r302, 0;
	@%p13 bra 	$L__BB6_26;
	ld.global.u32 	%r303, [%rd8+160];
	xor.b32  	%r453, %r453, %r303;
	ld.global.u32 	%r304, [%rd8+164];
	xor.b32  	%r452, %r452, %r304;
	ld.global.u32 	%r305, [%rd8+168];
	xor.b32  	%r451, %r451, %r305;
	ld.global.u32 	%r306, [%rd8+172];
	xor.b32  	%r450, %r450, %r306;
	ld.global.u32 	%r307, [%rd8+176];
	xor.b32  	%r449, %r449, %r307;
$L__BB6_26:
	and.b32  	%r309, %r243, 512;
	setp.eq.s32 	%p14, %r309, 0;
	@%p14 bra 	$L__BB6_28;
	ld.global.u32 	%r310, [%rd8+180];
	xor.b32  	%r453, %r453, %r310;
	ld.global.u32 	%r311, [%rd8+184];
	xor.b32  	%r452, %r452, %r311;
	ld.global.u32 	%r312, [%rd8+188];
	xor.b32  	%r451, %r451, %r312;
	ld.global.u32 	%r313, [%rd8+192];
	xor.b32  	%r450, %r450, %r313;
	ld.global.u32 	%r314, [%rd8+196];
	xor.b32  	%r449, %r449, %r314;
$L__BB6_28:
	and.b32  	%r316, %r243, 1024;
	setp.eq.s32 	%p15, %r316, 0;
	@%p15 bra 	$L__BB6_30;
	ld.global.u32 	%r317, [%rd8+200];
	xor.b32  	%r453, %r453, %r317;
	ld.global.u32 	%r318, [%rd8+204];
	xor.b32  	%r452, %r452, %r318;
	ld.global.u32 	%r319, [%rd8+208];
	xor.b32  	%r451, %r451, %r319;
	ld.global.u32 	%r320, [%rd8+212];
	xor.b32  	%r450, %r450, %r320;
	ld.global.u32 	%r321, [%rd8+216];
	xor.b32  	%r449, %r449, %r321;
$L__BB6_30:
	and.b32  	%r323, %r243, 2048;
	setp.eq.s32 	%p16, %r323, 0;
	@%p16 bra 	$L__BB6_32;
	ld.global.u32 	%r324, [%rd8+220];
	xor.b32  	%r453, %r453, %r324;
	ld.global.u32 	%r325, [%rd8+224];
	xor.b32  	%r452, %r452, %r325;
	ld.global.u32 	%r326, [%rd8+228];
	xor.b32  	%r451, %r451, %r326;
	ld.global.u32 	%r327, [%rd8+232];
	xor.b32  	%r450, %r450, %r327;
	ld.global.u32 	%r328, [%rd8+236];
	xor.b32  	%r449, %r449, %r328;
$L__BB6_32:
	and.b32  	%r330, %r243, 4096;
	setp.eq.s32 	%p17, %r330, 0;
	@%p17 bra 	$L__BB6_34;
	ld.global.u32 	%r331, [%rd8+240];
	xor.b32  	%r453, %r453, %r331;
	ld.global.u32 	%r332, [%rd8+244];
	xor.b32  	%r452, %r452, %r332;
	ld.global.u32 	%r333, [%rd8+248];
	xor.b32  	%r451, %r451, %r333;
	ld.global.u32 	%r334, [%rd8+252];
	xor.b32  	%r450, %r450, %r334;
	ld.global.u32 	%r335, [%rd8+256];
	xor.b32  	%r449, %r449, %r335;
$L__BB6_34:
	and.b32  	%r337, %r243, 8192;
	setp.eq.s32 	%p18, %r337, 0;
	@%p18 bra 	$L__BB6_36;
	ld.global.u32 	%r338, [%rd8+260];
	xor.b32  	%r453, %r453, %r338;
	ld.global.u32 	%r339, [%rd8+264];
	xor.b32  	%r452, %r452, %r339;
	ld.global.u32 	%r340, [%rd8+268];
	xor.b32  	%r451, %r451, %r340;
	ld.global.u32 	%r341, [%rd8+272];
	xor.b32  	%r450, %r450, %r341;
	ld.global.u32 	%r342, [%rd8+276];
	xor.b32  	%r449, %r449, %r342;
$L__BB6_36:
	and.b32  	%r344, %r243, 16384;
	setp.eq.s32 	%p19, %r344, 0;
	@%p19 bra 	$L__BB6_38;
	ld.global.u32 	%r345, [%rd8+280];
	xor.b32  	%r453, %r453, %r345;
	ld.global.u32 	%r346, [%rd8+284];
	xor.b32  	%r452, %r452, %r346;
	ld.global.u32 	%r347, [%rd8+288];
	xor.b32  	%r451, %r451, %r347;
	ld.global.u32 	%r348, [%rd8+292];
	xor.b32  	%r450, %r450, %r348;
	ld.global.u32 	%r349, [%rd8+296];
	xor.b32  	%r449, %r449, %r349;
$L__BB6_38:
	and.b32  	%r351, %r243, 32768;
	setp.eq.s32 	%p20, %r351, 0;
	@%p20 bra 	$L__BB6_40;
	ld.global.u32 	%r352, [%rd8+300];
	xor.b32  	%r453, %r453, %r352;
	ld.global.u32 	%r353, [%rd8+304];
	xor.b32  	%r452, %r452, %r353;
	ld.global.u32 	%r354, [%rd8+308];
	xor.b32  	%r451, %r451, %r354;
	ld.global.u32 	%r355, [%rd8+312];
	xor.b32  	%r450, %r450, %r355;
	ld.global.u32 	%r356, [%rd8+316];
	xor.b32  	%r449, %r449, %r356;
$L__BB6_40:
	add.s32 	%r448, %r448, 16;
	setp.ne.s32 	%p21, %r448, 32;
	@%p21 bra 	$L__BB6_8;
	mad.lo.s32 	%r357, %r442, -31, %r22;
	add.s32 	%r442, %r357, 1;
	setp.ne.s32 	%p22, %r442, 5;
	@%p22 bra 	$L__BB6_7;
	st.global.u32 	[%rd4+4], %r453;
	st.global.u32 	[%rd4+8], %r452;
	st.global.u32 	[%rd4+12], %r451;
	st.global.u32 	[%rd4+16], %r450;
	st.global.u32 	[%rd4+20], %r449;
	add.s32 	%r436, %r436, 1;
	setp.lt.u32 	%p23, %r436, %r13;
	@%p23 bra 	$L__BB6_6;
$L__BB6_43:
	shr.u64 	%rd9, %rd39, 2;
	add.s32 	%r435, %r435, 1;
	setp.gt.u64 	%p24, %rd39, 3;
	mov.u64 	%rd39, %rd9;
	@%p24 bra 	$L__BB6_4;
$L__BB6_44:
	mov.b32 	%r358, 0;
	st.global.v2.u32 	[%rd4+24], {%r358, %r358};
	st.global.u32 	[%rd4+32], %r358;
	mov.b64 	%rd23, 0;
	st.global.u64 	[%rd4+40], %rd23;
	mov.u32 	%r539, %r2;
$L__BB6_45:
	mov.u32 	%r208, %r453;
	mov.u32 	%r207, %r452;
	mov.u32 	%r206, %r451;
	mov.u32 	%r205, %r450;
	mov.u32 	%r453, %r449;
	ld.global.f64 	%fd21, [%rd1];
	shr.u32 	%r359, %r208, 2;
	xor.b32  	%r360, %r359, %r208;
	shl.b32 	%r361, %r453, 4;
	shl.b32 	%r362, %r360, 1;
	xor.b32  	%r363, %r362, %r361;
	xor.b32  	%r364, %r363, %r360;
	xor.b32  	%r452, %r364, %r453;
	add.s32 	%r365, %r539, %r452;
	add.s32 	%r366, %r365, 362437;
	shr.u32 	%r367, %r207, 2;
	xor.b32  	%r368, %r367, %r207;
	st.global.v2.u32 	[%rd4+8], {%r205, %r453};
	shl.b32 	%r369, %r452, 4;
	shl.b32 	%r370, %r368, 1;
	xor.b32  	%r371, %r370, %r369;
	xor.b32  	%r372, %r371, %r368;
	xor.b32  	%r451, %r372, %r452;
	st.global.v2.u32 	[%rd4+16], {%r452, %r451};
	add.s32 	%r373, %r539, 724874;
	st.global.v2.u32 	[%rd4], {%r373, %r206};
	add.s32 	%r374, %r451, %r373;
	cvt.u64.u32 	%rd24, %r366;
	mul.wide.u32 	%rd25, %r374, 2097152;
	xor.b64  	%rd26, %rd25, %rd24;
	cvt.rn.f64.u64 	%fd22, %rd26;
	fma.rn.f64 	%fd23, %fd22, 0d3CA0000000000000, 0d3C90000000000000;
	fma.rn.f64 	%fd4, %fd3, %fd23, %fd21;
	ld.global.f64 	%fd24, [%rd1];
	setp.leu.f64 	%p25, %fd24, 0d0000000000000000;
	@%p25 bra 	$L__BB6_49;
	mul.f64 	%fd67, %fd4, %fd4;
	sub.f64 	%fd68, %fd2, %fd67;
	mul.f64 	%fd5, %fd68, 0d3FE0000000000000;
	fma.rn.f64 	%fd69, %fd5, 0d3FF71547652B82FE, 0d4338000000000000;
	{
	.reg .b32 %temp; 
	mov.b64 	{%r215, %temp}, %fd69;
	}
	mov.f64 	%fd70, 0dC338000000000000;
	add.rn.f64 	%fd71, %fd69, %fd70;
	fma.rn.f64 	%fd72, %fd71, 0dBFE62E42FEFA39EF, %fd5;
	fma.rn.f64 	%fd73, %fd71, 0dBC7ABC9E3B39803F, %fd72;
	fma.rn.f64 	%fd74, %fd73, 0d3E5ADE1569CE2BDF, 0d3E928AF3FCA213EA;
	fma.rn.f64 	%fd75, %fd74, %fd73, 0d3EC71DEE62401315;
	fma.rn.f64 	%fd76, %fd75, %fd73, 0d3EFA01997C89EB71;
	fma.rn.f64 	%fd77, %fd76, %fd73, 0d3F2A01A014761F65;
	fma.rn.f64 	%fd78, %fd77, %fd73, 0d3F56C16C1852B7AF;
	fma.rn.f64 	%fd79, %fd78, %fd73, 0d3F81111111122322;
	fma.rn.f64 	%fd80, %fd79, %fd73, 0d3FA55555555502A1;
	fma.rn.f64 	%fd81, %fd80, %fd73, 0d3FC5555555555511;
	fma.rn.f64 	%fd82, %fd81, %fd73, 0d3FE000000000000B;
	fma.rn.f64 	%fd83, %fd82, %fd73, 0d3FF0000000000000;
	fma.rn.f64 	%fd84, %fd83, %fd73, 0d3FF0000000000000;
	{
	.reg .b32 %temp; 
	mov.b64 	{%r216, %temp}, %fd84;
	}
	{
	.reg .b32 %temp; 
	mov.b64 	{%temp, %r217}, %fd84;
	}
	shl.b32 	%r399, %r215, 20;
	add.s32 	%r400, %r399, %r217;
	mov.b64 	%fd93, {%r216, %r400};
	{
	.reg .b32 %temp; 
	mov.b64 	{%temp, %r401}, %fd5;
	}
	mov.b32 	%f6, %r401;
	abs.f32 	%f1, %f6;
	setp.lt.f32 	%p33, %f1, 0f4086232B;
	@%p33 bra 	$L__BB6_56;
	setp.lt.f64 	%p34, %fd5, 0d0000000000000000;
	add.f64 	%fd85, %fd5, 0d7FF0000000000000;
	selp.f64 	%fd93, 0d0000000000000000, %fd85, %p34;
	setp.geu.f32 	%p35, %f1, 0f40874800;
	@%p35 bra 	$L__BB6_56;
	shr.u32 	%r402, %r215, 31;
	add.s32 	%r403, %r215, %r402;
	shr.s32 	%r404, %r403, 1;
	shl.b32 	%r405, %r404, 20;
	add.s32 	%r406, %r217, %r405;
	mov.b64 	%fd86, {%r216, %r406};
	sub.s32 	%r407, %r215, %r404;
	shl.b32 	%r408, %r407, 20;
	add.s32 	%r409, %r408, 1072693248;
	mov.b32 	%r410, 0;
	mov.b64 	%fd87, {%r410, %r409};
	mul.f64 	%fd93, %fd87, %fd86;
	bra.uni 	$L__BB6_56;
$L__BB6_49:
	ld.global.f64 	%fd25, [%rd2];
	setp.geu.f64 	%p26, %fd25, 0d0000000000000000;
	@%p26 bra 	$L__BB6_53;
	mul.f64 	%fd46, %fd4, %fd4;
	sub.f64 	%fd47, %fd1, %fd46;
	mul.f64 	%fd9, %fd47, 0d3FE0000000000000;
	fma.rn.f64 	%fd48, %fd9, 0d3FF71547652B82FE, 0d4338000000000000;
	{
	.reg .b32 %temp; 
	mov.b64 	{%r218, %temp}, %fd48;
	}
	mov.f64 	%fd49, 0dC338000000000000;
	add.rn.f64 	%fd50, %fd48, %fd49;
	fma.rn.f64 	%fd51, %fd50, 0dBFE62E42FEFA39EF, %fd9;
	fma.rn.f64 	%fd52, %fd50, 0dBC7ABC9E3B39803F, %fd51;
	fma.rn.f64 	%fd53, %fd52, 0d3E5ADE1569CE2BDF, 0d3E928AF3FCA213EA;
	fma.rn.f64 	%fd54, %fd53, %fd52, 0d3EC71DEE62401315;
	fma.rn.f64 	%fd55, %fd54, %fd52, 0d3EFA01997C89EB71;
	fma.rn.f64 	%fd56, %fd55, %fd52, 0d3F2A01A014761F65;
	fma.rn.f64 	%fd57, %fd56, %fd52, 0d3F56C16C1852B7AF;
	fma.rn.f64 	%fd58, %fd57, %fd52, 0d3F81111111122322;
	fma.rn.f64 	%fd59, %fd58, %fd52, 0d3FA55555555502A1;
	fma.rn.f64 	%fd60, %fd59, %fd52, 0d3FC5555555555511;
	fma.rn.f64 	%fd61, %fd60, %fd52, 0d3FE000000000000B;
	fma.rn.f64 	%fd62, %fd61, %fd52, 0d3FF0000000000000;
	fma.rn.f64 	%fd63, %fd62, %fd52, 0d3FF0000000000000;
	{
	.reg .b32 %temp; 
	mov.b64 	{%r219, %temp}, %fd63;
	}
	{
	.reg .b32 %temp; 
	mov.b64 	{%temp, %r220}, %fd63;
	}
	shl.b32 	%r387, %r218, 20;
	add.s32 	%r388, %r387, %r220;
	mov.b64 	%fd93, {%r219, %r388};
	{
	.reg .b32 %temp; 
	mov.b64 	{%temp, %r389}, %fd9;
	}
	mov.b32 	%f5, %r389;
	abs.f32 	%f2, %f5;
	setp.lt.f32 	%p30, %f2, 0f4086232B;
	@%p30 bra 	$L__BB6_56;
	setp.lt.f64 	%p31, %fd9, 0d0000000000000000;
	add.f64 	%fd64, %fd9, 0d7FF0000000000000;
	selp.f64 	%fd93, 0d0000000000000000, %fd64, %p31;
	setp.geu.f32 	%p32, %f2, 0f40874800;
	@%p32 bra 	$L__BB6_56;
	shr.u32 	%r390, %r218, 31;
	add.s32 	%r391, %r218, %r390;
	shr.s32 	%r392, %r391, 1;
	shl.b32 	%r393, %r392, 20;
	add.s32 	%r394, %r220, %r393;
	mov.b64 	%fd65, {%r219, %r394};
	sub.s32 	%r395, %r218, %r392;
	shl.b32 	%r396, %r395, 20;
	add.s32 	%r397, %r396, 1072693248;
	mov.b32 	%r398, 0;
	mov.b64 	%fd66, {%r398, %r397};
	mul.f64 	%fd93, %fd66, %fd65;
	bra.uni 	$L__BB6_56;
$L__BB6_53:
	mul.f64 	%fd26, %fd4, 0dBFE0000000000000;
	mul.f64 	%fd13, %fd4, %fd26;
	fma.rn.f64 	%fd27, %fd13, 0d3FF71547652B82FE, 0d4338000000000000;
	{
	.reg .b32 %temp; 
	mov.b64 	{%r221, %temp}, %fd27;
	}
	mov.f64 	%fd28, 0dC338000000000000;
	add.rn.f64 	%fd29, %fd27, %fd28;
	fma.rn.f64 	%fd30, %fd29, 0dBFE62E42FEFA39EF, %fd13;
	fma.rn.f64 	%fd31, %fd29, 0dBC7ABC9E3B39803F, %fd30;
	fma.rn.f64 	%fd32, %fd31, 0d3E5ADE1569CE2BDF, 0d3E928AF3FCA213EA;
	fma.rn.f64 	%fd33, %fd32, %fd31, 0d3EC71DEE62401315;
	fma.rn.f64 	%fd34, %fd33, %fd31, 0d3EFA01997C89EB71;
	fma.rn.f64 	%fd35, %fd34, %fd31, 0d3F2A01A014761F65;
	fma.rn.f64 	%fd36, %fd35, %fd31, 0d3F56C16C1852B7AF;
	fma.rn.f64 	%fd37, %fd36, %fd31, 0d3F81111111122322;
	fma.rn.f64 	%fd38, %fd37, %fd31, 0d3FA55555555502A1;
	fma.rn.f64 	%fd39, %fd38, %fd31, 0d3FC5555555555511;
	fma.rn.f64 	%fd40, %fd39, %fd31, 0d3FE000000000000B;
	fma.rn.f64 	%fd41, %fd40, %fd31, 0d3FF0000000000000;
	fma.rn.f64 	%fd42, %fd41, %fd31, 0d3FF0000000000000;
	{
	.reg .b32 %temp; 
	mov.b64 	{%r222, %temp}, %fd42;
	}
	{
	.reg .b32 %temp; 
	mov.b64 	{%temp, %r223}, %fd42;
	}
	shl.b32 	%r375, %r221, 20;
	add.s32 	%r376, %r375, %r223;
	mov.b64 	%fd93, {%r222, %r376};
	{
	.reg .b32 %temp; 
	mov.b64 	{%temp, %r377}, %fd13;
	}
	mov.b32 	%f4, %r377;
	abs.f32 	%f3, %f4;
	setp.lt.f32 	%p27, %f3, 0f4086232B;
	@%p27 bra 	$L__BB6_56;
	setp.lt.f64 	%p28, %fd13, 0d0000000000000000;
	add.f64 	%fd43, %fd13, 0d7FF0000000000000;
	selp.f64 	%fd93, 0d0000000000000000, %fd43, %p28;
	setp.geu.f32 	%p29, %f3, 0f40874800;
	@%p29 bra 	$L__BB6_56;
	shr.u32 	%r378, %r221, 31;
	add.s32 	%r379, %r221, %r378;
	shr.s32 	%r380, %r379, 1;
	shl.b32 	%r381, %r380, 20;
	add.s32 	%r382, %r223, %r381;
	mov.b64 	%fd44, {%r222, %r382};
	sub.s32 	%r383, %r221, %r380;
	shl.b32 	%r384, %r383, 20;
	add.s32 	%r385, %r384, 1072693248;
	mov.b32 	%r386, 0;
	mov.b64 	%fd45, {%r386, %r385};
	mul.f64 	%fd93, %fd45, %fd44;
$L__BB6_56:
	shr.u32 	%r411, %r206, 2;
	xor.b32  	%r412, %r411, %r206;
	shl.b32 	%r413, %r451, 4;
	shl.b32 	%r414, %r412, 1;
	xor.b32  	%r415, %r414, %r413;
	xor.b32  	%r416, %r415, %r412;
	xor.b32  	%r450, %r416, %r451;
	add.s32 	%r417, %r539, %r450;
	add.s32 	%r418, %r417, 1087311;
	shr.u32 	%r419, %r205, 2;
	xor.b32  	%r420, %r419, %r205;
	st.global.v2.u32 	[%rd4+8], {%r452, %r451};
	shl.b32 	%r421, %r450, 4;
	shl.b32 	%r422, %r420, 1;
	xor.b32  	%r423, %r422, %r421;
	xor.b32  	%r424, %r423, %r420;
	xor.b32  	%r449, %r424, %r450;
	st.global.v2.u32 	[%rd4+16], {%r450, %r449};
	add.s32 	%r539, %r539, 1449748;
	st.global.v2.u32 	[%rd4], {%r539, %r453};
	add.s32 	%r425, %r449, %r539;
	cvt.u64.u32 	%rd27, %r418;
	mul.wide.u32 	%rd28, %r425, 2097152;
	xor.b64  	%rd29, %rd28, %rd27;
	cvt.rn.f64.u64 	%fd88, %rd29;
	fma.rn.f64 	%fd89, %fd88, 0d3CA0000000000000, 0d3C90000000000000;
	setp.gtu.f64 	%p36, %fd89, %fd93;
	@%p36 bra 	$L__BB6_45;
	ld.param.u64 	%rd38, [_Z7rtnorm3jP17curandStateXORWOWiPdS1_S1_S1_S1__param_7];
	ld.param.u64 	%rd37, [_Z7rtnorm3jP17curandStateXORWOWiPdS1_S1_S1_S1__param_4];
	ld.param.u64 	%rd36, [_Z7rtnorm3jP17curandStateXORWOWiPdS1_S1_S1_S1__param_3];
	cvt.u32.u64 	%r426, %rd3;
	cvta.to.global.u64 	%rd30, %rd37;
	ld.global.f64 	%fd90, [%rd30];
	cvta.to.global.u64 	%rd31, %rd36;
	ld.global.f64 	%fd91, [%rd31];
	fma.rn.f64 	%fd92, %fd4, %fd90, %fd91;
	cvta.to.global.u64 	%rd32, %rd38;
	shl.b64 	%rd33, %rd3, 3;
	add.s64 	%rd34, %rd32, %rd33;
	st.global.f64 	[%rd34], %fd92;
	mov.u32 	%r427, %ntid.x;
	mov.u32 	%r428, %nctaid.x;
	mad.lo.s32 	%r429, %r427, %r428, %r426;
	setp.lt.s32 	%p37, %r429, %r229;
	@%p37 bra 	$L__BB6_2;
$L__BB6_58:
	ret;

}
	// .globl	_Z4rlbaP17curandStateXORWOWPiPdS2_S2_S2_S2_S2_S2_S2_S2_S1_
.visible .entry _Z4rlbaP17curandStateXORWOWPiPdS2_S2_S2_S2_S2_S2_S2_S2_S1_(
	.param .u64 .ptr .align 1 _Z4rlbaP17curandStateXORWOWPiPdS2_S2_S2_S2_S2_S2_S2_S2_S1__param_0,
	.param .u64 .ptr .align 1 _Z4rlbaP17curandStateXORWOWPiPdS2_S2_S2_S2_S2_S2_S2_S2_S1__param_1,
	.param .u64 .ptr .align 1 _Z4rlbaP17curandStateXORWOWPiPdS2_S2_S2_S2_S2_S2_S2_S2_S1__param_2,
	.param .u64 .ptr .align 1 _Z4rlbaP17curandStateXORWOWPiPdS2_S2_S2_S2_S2_S2_S2_S2_S1__param_3,
	.param .u64 .ptr .align 1 _Z4rlbaP17curandStateXORWOWPiPdS2_S2_S2_S2_S2_S2_S2_S2_S1__param_4,
	.param .u64 .ptr .align 1 _Z4rlbaP17curandStateXORWOWPiPdS2_S2_S2_S2_S2_S2_S2_S2_S1__param_5,
	.param .u64 .ptr .align 1 _Z4rlbaP17curandStateXORWOWPiPdS2_S2_S2_S2_S2_S2_S2_S2_S1__param_6,
	.param .u64 .ptr .align 1 _Z4rlbaP17curandStateXORWOWPiPdS2_S2_S2_S2_S2_S2_S2_S2_S1__param_7,
	.param .u64 .ptr .align 1 _Z4rlbaP17curandStateXORWOWPiPdS2_S2_S2_S2_S2_S2_S2_S2_S1__param_8,
	.param .u64 .ptr .align 1 _Z4rlbaP17curandStateXORWOWPiPdS2_S2_S2_S2_S2_S2_S2_S2_S1__param_9,
	.param .u64 .ptr .align 1 _Z4rlbaP17curandStateXORWOWPiPdS2_S2_S2_S2_S2_S2_S2_S2_S1__param_10,
	.param .u64 .ptr .align 1 _Z4rlbaP17curandStateXORWOWPiPdS2_S2_S2_S2_S2_S2_S2_S2_S1__param_11
)
{
	.reg .pred 	%p<199>;
	.reg .b32 	%r<2646>;
	.reg .b32 	%f<5>;
	.reg .b64 	%rd<135>;
	.reg .b64 	%fd<404>;

	ld.param.u64 	%rd44, [_Z4rlbaP17curandStateXORWOWPiPdS2_S2_S2_S2_S2_S2_S2_S2_S1__param_1];
	ld.param.u64 	%rd45, [_Z4rlbaP17curandStateXORWOWPiPdS2_S2_S2_S2_S2_S2_S2_S2_S1__param_4];
	ld.param.u64 	%rd46, [_Z4rlbaP17curandStateXORWOWPiPdS2_S2_S2_S2_S2_S2_S2_S2_S1__param_5];
	ld.param.u64 	%rd41, [_Z4rlbaP17curandStateXORWOWPiPdS2_S2_S2_S2_S2_S2_S2_S2_S1__param_6];
	ld.param.u64 	%rd47, [_Z4rlbaP17curandStateXORWOWPiPdS2_S2_S2_S2_S2_S2_S2_S2_S1__param_7];
	ld.param.u64 	%rd48, [_Z4rlbaP17curandStateXORWOWPiPdS2_S2_S2_S2_S2_S2_S2_S2_S1__param_8];
	ld.param.u64 	%rd49, [_Z4rlbaP17curandStateXORWOWPiPdS2_S2_S2_S2_S2_S2_S2_S2_S1__param_9];
	ld.param.u64 	%rd42, [_Z4rlbaP17curandStateXORWOWPiPdS2_S2_S2_S2_S2_S2_S2_S2_S1__param_10];
	ld.param.u64 	%rd43, [_Z4rlbaP17curandStateXORWOWPiPdS2_S2_S2_S2_S2_S2_S2_S2_S1__param_11];
	cvta.to.global.u64 	%rd1, %rd46;
	cvta.to.global.u64 	%rd2, %rd45;
	cvta.to.global.u64 	%rd3, %rd49;
	cvta.to.global.u64 	%rd4, %rd44;
	cvta.to.global.u64 	%rd5, %rd48;
	cvta.to.global.u64 	%rd6, %rd47;
	mov.u32 	%r1, %ntid.x;
	mov.u32 	%r1122, %ctaid.x;
	mov.u32 	%r1123, %tid.x;
	mad.lo.s32 	%r2042, %r1122, %r1, %r1123;
	ld.global.f64 	%fd1, [%rd6];
	setp.geu.f64 	%p5, %fd1, 0d0000000000000000;
	@%p5 bra 	$L__BB7_2;
	ld.global.f64 	%fd112, [%rd5];
	setp.eq.f64 	%p7, %fd112, 0d7FF0000000000000;
	mov.pred 	%p197, -1;
	@%p7 bra 	$L__BB7_7;
$L__BB7_2:
	setp.neu.f64 	%p8, %fd1, 0dFFF0000000000000;
	@%p8 bra 	$L__BB7_4;
	ld.global.f64 	%fd113, [%rd5];
	setp.neu.f64 	%p10, %fd113, 0d0000000000000000;
	mov.pred 	%p197, -1;
	@%p10 bra 	$L__BB7_7;
$L__BB7_4:
	abs.f64 	%fd114, %fd1;
	setp.equ.f64 	%p12, %fd114, 0d7FF0000000000000;
	mov.pred 	%p197, 0;
	@%p12 bra 	$L__BB7_7;
	setp.geu.f64 	%p14, %fd1, 0d0000000000000000;
	ld.global.f64 	%fd115, [%rd5];
	abs.f64 	%fd116, %fd115;
	setp.equ.f64 	%p15, %fd116, 0d7FF0000000000000;
	or.pred  	%p16, %p15, %p14;
	setp.leu.f64 	%p17, %fd115, 0d0000000000000000;
	or.pred  	%p18, %p16, %p17;
	@%p18 bra 	$L__BB7_7;
	sub.f64 	%fd117, %fd115, %fd1;
	setp.gt.f64 	%p197, %fd117, 0d40040D931FF62706;
$L__BB7_7:
	ld.global.f64 	%fd3, [%rd6+8];
	setp.geu.f64 	%p19, %fd3, 0d0000000000000000;
	@%p19 bra 	$L__BB7_9;
	ld.global.f64 	%fd118, [%rd5+8];
	setp.eq.f64 	%p21, %fd118, 0d7FF0000000000000;
	mov.pred 	%p198, -1;
	@%p21 bra 	$L__BB7_14;
$L__BB7_9:
	setp.neu.f64 	%p22, %fd3, 0dFFF0000000000000;
	@%p22 bra 	$L__BB7_11;
	ld.global.f64 	%fd119, [%rd5+8];
	setp.neu.f64 	%p24, %fd119, 0d0000000000000000;
	mov.pred 	%p198, -1;
	@%p24 bra 	$L__BB7_14;
$L__BB7_11:
	abs.f64 	%fd120, %fd3;
	setp.equ.f64 	%p26, %fd120, 0d7FF0000000000000;
	mov.pred 	%p198, 0;
	@%p26 bra 	$L__BB7_14;
	setp.geu.f64 	%p28, %fd3, 0d0000000000000000;
	ld.global.f64 	%fd121, [%rd5+8];
	abs.f64 	%fd122, %fd121;
	setp.equ.f64 	%p29, %fd122, 0d7FF0000000000000;
	or.pred  	%p30, %p29, %p28;
	setp.leu.f64 	%p31, %fd121, 0d0000000000000000;
	or.pred  	%p32, %p30, %p31;
	@%p32 bra 	$L__BB7_14;
	sub.f64 	%fd123, %fd121, %fd3;
	setp.gt.f64 	%p198, %fd123, 0d40040D931FF62706;
$L__BB7_14:
	ld.global.u32 	%r1124, [%rd4];
	setp.ge.s32 	%p33, %r2042, %r1124;
	@%p33 bra 	$L__BB7_281;
	mov.b32 	%r1125, 1127219200;
	mov.b32 	%r1126, -2147483648;
	mov.b64 	%fd5, {%r1126, %r1125};
	mov.u32 	%r1127, %nctaid.x;
	mul.lo.s32 	%r3, %r1, %r1127;
	cvta.to.global.u64 	%rd7, %rd41;
	cvta.to.global.u64 	%rd8, %rd42;
	cvta.to.global.u64 	%rd9, %rd43;
	not.pred 	%p57, %p197;
	not.pred 	%p126, %p198;
$L__BB7_16:
	ld.param.u64 	%rd127, [_Z4rlbaP17curandStateXORWOWPiPdS2_S2_S2_S2_S2_S2_S2_S2_S1__param_0];
	// begin inline asm
	mov.u64 	%rd50, %clock64;
	// end inline asm
	cvt.s64.s32 	%rd10, %r2042;
	cvta.to.global.u64 	%rd51, %rd127;
	mul.wide.s32 	%rd52, %r2042, 48;
	add.s64 	%rd11, %rd51, %rd52;
	cvt.u32.u64 	%r1128, %rd50;
	xor.b32  	%r1129, %r1128, -1429050551;
	mul.lo.s32 	%r1130, %r1129, 1099087573;
	{ .reg .b32 tmp; mov.b64 {tmp, %r1131}, %rd50; }
	xor.b32  	%r1132, %r1131, -136515619;
	mul.lo.s32 	%r1133, %r1132, -1703105765;
	add.s32 	%r1134, %r1130, %r1133;
	add.s32 	%r5, %r1134, 6615241;
	add.s32 	%r2066, %r1130, 123456789;
	st.global.v2.u32 	[%rd11], {%r5, %r2066};
	xor.b32  	%r2065, %r1130, 362436069;
	add.s32 	%r2064, %r1133, 521288629;
	st.global.v2.u32 	[%rd11+8], {%r2065, %r2064};
	xor.b32  	%r2063, %r1133, 88675123;
	add.s32 	%r2062, %r1130, 5783321;
	st.global.v2.u32 	[%rd11+16], {%r2063, %r2062};
	setp.eq.s32 	%p34, %r2042, 0;
	@%p34 bra 	$L__BB7_58;
	mov.b32 	%r2048, 0;
	mov.u64 	%rd130, %rd10;
$L__BB7_18:
	and.b64  	%rd13, %rd130, 3;
	setp.eq.s64 	%p35, %rd13, 0;
	@%p35 bra 	$L__BB7_57;
	mul.wide.u32 	%rd53, %r2048, 3200;
	mov.u64 	%rd54, precalc_xorwow_matrix;
	add.s64 	%rd14, %rd54, %rd53;
	cvt.u32.u64 	%r17, %rd13;
	mov.b32 	%r2049, 0;
$L__BB7_20:
	mov.b32 	%r2062, 0;
	mov.u32 	%r2063, %r2062;
	mov.u32 	%r2064, %r2062;
	mov.u32 	%r2065, %r2062;
	mov.u32 	%r2066, %r2062;
	mov.u32 	%r2055, %r2062;
$L__BB7_21:
	mul.wide.u32 	%rd55, %r2055, 4;
	add.s64 	%rd56, %rd11, %rd55;
	ld.global.u32 	%r25, [%rd56+4];
	shl.b32 	%r26, %r2055, 5;
	mov.b32 	%r2061, 0;
$L__BB7_22:
	.pragma "nounroll";
	shr.u32 	%r1139, %r25, %r2061;
	and.b32  	%r1140, %r1139, 1;
	setp.eq.b32 	%p36, %r1140, 1;
	not.pred 	%p37, %p36;
	add.s32 	%r1141, %r26, %r2061;
	mul.lo.s32 	%r1142, %r1141, 5;
	mul.wide.u32 	%rd57, %r1142, 4;
	add.s64 	%rd15, %rd14, %rd57;
	@%p37 bra 	$L__BB7_24;
	ld.global.u32 	%r1143, [%rd15];
	xor.b32  	%r2066, %r2066, %r1143;
	ld.global.u32 	%r1144, [%rd15+4];
	xor.b32  	%r2065, %r2065, %r1144;
	ld.global.u32 	%r1145, [%rd15+8];
	xor.b32  	%r2064, %r2064, %r1145;
	ld.global.u32 	%r1146, [%rd15+12];
	xor.b32  	%r2063, %r2063, %r1146;
	ld.global.u32 	%r1147, [%rd15+16];
	xor.b32  	%r2062, %r2062, %r1147;
$L__BB7_24:
	and.b32  	%r1149, %r1139, 2;
	setp.eq.s32 	%p38, %r1149, 0;
	@%p38 bra 	$L__BB7_26;
	ld.global.u32 	%r1150, [%rd15+20];
	xor.b32  	%r2066, %r2066, %r1150;
	ld.global.u32 	%r1151, [%rd15+24];
	xor.b32  	%r2065, %r2065, %r1151;
	ld.global.u32 	%r1152, [%rd15+28];
	xor.b32  	%r2064, %r2064, %r1152;
	ld.global.u32 	%r1153, [%rd15+32];
	xor.b32  	%r2063, %r2063, %r1153;
	ld.global.u32 	%r1154, [%rd15+36];
	xor.b32  	%r2062, %r2062, %r1154;
$L__BB7_26:
	and.b32  	%r1156, %r1139, 4;
	setp.eq.s32 	%p39, %r1156, 0;
	@%p39 bra 	$L__BB7_28;
	ld.global.u32 	%r1157, [%rd15+40];
	xor.b32  	%r2066, %r2066, %r1157;
	ld.global.u32 	%r1158, [%rd15+44];
	xor.b32  	%r2065, %r2065, %r1158;
	ld.global.u32 	%r1159, [%rd15+48];
	xor.b32  	%r2064, %r2064, %r1159;
	ld.global.u32 	%r1160, [%rd15+52];
	xor.b32  	%r2063, %r2063, %r1160;
	ld.global.u32 	%r1161, [%rd15+56];
	xor.b32  	%r2062, %r2062, %r1161;
$L__BB7_28:
	and.b32  	%r1163, %r1139, 8;
	setp.eq.s32 	%p40, %r1163, 0;
	@%p40 bra 	$L__BB7_30;
	ld.global.u32 	%r1164, [%rd15+60];
	xor.b32  	%r2066, %r2066, %r1164;
	ld.global.u32 	%r1165, [%rd15+64];
	xor.b32  	%r2065, %r2065, %r1165;
	ld.global.u32 	%r1166, [%rd15+68];
	xor.b32  	%r2064, %r2064, %r1166;
	ld.global.u32 	%r1167, [%rd15+72];
	xor.b32  	%r2063, %r2063, %r1167;
	ld.global.u32 	%r1168, [%rd15+76];
	xor.b32  	%r2062, %r2062, %r1168;
$L__BB7_30:
	and.b32  	%r1170, %r1139, 16;
	setp.eq.s32 	%p41, %r1170, 0;
	@%p41 bra 	$L__BB7_32;
	ld.global.u32 	%r1171, [%rd15+80];
	xor.b32  	%r2066, %r2066, %r1171;
	ld.global.u32 	%r1172, [%rd15+84];
	xor.b32  	%r2065, %r2065, %r1172;
	ld.global.u32 	%r1173, [%rd15+88];
	xor.b32  	%r2064, %r2064, %r1173;
	ld.global.u32 	%r1174, [%rd15+92];
	xor.b32  	%r2063, %r2063, %r1174;
	ld.global.u32 	%r1175, [%rd15+96];
	xor.b32  	%r2062, %r2062, %r1175;
$L__BB7_32:
	and.b32  	%r1177, %r1139, 32;
	setp.eq.s32 	%p42, %r1177, 0;
	@%p42 bra 	$L__BB7_34;
	ld.global.u32 	%r1178, [%rd15+100];
	xor.b32  	%r2066, %r2066, %r1178;
	ld.global.u32 	%r1179, [%rd15+104];
	xor.b32  	%r2065, %r2065, %r1179;
	ld.global.u32 	%r1180, [%rd15+108];
	xor.b32  	%r2064, %r2064, %r1180;
	ld.global.u32 	%r1181, [%rd15+112];
	xor.b32  	%r2063, %r2063, %r1181;
	ld.global.u32 	%r1182, [%rd15+116];
	xor.b32  	%r2062, %r2062, %r1182;
$L__BB7_34:
	and.b32  	%r1184, %r1139, 64;
	setp.eq.s32 	%p43, %r1184, 0;
	@%p43 bra 	$L__BB7_36;
	ld.global.u32 	%r1185, [%rd15+120];
	xor.b32  	%r2066, %r2066, %r1185;
	ld.global.u32 	%r1186, [%rd15+124];
	xor.b32  	%r2065, %r2065, %r1186;
	ld.global.u32 	%r1187, [%rd15+128];
	xor.b32  	%r2064, %r2064, %r1187;
	ld.global.u32 	%r1188, [%rd15+132];
	xor.b32  	%r2063, %r2063, %r1188;
	ld.global.u32 	%r1189, [%rd15+136];
	xor.b32  	%r2062, %r2062, %r1189;
$L__BB7_36:
	and.b32  	%r1191, %r1139, 128;
	setp.eq.s32 	%p44, %r1191, 0;
	@%p44 bra 	$L__BB7_38;
	ld.global.u32 	%r1192, [%rd15+140];
	xor.b32  	%r2066, %r2066, %r1192;
	ld.global.u32 	%r1193, [%rd15+144];
	xor.b32  	%r2065, %r2065, %r1193;
	ld.global.u32 	%r1194, [%rd15+148];
	xor.b32  	%r2064, %r2064, %r1194;
	ld.global.u32 	%r1195, [%rd15+152];
	xor.b32  	%r2063, %r2063, %r1195;
	ld.global.u32 	%r1196, [%rd15+156];
	xor.b32  	%r2062, %r2062, %r1196;
$L__BB7_38:
	and.b32  	%r1198, %r1139, 256;
	setp.eq.s32 	%p45, %r1198, 0;
	@%p45 bra 	$L__BB7_40;
	ld.global.u32 	%r1199, [%rd15+160];
	xor.b32  	%r2066, %r2066, %r1199;
	ld.global.u32 	%r1200, [%rd15+164];
	xor.b32  	%r2065, %r2065, %r1200;
	ld.global.u32 	%r1201, [%rd15+168];
	xor.b32  	%r2064, %r2064, %r1201;
	ld.global.u32 	%r1202, [%rd15+172];
	xor.b32  	%r2063, %r2063, %r1202;
	ld.global.u32 	%r1203, [%rd15+176];
	xor.b32  	%r2062, %r2062, %r1203;
$L__BB7_40:
	and.b32  	%r1205, %r1139, 512;
	setp.eq.s32 	%p46, %r1205, 0;
	@%p46 bra 	$L__BB7_42;
	ld.global.u32 	%r1206, [%rd15+180];
	xor.b32  	%r2066, %r2066, %r1206;
	ld.global.u32 	%r1207, [%rd15+184];
	xor.b32  	%r2065, %r2065, %r1207;
	ld.global.u32 	%r1208, [%rd15+188];
	xor.b32  	%r2064, %r2064, %r1208;
	ld.global.u32 	%r1209, [%rd15+192];
	xor.b32  	%r2063, %r2063, %r1209;
	ld.global.u32 	%r1210, [%rd15+196];
	xor.b32  	%r2062, %r2062, %r1210;
$L__BB7_42:
	and.b32  	%r1212, %r1139, 1024;
	setp.eq.s32 	%p47, %r1212, 0;
	@%p47 bra 	$L__BB7_44;
	ld.global.u32 	%r1213, [%rd15+200];
	xor.b32  	%r2066, %r2066, %r1213;
	ld.global.u32 	%r1214, [%rd15+204];
	xor.b32  	%r2065, %r2065, %r1214;
	ld.global.u32 	%r1215, [%rd15+208];
	xor.b32  	%r2064, %r2064, %r1215;
	ld.global.u32 	%r1216, [%rd15+212];
	xor.b32  	%r2063, %r2063, %r1216;
	ld.global.u32 	%r1217, [%rd15+216];
	xor.b32  	%r2062, %r2062, %r1217;
$L__BB7_44:
	and.b32  	%r1219, %r1139, 2048;
	setp.eq.s32 	%p48, %r1219, 0;
	@%p48 bra 	$L__BB7_46;
	ld.global.u32 	%r1220, [%rd15+220];
	xor.b32  	%r2066, %r2066, %r1220;
	ld.global.u32 	%r1221, [%rd15+224];
	xor.b32  	%r2065, %r2065, %r1221;
	ld.global.u32 	%r1222, [%rd15+228];
	xor.b32  	%r2064, %r2064, %r1222;
	ld.global.u32 	%r1223, [%rd15+232];
	xor.b32  	%r2063, %r2063, %r1223;
	ld.global.u32 	%r1224, [%rd15+236];
	xor.b32  	%r2062, %r2062, %r1224;
$L__BB7_46:
	and.b32  	%r1226, %r1139, 4096;
	setp.eq.s32 	%p49, %r1226, 0;
	@%p49 bra 	$L__BB7_48;
	ld.global.u32 	%r1227, [%rd15+240];
	xor.b32  	%r2066, %r2066, %r1227;
	ld.global.u32 	%r1228, [%rd15+244];
	xor.b32  	%r2065, %r2065, %r1228;
	ld.global.u32 	%r1229, [%rd15+248];
	xor.b32  	%r2064, %r2064, %r1229;
	ld.global.u32 	%r1230, [%rd15+252];
	xor.b32  	%r2063, %r2063, %r1230;
	ld.global.u32 	%r1231, [%rd15+256];
	xor.b32  	%r2062, %r2062, %r1231;
$L__BB7_48:
	and.b32  	%r1233, %r1139, 8192;
	setp.eq.s32 	%p50, %r1233, 0;
	@%p50 bra 	$L__BB7_50;
	ld.global.u32 	%r1234, [%rd15+260];
	xor.b32  	%r2066, %r2066, %r1234;
	ld.global.u32 	%r1235, [%rd15+264];
	xor.b32  	%r2065, %r2065, %r1235;
	ld.global.u32 	%r1236, [%rd15+268];
	xor.b32  	%r2064, %r2064, %r1236;
	ld.global.u32 	%r1237, [%rd15+272];
	xor.b32  	%r2063, %r2063, %r1237;
	ld.global.u32 	%r1238, [%rd15+276];
	xor.b32  	%r2062, %r2062, %r1238;
$L__BB7_50:
	and.b32  	%r1240, %r1139, 16384;
	setp.eq.s32 	%p51, %r1240, 0;
	@%p51 bra 	$L__BB7_52;
	ld.global.u32 	%r1241, [%rd15+280];
	xor.b32  	%r2066, %r2066, %r1241;
	ld.global.u32 	%r1242, [%rd15+284];
	xor.b32  	%r2065, %r2065, %r1242;
	ld.global.u32 	%r1243, [%rd15+288];
	xor.b32  	%r2064, %r2064, %r1243;
	ld.global.u32 	%r1244, [%rd15+292];
	xor.b32  	%r2063, %r2063, %r1244;
	ld.global.u32 	%r1245, [%rd15+296];
	xor.b32  	%r2062, %r2062, %r1245;
$L__BB7_52:
	and.b32  	%r1247, %r1139, 32768;
	setp.eq.s32 	%p52, %r1247, 0;
	@%p52 bra 	$L__BB7_54;
	ld.global.u32 	%r1248, [%rd15+300];
	xor.b32  	%r2066, %r2066, %r1248;
	ld.global.u32 	%r1249, [%rd15+304];
	xor.b32  	%r2065, %r2065, %r1249;
	ld.global.u32 	%r1250, [%rd15+308];
	xor.b32  	%r2064, %r2064, %r1250;
	ld.global.u32 	%r1251, [%rd15+312];
	xor.b32  	%r2063, %r2063, %r1251;
	ld.global.u32 	%r1252, [%rd15+316];
	xor.b32  	%r2062, %r2062, %r1252;
$L__BB7_54:
	add.s32 	%r2061, %r2061, 16;
	setp.ne.s32 	%p53, %r2061, 32;
	@%p53 bra 	$L__BB7_22;
	mad.lo.s32 	%r1253, %r2055, -31, %r26;
	add.s32 	%r2055, %r1253, 1;
	setp.ne.s32 	%p54, %r2055, 5;
	@%p54 bra 	$L__BB7_21;
	st.global.u32 	[%rd11+4], %r2066;
	st.global.u32 	[%rd11+8], %r2065;
	st.global.u32 	[%rd11+12], %r2064;
	st.global.u32 	[%rd11+16], %r2063;
	st.global.u32 	[%rd11+20], %r2062;
	add.s32 	%r2049, %r2049, 1;
	setp.lt.u32 	%p55, %r2049, %r17;
	@%p55 bra 	$L__BB7_20;
$L__BB7_57:
	shr.u64 	%rd16, %rd130, 2;
	add.s32 	%r2048, %r2048, 1;
	setp.gt.u64 	%p56, %rd130, 3;
	mov.u64 	%rd130, %rd16;
	@%p56 bra 	$L__BB7_18;
$L__BB7_58:
	ld.param.u64 	%rd129, [_Z4rlbaP17curandStateXORWOWPiPdS2_S2_S2_S2_S2_S2_S2_S2_S1__param_3];
	mov.b32 	%r1254, 0;
	st.global.v2.u32 	[%rd11+24], {%r1254, %r1254};
	st.global.u32 	[%rd11+32], %r1254;
	mov.b64 	%rd58, 0;
	st.global.u64 	[%rd11+40], %rd58;
	cvta.to.global.u64 	%rd59, %rd129;
	ld.global.f64 	%fd124, [%rd59];
	shr.u32 	%r1255, %r2066, 2;
	xor.b32  	%r1256, %r1255, %r2066;
	shl.b32 	%r1257, %r2062, 4;
	shl.b32 	%r1258, %r1256, 1;
	xor.b32  	%r1259, %r1258, %r1257;
	xor.b32  	%r1260, %r1259, %r1256;
	xor.b32  	%r1261, %r1260, %r2062;
	add.s32 	%r1262, %r5, %r1261;
	add.s32 	%r1263, %r1262, 362437;
	shr.u32 	%r1264, %r2065, 2;
	xor.b32  	%r1265, %r1264, %r2065;
	st.global.v2.u32 	[%rd11+8], {%r2063, %r2062};
	shl.b32 	%r1266, %r1261, 4;
	shl.b32 	%r1267, %r1265, 1;
	xor.b32  	%r1268, %r1267, %r1266;
	xor.b32  	%r1269, %r1268, %r1265;
	xor.b32  	%r1270, %r1269, %r1261;
	st.global.v2.u32 	[%rd11+16], {%r1261, %r1270};
	add.s32 	%r1271, %r5, 724874;
	st.global.v2.u32 	[%rd11], {%r1271, %r2064};
	add.s32 	%r1272, %r1270, %r1271;
	cvt.u64.u32 	%rd60, %r1263;
	mul.wide.u32 	%rd61, %r1272, 2097152;
	xor.b64  	%rd62, %rd61, %rd60;
	cvt.rn.f64.u64 	%fd125, %rd62;
	fma.rn.f64 	%fd126, %fd125, 0d3CA0000000000000, 0d3C90000000000000;
	mul.f64 	%fd6, %fd124, %fd126;
	ld.global.f64 	%fd127, [%rd59];
	shr.u32 	%r1273, %r2064, 2;
	xor.b32  	%r1274, %r1273, %r2064;
	shl.b32 	%r1275, %r1270, 4;
	shl.b32 	%r1276, %r1274, 1;
	xor.b32  	%r1277, %r1276, %r1275;
	xor.b32  	%r1278, %r1277, %r1274;
	xor.b32  	%r1279, %r1278, %r1270;
	add.s32 	%r1280, %r5, %r1279;
	add.s32 	%r1281, %r1280, 1087311;
	shr.u32 	%r1282, %r2063, 2;
	xor.b32  	%r1283, %r1282, %r2063;
	st.global.v2.u32 	[%rd11+8], {%r1261, %r1270};
	shl.b32 	%r1284, %r1279, 4;
	shl.b32 	%r1285, %r1283, 1;
	xor.b32  	%r1286, %r1285, %r1284;
	xor.b32  	%r1287, %r1286, %r1283;
	xor.b32  	%r1288, %r1287, %r1279;
	st.global.v2.u32 	[%rd11+16], {%r1279, %r1288};
	add.s32 	%r1289, %r5, 1449748;
	st.global.v2.u32 	[%rd11], {%r1289, %r2062};
	add.s32 	%r1290, %r1288, %r1289;
	cvt.u64.u32 	%rd63, %r1281;
	mul.wide.u32 	%rd64, %r1290, 2097152;
	xor.b64  	%rd65, %rd64, %rd63;
	cvt.rn.f64.u64 	%fd128, %rd65;
	fma.rn.f64 	%fd129, %fd128, 0d3CA0000000000000, 0d3C90000000000000;
	mul.f64 	%fd7, %fd127, %fd129;
	mad.lo.s64 	%rd17, %rd10, 48, %rd11;
	@%p57 bra 	$L__BB7_114;
	cvt.u32.u64 	%r1475, %rd10;
	setp.eq.s32 	%p91, %r1475, 0;
	ld.global.f64 	%fd8, [%rd2];
	ld.global.f64 	%fd9, [%rd1];
	ld.global.f64 	%fd10, [%rd6];
	ld.global.f64 	%fd11, [%rd5];
	// begin inline asm
	mov.u64 	%rd79, %clock64;
	// end inline asm
	cvt.u32.u64 	%r1476, %rd79;
	xor.b32  	%r1477, %r1476, -1429050551;
	mul.lo.s32 	%r1478, %r1477, 1099087573;
	{ .reg .b32 tmp; mov.b64 {tmp, %r1479}, %rd79; }
	xor.b32  	%r1480, %r1479, -136515619;
	mul.lo.s32 	%r1481, %r1480, -1703105765;
	add.s32 	%r1482, %r1478, %r1481;
	add.s32 	%r2272, %r1482, 6615241;
	add.s32 	%r2175, %r1478, 123456789;
	st.global.v2.u32 	[%rd17], {%r2272, %r2175};
	xor.b32  	%r2174, %r1478, 362436069;
	add.s32 	%r2173, %r1481, 521288629;
	st.global.v2.u32 	[%rd17+8], {%r2174, %r2173};
	xor.b32  	%r2172, %r1481, 88675123;
	add.s32 	%r2171, %r1478, 5783321;
	st.global.v2.u32 	[%rd17+16], {%r2172, %r2171};
	@%p91 bra 	$L__BB7_101;
	mov.b32 	%r2157, 0;
	mov.u64 	%rd131, %rd10;
$L__BB7_61:
	and.b64  	%rd19, %rd131, 3;
	setp.eq.s64 	%p92, %rd19, 0;
	@%p92 bra 	$L__BB7_100;
	mul.wide.u32 	%rd80, %r2157, 3200;
	mov.u64 	%rd81, precalc_xorwow_matrix;
	add.s64 	%rd20, %rd81, %rd80;
	cvt.u32.u64 	%r219, %rd19;
	mov.b32 	%r2158, 0;
$L__BB7_63:
	mov.b32 	%r2171, 0;
	mov.u32 	%r2172, %r2171;
	mov.u32 	%r2173, %r2171;
	mov.u32 	%r2174, %r2171;
	mov.u32 	%r2175, %r2171;
	mov.u32 	%r2164, %r2171;
$L__BB7_64:
	mul.wide.u32 	%rd82, %r2164, 4;
	add.s64 	%rd83, %rd17, %rd82;
	ld.global.u32 	%r227, [%rd83+4];
	shl.b32 	%r228, %r2164, 5;
	mov.b32 	%r2170, 0;
$L__BB7_65:
	.pragma "nounroll";
	shr.u32 	%r1487, %r227, %r2170;
	and.b32  	%r1488, %r1487, 1;
	setp.eq.b32 	%p93, %r1488, 1;
	not.pred 	%p94, %p93;
	add.s32 	%r1489, %r228, %r2170;
	mul.lo.s32 	%r1490, %r1489, 5;
	mul.wide.u32 	%rd84, %r1490, 4;
	add.s64 	%rd21, %rd20, %rd84;
	@%p94 bra 	$L__BB7_67;
	ld.global.u32 	%r1491, [%rd21];
	xor.b32  	%r2175, %r2175, %r1491;
	ld.global.u32 	%r1492, [%rd21+4];
	xor.b32  	%r2174, %r2174, %r1492;
	ld.global.u32 	%r1493, [%rd21+8];
	xor.b32  	%r2173, %r2173, %r1493;
	ld.global.u32 	%r1494, [%rd21+12];
	xor.b32  	%r2172, %r2172, %r1494;
	ld.global.u32 	%r1495, [%rd21+16];
	xor.b32  	%r2171, %r2171, %r1495;
$L__BB7_67:
	and.b32  	%r1497, %r1487, 2;
	setp.eq.s32 	%p95, %r1497, 0;
	@%p95 bra 	$L__BB7_69;
	ld.global.u32 	%r1498, [%rd21+20];
	xor.b32  	%r2175, %r2175, %r1498;
	ld.global.u32 	%r1499, [%rd21+24];
	xor.b32  	%r2174, %r2174, %r1499;
	ld.global.u32 	%r1500, [%rd21+28];
	xor.b32  	%r2173, %r2173, %r1500;
	ld.global.u32 	%r1501, [%rd21+32];
	xor.b32  	%r2172, %r2172, %r1501;
	ld.global.u32 	%r1502, [%rd21+36];
	xor.b32  	%r2171, %r2171, %r1502;
$L__BB7_69:
	and.b32  	%r1504, %r1487, 4;
	setp.eq.s32 	%p96, %r1504, 0;
	@%p96 bra 	$L__BB7_71;
	ld.global.u32 	%r1505, [%rd21+40];
	xor.b32  	%r2175, %r2175, %r1505;
	ld.global.u32 	%r1506, [%rd21+44];
	xor.b32  	%r2174, %r2174, %r1506;
	ld.global.u32 	%r1507, [%rd21+48];
	xor.b32  	%r2173, %r2173, %r1507;
	ld.global.u32 	%r1508, [%rd21+52];
	xor.b32  	%r2172, %r2172, %r1508;
	ld.global.u32 	%r1509, [%rd21+56];
	xor.b32  	%r2171, %r2171, %r1509;
$L__BB7_71:
	and.b32  	%r1511, %r1487, 8;
	setp.eq.s32 	%p97, %r1511, 0;
	@%p97 bra 	$L__BB7_73;
	ld.global.u32 	%r1512, [%rd21+60];
	xor.b32  	%r2175, %r2175, %r1512;
	ld.global.u32 	%r1513, [%rd21+64];
	xor.b32  	%r2174, %r2174, %r1513;
	ld.global.u32 	%r1514, [%rd21+68];
	xor.b32  	%r2173, %r2173, %r1514;
	ld.global.u32 	%r1515, [%rd21+72];
	xor.b32  	%r2172, %r2172, %r1515;
	ld.global.u32 	%r1516, [%rd21+76];
	xor.b32  	%r2171, %r2171, %r1516;
$L__BB7_73:
	and.b32  	%r1518, %r1487, 16;
	setp.eq.s32 	%p98, %r1518, 0;
	@%p98 bra 	$L__BB7_75;
	ld.global.u32 	%r1519, [%rd21+80];
	xor.b32  	%r2175, %r2175, %r1519;
	ld.global.u32 	%r1520, [%rd21+84];
	xor.b32  	%r2174, %r2174, %r1520;
	ld.global.u32 	%r1521, [%rd21+88];
	xor.b32  	%r2173, %r2173, %r1521;
	ld.global.u32 	%r1522, [%rd21+92];
	xor.b32  	%r2172, %r2172, %r1522;
	ld.global.u32 	%r1523, [%rd21+96];
	xor.b32  	%r2171, %r2171, %r1523;
$L__BB7_75:
	and.b32  	%r1525, %r1487, 32;
	setp.eq.s32 	%p99, %r1525, 0;
	@%p99 bra 	$L__BB7_77;
	ld.global.u32 	%r1526, [%rd21+100];
	xor.b32  	%r2175, %r2175, %r1526;
	ld.global.u32 	%r1527, [%rd21+104];
	xor.b32  	%r2174, %r2174, %r1527;
	ld.global.u32 	%r1528, [%rd21+108];
	xor.b32  	%r2173, %r2173, %r1528;
	ld.global.u32 	%r1529, [%rd21+112];
	xor.b32  	%r2172, %r2172, %r1529;
	ld.global.u32 	%r1530, [%rd21+116];
	xor.b32  	%r2171, %r2171, %r1530;
$L__BB7_77:
	and.b32  	%r1532, %r1487, 64;
	setp.eq.s32 	%p100, %r1532, 0;
	@%p100 bra 	$L__BB7_79;
	ld.global.u32 	%r1533, [%rd21+120];
	xor.b32  	%r2175, %r2175, %r1533;
	ld.global.u32 	%r1534, [%rd21+124];
	xor.b32  	%r2174, %r2174, %r1534;
	ld.global.u32 	%r1535, [%rd21+128];
	xor.b32  	%r2173, %r2173, %r1535;
	ld.global.u32 	%r1536, [%rd21+132];
	xor.b32  	%r2172, %r2172, %r1536;
	ld.global.u32 	%r1537, [%rd21+136];
	xor.b32  	%r2171, %r2171, %r1537;
$L__BB7_79:
	and.b32  	%r1539, %r1487, 128;
	setp.eq.s32 	%p101, %r1539, 0;
	@%p101 bra 	$L__BB7_81;
	ld.global.u32 	%r1540, [%rd21+140];
	xor.b32  	%r2175, %r2175, %r1540;
	ld.global.u32 	%r1541, [%rd21+144];
	xor.b32  	%r2174, %r2174, %r1541;
	ld.global.u32 	%r1542, [%rd21+148];
	xor.b32  	%r2173, %r2173, %r1542;
	ld.global.u32 	%r1543, [%rd21+152];
	xor.b32  	%r2172, %r2172, %r1543;
	ld.global.u32 	%r1544, [%rd21+156];
	xor.b32  	%r2171, %r2171, %r1544;
$L__BB7_81:
	and.b32  	%r1546, %r1487, 256;
	setp.eq.s32 	%p102, %r1546, 0;
	@%p102 bra 	$L__BB7_83;
	ld.global.u32 	%r1547, [%rd21+160];
	xor.b32  	%r2175, %r2175, %r1547;
	ld.global.u32 	%r1548, [%rd21+164];
	xor.b32  	%r2174, %r2174, %r1548;
	ld.global.u32 	%r1549, [%rd21+168];
	xor.b32  	%r2173, %r2173, %r1549;
	ld.global.u32 	%r1550, [%rd21+172];
	xor.b32  	%r2172, %r2172, %r1550;
	ld.global.u32 	%r1551, [%rd21+176];
	xor.b32  	%r2171, %r2171, %r1551;
$L__BB7_83:
	and.b32  	%r1553, %r1487, 512;
	setp.eq.s32 	%p103, %r1553, 0;
	@%p103 bra 	$L__BB7_85;
	ld.global.u32 	%r1554, [%rd21+180];
	xor.b32  	%r2175, %r2175, %r1554;
	ld.global.u32 	%r1555, [%rd21+184];
	xor.b32  	%r2174, %r2174, %r1555;
	ld.global.u32 	%r1556, [%rd21+188];
	xor.b32  	%r2173, %r2173, %r1556;
	ld.global.u32 	%r1557, [%rd21+192];
	xor.b32  	%r2172, %r2172, %r1557;
	ld.global.u32 	%r1558, [%rd21+196];
	xor.b32  	%r2171, %r2171, %r1558;
$L__BB7_85:
	and.b32  	%r1560, %r1487, 1024;
	setp.eq.s32 	%p104, %r1560, 0;
	@%p104 bra 	$L__BB7_87;
	ld.global.u32 	%r1561, [%rd21+200];
	xor.b32  	%r2175, %r2175, %r1561;
	ld.global.u32 	%r1562, [%rd21+204];
	xor.b32  	%r2174, %r2174, %r1562;
	ld.global.u32 	%r1563, [%rd21+208];
	xor.b32  	%r2173, %r2173, %r1563;
	ld.global.u32 	%r1564, [%rd21+212];
	xor.b32  	%r2172, %r2172, %r1564;
	ld.global.u32 	%r1565, [%rd21+216];
	xor.b32  	%r2171, %r2171, %r1565;
$L__BB7_87:
	and.b32  	%r1567, %r1487, 2048;
	setp.eq.s32 	%p105, %r1567, 0;
	@%p105 bra 	$L__BB7_89;
	ld.global.u32 	%r1568, [%rd21+220];
	xor.b32  	%r2175, %r2175, %r1568;
	ld.global.u32 	%r1569, [%rd21+224];
	xor.b32  	%r2174, %r2174, %r1569;
	ld.global.u32 	%r1570, [%rd21+228];
	xor.b32  	%r2173, %r2173, %r1570;
	ld.global.u32 	%r1571, [%rd21+232];
	xor.b32  	%r2172, %r2172, %r1571;
	ld.global.u32 	%r1572, [%rd21+236];
	xor.b32  	%r2171, %r2171, %r1572;
$L__BB7_89:
	and.b32  	%r1574, %r1487, 4096;
	setp.eq.s32 	%p106, %r1574, 0;
	@%p106 bra 	$L__BB7_91;
	ld.global.u32 	%r1575, [%rd21+240];
	xor.b32  	%r2175, %r2175, %r1575;
	ld.global.u32 	%r1576, [%rd21+244];
	xor.b32  	%r2174, %r2174, %r1576;
	ld.global.u32 	%r1577, [%rd21+248];
	xor.b32  	%r2173, %r2173, %r1577;
	ld.global.u32 	%r1578, [%rd21+252];
	xor.b32  	%r2172, %r2172, %r1578;
	ld.global.u32 	%r1579, [%rd21+256];
	xor.b32  	%r2171, %r2171, %r1579;
$L__BB7_91:
	and.b32  	%r1581, %r1487, 8192;
	setp.eq.s32 	%p107, %r1581, 0;
	@%p107 bra 	$L__BB7_93;
	ld.global.u32 	%r1582, [%rd21+260];
	xor.b32  	%r2175, %r2175, %r1582;
	ld.global.u32 	%r1583, [%rd21+264];
	xor.b32  	%r2174, %r2174, %r1583;
	ld.global.u32 	%r1584, [%rd21+268];
	xor.b32  	%r2173, %r2173, %r1584;
	ld.global.u32 	%r1585, [%rd21+272];
	xor.b32  	%r2172, %r2172, %r1585;
	ld.global.u32 	%r1586, [%rd21+276];
	xor.b32  	%r2171, %r2171, %r1586;
$L__BB7_93:
	and.b32  	%r1588, %r1487, 16384;
	setp.eq.s32 	%p108, %r1588, 0;
	@%p108 bra 	$L__BB7_95;
	ld.global.u32 	%r1589, [%rd21+280];
	xor.b32  	%r2175, %r2175, %r1589;
	ld.global.u32 	%r1590, [%rd21+284];
	xor.b32  	%r2174, %r2174, %r1590;
	ld.global.u32 	%r1591, [%rd21+288];
	xor.b32  	%r2173, %r2173, %r1591;
	ld.global.u32 	%r1592, [%rd21+292];
	xor.b32  	%r2172, %r2172, %r1592;
	ld.global.u32 	%r1593, [%rd21+296];
	xor.b32  	%r2171, %r2171, %r1593;
$L__BB7_95:
	and.b32  	%r1595, %r1487, 32768;
	setp.eq.s32 	%p109, %r1595, 0;
	@%p109 bra 	$L__BB7_97;
	ld.global.u32 	%r1596, [%rd21+300];
	xor.b32  	%r2175, %r2175, %r1596;
	ld.global.u32 	%r1597, [%rd21+304];
	xor.b32  	%r2174, %r2174, %r1597;
	ld.global.u32 	%r1598, [%rd21+308];
	xor.b32  	%r2173, %r2173, %r1598;
	ld.global.u32 	%r1599, [%rd21+312];
	xor.b32  	%r2172, %r2172, %r1599;
	ld.global.u32 	%r1600, [%rd21+316];
	xor.b32  	%r2171, %r2171, %r1600;
$L__BB7_97:
	add.s32 	%r2170, %r2170, 16;
	setp.ne.s32 	%p110, %r2170, 32;
	@%p110 bra 	$L__BB7_65;
	mad.lo.s32 	%r1601, %r2164, -31, %r228;
	add.s32 	%r2164, %r1601, 1;
	setp.ne.s32 	%p111, %r2164, 5;
	@%p111 bra 	$L__BB7_64;
	st.global.u32 	[%rd17+4], %r2175;
	st.global.u32 	[%rd17+8], %r2174;
	st.global.u32 	[%rd17+12], %r2173;
	st.global.u32 	[%rd17+16], %r2172;
	st.global.u32 	[%rd17+20], %r2171;
	add.s32 	%r2158, %r2158, 1;
	setp.lt.u32 	%p112, %r2158, %r219;
	@%p112 bra 	$L__BB7_63;
$L__BB7_100:
	shr.u64 	%rd22, %rd131, 2;
	add.s32 	%r2157, %r2157, 1;
	setp.gt.u64 	%p113, %rd131, 3;
	mov.u64 	%rd131, %rd22;
	@%p113 bra 	$L__BB7_61;
$L__BB7_101:
	mov.b32 	%r2267, 0;
	st.global.v2.u32 	[%rd17+24], {%r2267, %r2267};
	st.global.u32 	[%rd17+32], %r2267;
	mov.b64 	%rd85, 0;
	st.global.u64 	[%rd17+40], %rd85;
	mov.f64 	%fd384, 0d0000000000000000;
$L__BB7_102:
	setp.eq.s32 	%p114, %r2267, 1;
	mov.b32 	%r2267, 0;
	mov.f64 	%fd385, %fd384;
	@%p114 bra 	$L__BB7_113;
	shr.u32 	%r1605, %r2175, 2;
	xor.b32  	%r1606, %r1605, %r2175;
	shl.b32 	%r1607, %r2171, 4;
	shl.b32 	%r1608, %r1606, 1;
	xor.b32  	%r1609, %r1608, %r1607;
	xor.b32  	%r1610, %r1609, %r1606;
	xor.b32  	%r416, %r1610, %r2171;
	add.s32 	%r1611, %r2272, %r416;
	add.s32 	%r1612, %r1611, 362437;
	shr.u32 	%r1613, %r2174, 2;
	xor.b32  	%r1614, %r1613, %r2174;
	shl.b32 	%r1615, %r416, 4;
	shl.b32 	%r1616, %r1614, 1;
	xor.b32  	%r1617, %r1616, %r1615;
	xor.b32  	%r1618, %r1617, %r1614;
	xor.b32  	%r417, %r1618, %r416;
	add.s32 	%r1619, %r2272, %r417;
	add.s32 	%r1620, %r1619, 724874;
	shr.u32 	%r1621, %r2173, 2;
	xor.b32  	%r1622, %r1621, %r2173;
	shl.b32 	%r1623, %r417, 4;
	shl.b32 	%r1624, %r1622, 1;
	xor.b32  	%r1625, %r1624, %r1623;
	xor.b32  	%r1626, %r1625, %r1622;
	xor.b32  	%r418, %r1626, %r417;
	add.s32 	%r1627, %r2272, %r418;
	add.s32 	%r1628, %r1627, 1087311;
	shr.u32 	%r1629, %r2172, 2;
	xor.b32  	%r1630, %r1629, %r2172;
	st.global.v2.u32 	[%rd17+8], {%r416, %r417};
	shl.b32 	%r1631, %r418, 4;
	shl.b32 	%r1632, %r1630, 1;
	xor.b32  	%r1633, %r1632, %r1631;
	xor.b32  	%r1634, %r1633, %r1630;
	xor.b32  	%r2644, %r1634, %r418;
	st.global.v2.u32 	[%rd17+16], {%r418, %r2644};
	add.s32 	%r2272, %r2272, 1449748;
	st.global.v2.u32 	[%rd17], {%r2272, %r2171};
	add.s32 	%r1635, %r2644, %r2272;
	cvt.u64.u32 	%rd86, %r1612;
	mul.wide.u32 	%rd87, %r1620, 2097152;
	xor.b64  	%rd88, %rd87, %rd86;
	cvt.rn.f64.u64 	%fd187, %rd88;
	fma.rn.f64 	%fd379, %fd187, 0d3CA0000000000000, 0d3C90000000000000;
	cvt.u64.u32 	%rd89, %r1628;
	mul.wide.u32 	%rd90, %r1635, 2097152;
	xor.b64  	%rd91, %rd90, %rd89;
	cvt.rn.f64.u64 	%fd188, %rd91;
	fma.rn.f64 	%fd14, %fd188, 0d3CB0000000000000, 0d3CA0000000000000;
	{
	.reg .b32 %temp; 
	mov.b64 	{%temp, %r2268}, %fd379;
	}
	{
	.reg .b32 %temp; 
	mov.b64 	{%r2269, %temp}, %fd379;
	}
	setp.gt.s32 	%p115, %r2268, 1048575;
	mov.b32 	%r2270, -1023;
	@%p115 bra 	$L__BB7_105;
	mul.f64 	%fd379, %fd379, 0d4350000000000000;
	{
	.reg .b32 %temp; 
	mov.b64 	{%temp, %r2268}, %fd379;
	}
	{
	.reg .b32 %temp; 
	mov.b64 	{%r2269, %temp}, %fd379;
	}
	mov.b32 	%r2270, -1077;
$L__BB7_105:
	add.s32 	%r1637, %r2268, -1;
	setp.gt.u32 	%p116, %r1637, 2146435070;
	@%p116 bra 	$L__BB7_109;
	shr.u32 	%r1640, %r2268, 20;
	add.s32 	%r2271, %r2270, %r1640;
	and.b32  	%r1641, %r2268, 1048575;
	or.b32  	%r1642, %r1641, 1072693248;
	mov.b64 	%fd380, {%r2269, %r1642};
	setp.lt.u32 	%p118, %r1642, 1073127583;
	@%p118 bra 	$L__BB7_108;
	{
	.reg .b32 %temp; 
	mov.b64 	{%r1643, %temp}, %fd380;
	}
	{
	.reg .b32 %temp; 
	mov.b64 	{%temp, %r1644}, %fd380;
	}
	add.s32 	%r1645, %r1644, -1048576;
	mov.b64 	%fd380, {%r1643, %r1645};
	add.s32 	%r2271, %r2271, 1;
$L__BB7_108:
	add.f64 	%fd190, %fd380, 0dBFF0000000000000;
	add.f64 	%fd191, %fd380, 0d3FF0000000000000;
	rcp.approx.ftz.f64 	%fd192, %fd191;
	neg.f64 	%fd193, %fd191;
	fma.rn.f64 	%fd194, %fd193, %fd192, 0d3FF0000000000000;
	fma.rn.f64 	%fd195, %fd194, %fd194, %fd194;
	fma.rn.f64 	%fd196, %fd195, %fd192, %fd192;
	mul.f64 	%fd197, %fd190, %fd196;
	fma.rn.f64 	%fd198, %fd190, %fd196, %fd197;
	mul.f64 	%fd199, %fd198, %fd198;
	fma.rn.f64 	%fd200, %fd199, 0d3EB1380B3AE80F1E, 0d3ED0EE258B7A8B04;
	fma.rn.f64 	%fd201, %fd200, %fd199, 0d3EF3B2669F02676F;
	fma.rn.f64 	%fd202, %fd201, %fd199, 0d3F1745CBA9AB0956;
	fma.rn.f64 	%fd203, %fd202, %fd199, 0d3F3C71C72D1B5154;
	fma.rn.f64 	%fd204, %fd203, %fd199, 0d3F624924923BE72D;
	fma.rn.f64 	%fd205, %fd204, %fd199, 0d3F8999999999A3C4;
	fma.rn.f64 	%fd206, %fd205, %fd199, 0d3FB5555555555554;
	sub.f64 	%fd207, %fd190, %fd198;
	add.f64 	%fd208, %fd207, %fd207;
	neg.f64 	%fd209, %fd198;
	fma.rn.f64 	%fd210, %fd209, %fd190, %fd208;
	mul.f64 	%fd211, %fd196, %fd210;
	mul.f64 	%fd212, %fd199, %fd206;
	fma.rn.f64 	%fd213, %fd212, %fd198, %fd211;
	xor.b32  	%r1646, %r2271, -2147483648;
	mov.b32 	%r1647, 1127219200;
	mov.b64 	%fd214, {%r1646, %r1647};
	sub.f64 	%fd215, %fd214, %fd5;
	fma.rn.f64 	%fd216, %fd215, 0d3FE62E42FEFA39EF, %fd198;
	fma.rn.f64 	%fd217, %fd215, 0dBFE62E42FEFA39EF, %fd216;
	sub.f64 	%fd218, %fd217, %fd198;
	sub.f64 	%fd219, %fd213, %fd218;
	fma.rn.f64 	%fd220, %fd215, 0d3C7ABC9E3B39803F, %fd219;
	add.f64 	%fd381, %fd216, %fd220;
	bra.uni 	$L__BB7_110;
$L__BB7_109:
	fma.rn.f64 	%fd189, %fd379, 0d7FF0000000000000, 0d7FF0000000000000;
	{
	.reg .b32 %temp; 
	mov.b64 	{%temp, %r1638}, %fd379;
	}
	and.b32  	%r1639, %r1638, 2147483647;
	setp.eq.s32 	%p117, %r1639, 0;
	selp.f64 	%fd381, 0dFFF0000000000000, %fd189, %p117;
$L__BB7_110:
	mul.f64 	%fd23, %fd381, 0dC000000000000000;
	{
	.reg .b32 %temp; 
	mov.b64 	{%temp, %r1648}, %fd14;
	}
	shl.b32 	%r1649, %r1648, 1;
	setp.gt.u32 	%p119, %r1649, -2038431744;
	mov.f64 	%fd221, 0d0000000000000000;
	mul.rn.f64 	%fd222, %fd14, %fd221;
	selp.f64 	%fd24, %fd222, %fd14, %p119;
	{
	.reg .b32 %temp; 
	mov.b64 	{%r1650, %temp}, %fd24;
	}
	{
	.reg .b32 %temp; 
	mov.b64 	{%temp, %r1651}, %fd24;
	}
	add.s32 	%r1652, %r1651, 1048576;
	mov.b64 	%fd223, {%r1650, %r1652};
	cvt.rni.f64.f64 	%fd224, %fd223;
	cvt.rzi.s64.f64 	%rd92, %fd224;
	cvt.u32.u64 	%r1653, %rd92;
	fma.rn.f64 	%fd225, %fd224, 0dBFE0000000000000, %fd24;
	mul.f64 	%fd226, %fd225, 0d3CA1A62633145C07;
	fma.rn.f64 	%fd227, %fd225, 0d400921FB54442D18, %fd226;
	mul.rn.f64 	%fd228, %fd227, %fd227;
	fma.rn.f64 	%fd229, %fd228, 0dBDA8FF8320FD8164, 0d3E21EEA7C1EF8528;
	fma.rn.f64 	%fd230, %fd229, %fd228, 0dBE927E4F8E06E6D9;
	fma.rn.f64 	%fd231, %fd230, %fd228, 0d3EFA01A019DDBCE9;
	fma.rn.f64 	%fd232, %fd231, %fd228, 0dBF56C16C16C15D47;
	fma.rn.f64 	%fd233, %fd232, %fd228, 0d3FA5555555555551;
	fma.rn.f64 	%fd234, %fd233, %fd228, 0dBFE0000000000000;
	fma.rn.f64 	%fd235, %fd234, %fd228, 0d3FF0000000000000;
	fma.rn.f64 	%fd236, %fd228, 0d3DE5DB65F9785EBA, 0dBE5AE5F12CB0D246;
	fma.rn.f64 	%fd237, %fd236, %fd228, 0d3EC71DE369ACE392;
	fma.rn.f64 	%fd238, %fd237, %fd228, 0dBF2A01A019DB62A1;
	fma.rn.f64 	%fd239, %fd238, %fd228, 0d3F81111111110818;
	fma.rn.f64 	%fd240, %fd239, %fd228, 0dBFC5555555555554;
	fma.rn.f64 	%fd241, %fd240, %fd228, 0d0000000000000000;
	fma.rn.f64 	%fd242, %fd241, %fd227, %fd227;
	and.b64  	%rd93, %rd92, 1;
	setp.eq.b64 	%p120, %rd93, 1;
	{
	.reg .b32 %temp; 
	mov.b64 	{%temp, %r1654}, %fd242;
	}
	{
	.reg .b32 %temp; 
	mov.b64 	{%r1655, %temp}, %fd242;
	}
	xor.b32  	%r1656, %r1654, -2147483648;
	mov.b64 	%fd243, {%r1655, %r1656};
	selp.f64 	%fd382, %fd235, %fd242, %p120;
	selp.f64 	%fd383, %fd243, %fd235, %p120;
	and.b32  	%r1657, %r1653, 2;
	setp.eq.s32 	%p121, %r1657, 0;
	@%p121 bra 	$L__BB7_112;
	{
	.reg .b32 %temp; 
	mov.b64 	{%temp, %r1658}, %fd382;
	}
	{
	.reg .b32 %temp; 
	mov.b64 	{%r1659, %temp}, %fd382;
	}
	xor.b32  	%r1660, %r1658, -2147483648;
	mov.b64 	%fd382, {%r1659, %r1660};
	{
	.reg .b32 %temp; 
	mov.b64 	{%temp, %r1661}, %fd383;
	}
	{
	.reg .b32 %temp; 
	mov.b64 	{%r1662, %temp}, %fd383;
	}
	xor.b32  	%r1663, %r1661, -2147483648;
	mov.b64 	%fd383, {%r1662, %r1663};
$L__BB7_112:
	sqrt.rn.f64 	%fd244, %fd23;
	mov.f64 	%fd245, 0d0000000000000000;
	add.rn.f64 	%fd246, %fd383, %fd245;
	cvt.rzi.f64.f64 	%fd247, %fd24;
	setp.eq.f64 	%p122, %fd24, %fd247;
	mul.rn.f64 	%fd248, %fd24, %fd245;
	selp.f64 	%fd249, %fd248, %fd382, %p122;
	mul.f64 	%fd385, %fd244, %fd249;
	mul.f64 	%fd384, %fd244, %fd246;
	st.global.f64 	[%rd17+40], %fd384;
	mov.b32 	%r2267, 1;
	mov.u32 	%r2172, %r418;
	mov.u32 	%r2173, %r417;
	mov.u32 	%r2174, %r416;
	mov.u32 	%r2175, %r2171;
	mov.u32 	%r2171, %r2644;
$L__BB7_113:
	st.global.u32 	[%rd17+28], %r2267;
	setp.gtu.f64 	%p123, %fd385, %fd11;
	setp.ltu.f64 	%p124, %fd385, %fd10;
	or.pred  	%p125, %p123, %p124;
	fma.rn.f64 	%fd390, %fd9, %fd385, %fd8;
	@%p125 bra 	$L__BB7_102;
	bra.uni 	$L__BB7_169;
$L__BB7_114:
	cvt.u32.u64 	%r1291, %rd10;
	setp.eq.s32 	%p58, %r1291, 0;
	ld.global.f64 	%fd36, [%rd3];
	ld.global.f64 	%fd37, [%rd2];
	ld.global.f64 	%fd38, [%rd1];
	ld.global.f64 	%fd39, [%rd6];
	ld.global.f64 	%fd40, [%rd5];
	// begin inline asm
	mov.u64 	%rd66, %clock64;
	// end inline asm
	cvt.u32.u64 	%r1292, %rd66;
	xor.b32  	%r1293, %r1292, -1429050551;
	mul.lo.s32 	%r1294, %r1293, 1099087573;
	{ .reg .b32 tmp; mov.b64 {tmp, %r1295}, %rd66; }
	xor.b32  	%r1296, %r1295, -136515619;
	mul.lo.s32 	%r1297, %r1296, -1703105765;
	add.s32 	%r1298, %r1294, %r1297;
	add.s32 	%r2388, %r1298, 6615241;
	add.s32 	%r2302, %r1294, 123456789;
	st.global.v2.u32 	[%rd17], {%r2388, %r2302};
	xor.b32  	%r2301, %r1294, 362436069;
	add.s32 	%r2300, %r1297, 521288629;
	st.global.v2.u32 	[%rd17+8], {%r2301, %r2300};
	xor.b32  	%r2299, %r1297, 88675123;
	add.s32 	%r2298, %r1294, 5783321;
	st.global.v2.u32 	[%rd17+16], {%r2299, %r2298};
	@%p58 bra 	$L__BB7_156;
	mov.b32 	%r2284, 0;
	mov.u64 	%rd132, %rd10;
$L__BB7_116:
	and.b64  	%rd24, %rd132, 3;
	setp.eq.s64 	%p59, %rd24, 0;
	@%p59 bra 	$L__BB7_155;
	mul.wide.u32 	%rd67, %r2284, 3200;
	mov.u64 	%rd68, precalc_xorwow_matrix;
	add.s64 	%rd25, %rd68, %rd67;
	cvt.u32.u64 	%r450, %rd24;
	mov.b32 	%r2285, 0;
$L__BB7_118:
	mov.b32 	%r2298, 0;
	mov.u32 	%r2299, %r2298;
	mov.u32 	%r2300, %r2298;
	mov.u32 	%r2301, %r2298;
	mov.u32 	%r2302, %r2298;
	mov.u32 	%r2291, %r2298;
$L__BB7_119:
	mul.wide.u32 	%rd69, %r2291, 4;
	add.s64 	%rd70, %rd17, %rd69;
	ld.global.u32 	%r458, [%rd70+4];
	shl.b32 	%r459, %r2291, 5;
	mov.b32 	%r2297, 0;
$L__BB7_120:
	.pragma "nounroll";
	shr.u32 	%r1303, %r458, %r2297;
	and.b32  	%r1304, %r1303, 1;
	setp.eq.b32 	%p60, %r1304, 1;
	not.pred 	%p61, %p60;
	add.s32 	%r1305, %r459, %r2297;
	mul.lo.s32 	%r1306, %r1305, 5;
	mul.wide.u32 	%rd71, %r1306, 4;
	add.s64 	%rd26, %rd25, %rd71;
	@%p61 bra 	$L__BB7_122;
	ld.global.u32 	%r1307, [%rd26];
	xor.b32  	%r2302, %r2302, %r1307;
	ld.global.u32 	%r1308, [%rd26+4];
	xor.b32  	%r2301, %r2301, %r1308;
	ld.global.u32 	%r1309, [%rd26+8];
	xor.b32  	%r2300, %r2300, %r1309;
	ld.global.u32 	%r1310, [%rd26+12];
	xor.b32  	%r2299, %r2299, %r1310;
	ld.global.u32 	%r1311, [%rd26+16];
	xor.b32  	%r2298, %r2298, %r1311;
$L__BB7_122:
	and.b32  	%r1313, %r1303, 2;
	setp.eq.s32 	%p62, %r1313, 0;
	@%p62 bra 	$L__BB7_124;
	ld.global.u32 	%r1314, [%rd26+20];
	xor.b32  	%r2302, %r2302, %r1314;
	ld.global.u32 	%r1315, [%rd26+24];
	xor.b32  	%r2301, %r2301, %r1315;
	ld.global.u32 	%r1316, [%rd26+28];
	xor.b32  	%r2300, %r2300, %r1316;
	ld.global.u32 	%r1317, [%rd26+32];
	xor.b32  	%r2299, %r2299, %r1317;
	ld.global.u32 	%r1318, [%rd26+36];
	xor.b32  	%r2298, %r2298, %r1318;
$L__BB7_124:
	and.b32  	%r1320, %r1303, 4;
	setp.eq.s32 	%p63, %r1320, 0;
	@%p63 bra 	$L__BB7_126;
	ld.global.u32 	%r1321, [%rd26+40];
	xor.b32  	%r2302, %r2302, %r1321;
	ld.global.u32 	%r1322, [%rd26+44];
	xor.b32  	%r2301, %r2301, %r1322;
	ld.global.u32 	%r1323, [%rd26+48];
	xor.b32  	%r2300, %r2300, %r1323;
	ld.global.u32 	%r1324, [%rd26+52];
	xor.b32  	%r2299, %r2299, %r1324;
	ld.global.u32 	%r1325, [%rd26+56];
	xor.b32  	%r2298, %r2298, %r1325;
$L__BB7_126:
	and.b32  	%r1327, %r1303, 8;
	setp.eq.s32 	%p64, %r1327, 0;
	@%p64 bra 	$L__BB7_128;
	ld.global.u32 	%r1328, [%rd26+60];
	xor.b32  	%r2302, %r2302, %r1328;
	ld.global.u32 	%r1329, [%rd26+64];
	xor.b32  	%r2301, %r2301, %r1329;
	ld.global.u32 	%r1330, [%rd26+68];
	xor.b32  	%r2300, %r2300, %r1330;
	ld.global.u32 	%r1331, [%rd26+72];
	xor.b32  	%r2299, %r2299, %r1331;
	ld.global.u32 	%r1332, [%rd26+76];
	xor.b32  	%r2298, %r2298, %r1332;
$L__BB7_128:
	and.b32  	%r1334, %r1303, 16;
	setp.eq.s32 	%p65, %r1334, 0;
	@%p65 bra 	$L__BB7_130;
	ld.global.u32 	%r1335, [%rd26+80];
	xor.b32  	%r2302, %r2302, %r1335;
	ld.global.u32 	%r1336, [%rd26+84];
	xor.b32  	%r2301, %r2301, %r1336;
	ld.global.u32 	%r1337, [%rd26+88];
	xor.b32  	%r2300, %r2300, %r1337;
	ld.global.u32 	%r1338, [%rd26+92];
	xor.b32  	%r2299, %r2299, %r1338;
	ld.global.u32 	%r1339, [%rd26+96];
	xor.b32  	%r2298, %r2298, %r1339;
$L__BB7_130:
	and.b32  	%r1341, %r1303, 32;
	setp.eq.s32 	%p66, %r1341, 0;
	@%p66 bra 	$L__BB7_132;
	ld.global.u32 	%r1342, [%rd26+100];
	xor.b32  	%r2302, %r2302, %r1342;
	ld.global.u32 	%r1343, [%rd26+104];
	xor.b32  	%r2301, %r2301, %r1343;
	ld.global.u32 	%r1344, [%rd26+108];
	xor.b32  	%r2300, %r2300, %r1344;
	ld.global.u32 	%r1345, [%rd26+112];
	xor.b32  	%r2299, %r2299, %r1345;
	ld.global.u32 	%r1346, [%rd26+116];
	xor.b32  	%r2298, %r2298, %r1346;
$L__BB7_132:
	and.b32  	%r1348, %r1303, 64;
	setp.eq.s32 	%p67, %r1348, 0;
	@%p67 bra 	$L__BB7_134;
	ld.global.u32 	%r1349, [%rd26+120];
	xor.b32  	%r2302, %r2302, %r1349;
	ld.global.u32 	%r1350, [%rd26+124];
	xor.b32  	%r2301, %r2301, %r1350;
	ld.global.u32 	%r1351, [%rd26+128];
	xor.b32  	%r2300, %r2300, %r1351;
	ld.global.u32 	%r1352, [%rd26+132];
	xor.b32  	%r2299, %r2299, %r1352;
	ld.global.u32 	%r1353, [%rd26+136];
	xor.b32  	%r2298, %r2298, %r1353;
$L__BB7_134:
	and.b32  	%r1355, %r1303, 128;
	setp.eq.s32 	%p68, %r1355, 0;
	@%p68 bra 	$L__BB7_136;
	ld.global.u32 	%r1356, [%rd26+140];
	xor.b32  	%r2302, %r2302, %r1356;
	ld.global.u32 	%r1357, [%rd26+144];
	xor.b32  	%r2301, %r2301, %r1357;
	ld.global.u32 	%r1358, [%rd26+148];
	xor.b32  	%r2300, %r2300, %r1358;
	ld.global.u32 	%r1359, [%rd26+152];
	xor.b32  	%r2299, %r2299, %r1359;
	ld.global.u32 	%r1360, [%rd26+156];
	xor.b32  	%r2298, %r2298, %r1360;
$L__BB7_136:
	and.b32  	%r1362, %r1303, 256;
	setp.eq.s32 	%p69, %r1362, 0;
	@%p69 bra 	$L__BB7_138;
	ld.global.u32 	%r1363, [%rd26+160];
	xor.b32  	%r2302, %r2302, %r1363;
	ld.global.u32 	%r1364, [%rd26+164];
	xor.b32  	%r2301, %r2301, %r1364;
	ld.global.u32 	%r1365, [%rd26+168];
	xor.b32  	%r2300, %r2300, %r1365;
	ld.global.u32 	%r1366, [%rd26+172];
	xor.b32  	%r2299, %r2299, %r1366;
	ld.global.u32 	%r1367, [%rd26+176];
	xor.b32  	%r2298, %r2298, %r1367;
$L__BB7_138:
	and.b32  	%r1369, %r1303, 512;
	setp.eq.s32 	%p70, %r1369, 0;
	@%p70 bra 	$L__BB7_140;
	ld.global.u32 	%r1370, [%rd26+180];
	xor.b32  	%r2302, %r2302, %r1370;
	ld.global.u32 	%r1371, [%rd26+184];
	xor.b32  	%r2301, %r2301, %r1371;
	ld.global.u32 	%r1372, [%rd26+188];
	xor.b32  	%r2300, %r2300, %r1372;
	ld.global.u32 	%r1373, [%rd26+192];
	xor.b32  	%r2299, %r2299, %r1373;
	ld.global.u32 	%r1374, [%rd26+196];
	xor.b32  	%r2298, %r2298, %r1374;
$L__BB7_140:
	and.b32  	%r1376, %r1303, 1024;
	setp.eq.s32 	%p71, %r1376, 0;
	@%p71 bra 	$L__BB7_142;
	ld.global.u32 	%r1377, [%rd26+200];
	xor.b32  	%r2302, %r2302, %r1377;
	ld.global.u32 	%r1378, [%rd26+204];
	xor.b32  	%r2301, %r2301, %r1378;
	ld.global.u32 	%r1379, [%rd26+208];
	xor.b32  	%r2300, %r2300, %r1379;
	ld.global.u32 	%r1380, [%rd26+212];
	xor.b32  	%r2299, %r2299, %r1380;
	ld.global.u32 	%r1381, [%rd26+216];
	xor.b32  	%r2298, %r2298, %r1381;
$L__BB7_142:
	and.b32  	%r1383, %r1303, 2048;
	setp.eq.s32 	%p72, %r1383, 0;
	@%p72 bra 	$L__BB7_144;
	ld.global.u32 	%r1384, [%rd26+220];
	xor.b32  	%r2302, %r2302, %r1384;
	ld.global.u32 	%r1385, [%rd26+224];
	xor.b32  	%r2301, %r2301, %r1385;
	ld.global.u32 	%r1386, [%rd26+228];
	xor.b32  	%r2300, %r2300, %r1386;
	ld.global.u32 	%r1387, [%rd26+232];
	xor.b32  	%r2299, %r2299, %r1387;
	ld.global.u32 	%r1388, [%rd26+236];
	xor.b32  	%r2298, %r2298, %r1388;
$L__BB7_144:
	and.b32  	%r1390, %r1303, 4096;
	setp.eq.s32 	%p73, %r1390, 0;
	@%p73 bra 	$L__BB7_146;
	ld.global.u32 	%r1391, [%rd26+240];
	xor.b32  	%r2302, %r2302, %r1391;
	ld.global.u32 	%r1392, [%rd26+244];
	xor.b32  	%r2301, %r2301, %r1392;
	ld.global.u32 	%r1393, [%rd26+248];
	xor.b32  	%r2300, %r2300, %r1393;
	ld.global.u32 	%r1394, [%rd26+252];
	xor.b32  	%r2299, %r2299, %r1394;
	ld.global.u32 	%r1395, [%rd26+256];
	xor.b32  	%r2298, %r2298, %r1395;
$L__BB7_146:
	and.b32  	%r1397, %r1303, 8192;
	setp.eq.s32 	%p74, %r1397, 0;
	@%p74 bra 	$L__BB7_148;
	ld.global.u32 	%r1398, [%rd26+260];
	xor.b32  	%r2302, %r2302, %r1398;
	ld.global.u32 	%r1399, [%rd26+264];
	xor.b32  	%r2301, %r2301, %r1399;
	ld.global.u32 	%r1400, [%rd26+268];
	xor.b32  	%r2300, %r2300, %r1400;
	ld.global.u32 	%r1401, [%rd26+272];
	xor.b32  	%r2299, %r2299, %r1401;
	ld.global.u32 	%r1402, [%rd26+276];
	xor.b32  	%r2298, %r2298, %r1402;
$L__BB7_148:
	and.b32  	%r1404, %r1303, 16384;
	setp.eq.s32 	%p75, %r1404, 0;
	@%p75 bra 	$L__BB7_150;
	ld.global.u32 	%r1405, [%rd26+280];
	xor.b32  	%r2302, %r2302, %r1405;
	ld.global.u32 	%r1406, [%rd26+284];
	xor.b32  	%r2301, %r2301, %r1406;
	ld.global.u32 	%r1407, [%rd26+288];
	xor.b32  	%r2300, %r2300, %r1407;
	ld.global.u32 	%r1408, [%rd26+292];
	xor.b32  	%r2299, %r2299, %r1408;
	ld.global.u32 	%r1409, [%rd26+296];
	xor.b32  	%r2298, %r2298, %r1409;
$L__BB7_150:
	and.b32  	%r1411, %r1303, 32768;
	setp.eq.s32 	%p76, %r1411, 0;
	@%p76 bra 	$L__BB7_152;
	ld.global.u32 	%r1412, [%rd26+300];
	xor.b32  	%r2302, %r2302, %r1412;
	ld.global.u32 	%r1413, [%rd26+304];
	xor.b32  	%r2301, %r2301, %r1413;
	ld.global.u32 	%r1414, [%rd26+308];
	xor.b32  	%r2300, %r2300, %r1414;
	ld.global.u32 	%r1415, [%rd26+312];
	xor.b32  	%r2299, %r2299, %r1415;
	ld.global.u32 	%r1416, [%rd26+316];
	xor.b32  	%r2298, %r2298, %r1416;
$L__BB7_152:
	add.s32 	%r2297, %r2297, 16;
	setp.ne.s32 	%p77, %r2297, 32;
	@%p77 bra 	$L__BB7_120;
	mad.lo.s32 	%r1417, %r2291, -31, %r459;
	add.s32 	%r2291, %r1417, 1;
	setp.ne.s32 	%p78, %r2291, 5;
	@%p78 bra 	$L__BB7_119;
	st.global.u32 	[%rd17+4], %r2302;
	st.global.u32 	[%rd17+8], %r2301;
	st.global.u32 	[%rd17+12], %r2300;
	st.global.u32 	[%rd17+16], %r2299;
	st.global.u32 	[%rd17+20], %r2298;
	add.s32 	%r2285, %r2285, 1;
	setp.lt.u32 	%p79, %r2285, %r450;
	@%p79 bra 	$L__BB7_118;
$L__BB7_155:
	shr.u64 	%rd27, %rd132, 2;
	add.s32 	%r2284, %r2284, 1;
	setp.gt.u64 	%p80, %rd132, 3;
	mov.u64 	%rd132, %rd27;
	@%p80 bra 	$L__BB7_116;
$L__BB7_156:
	mov.b32 	%r1418, 0;
	st.global.v2.u32 	[%rd17+24], {%r1418, %r1418};
	st.global.u32 	[%rd17+32], %r1418;
	mov.b64 	%rd72, 0;
	st.global.u64 	[%rd17+40], %rd72;
	rcp.rn.f64 	%fd41, %fd36;
$L__BB7_157:
	mov.u32 	%r645, %r2302;
	mov.u32 	%r644, %r2301;
	mov.u32 	%r643, %r2300;
	mov.u32 	%r642, %r2299;
	mov.u32 	%r2302, %r2298;
	shr.u32 	%r1420, %r645, 2;
	xor.b32  	%r1421, %r1420, %r645;
	shl.b32 	%r1422, %r2302, 4;
	shl.b32 	%r1423, %r1421, 1;
	xor.b32  	%r1424, %r1423, %r1422;
	xor.b32  	%r1425, %r1424, %r1421;
	xor.b32  	%r2301, %r1425, %r2302;
	add.s32 	%r1426, %r2388, %r2301;
	add.s32 	%r1427, %r1426, 362437;
	shr.u32 	%r1428, %r644, 2;
	xor.b32  	%r1429, %r1428, %r644;
	shl.b32 	%r1430, %r2301, 4;
	shl.b32 	%r1431, %r1429, 1;
	xor.b32  	%r1432, %r1431, %r1430;
	xor.b32  	%r1433, %r1432, %r1429;
	xor.b32  	%r2300, %r1433, %r2301;
	add.s32 	%r1434, %r2388, %r2300;
	add.s32 	%r1435, %r1434, 724874;
	cvt.u64.u32 	%rd73, %r1427;
	mul.wide.u32 	%rd74, %r1435, 2097152;
	xor.b64  	%rd75, %rd74, %rd73;
	cvt.rn.f64.u64 	%fd130, %rd75;
	fma.rn.f64 	%fd386, %fd130, 0d3CA0000000000000, 0d3C90000000000000;
	{
	.reg .b32 %temp; 
	mov.b64 	{%temp, %r2394}, %fd386;
	}
	{
	.reg .b32 %temp; 
	mov.b64 	{%r2395, %temp}, %fd386;
	}
	setp.gt.s32 	%p81, %r2394, 1048575;
	mov.b32 	%r2396, -1023;
	@%p81 bra 	$L__BB7_159;
	mul.f64 	%fd386, %fd386, 0d4350000000000000;
	{
	.reg .b32 %temp; 
	mov.b64 	{%temp, %r2394}, %fd386;
	}
	{
	.reg .b32 %temp; 
	mov.b64 	{%r2395, %temp}, %fd386;
	}
	mov.b32 	%r2396, -1077;
$L__BB7_159:
	add.s32 	%r1437, %r2394, -1;
	setp.gt.u32 	%p82, %r1437, 2146435070;
	@%p82 bra 	$L__BB7_163;
	shr.u32 	%r1440, %r2394, 20;
	add.s32 	%r2397, %r2396, %r1440;
	and.b32  	%r1441, %r2394, 1048575;
	or.b32  	%r1442, %r1441, 1072693248;
	mov.b64 	%fd387, {%r2395, %r1442};
	setp.lt.u32 	%p84, %r1442, 1073127583;
	@%p84 bra 	$L__BB7_162;
	{
	.reg .b32 %temp; 
	mov.b64 	{%r1443, %temp}, %fd387;
	}
	{
	.reg .b32 %temp; 
	mov.b64 	{%temp, %r1444}, %fd387;
	}
	add.s32 	%r1445, %r1444, -1048576;
	mov.b64 	%fd387, {%r1443, %r1445};
	add.s32 	%r2397, %r2397, 1;
$L__BB7_162:
	add.f64 	%fd132, %fd387, 0dBFF0000000000000;
	add.f64 	%fd133, %fd387, 0d3FF0000000000000;
	rcp.approx.ftz.f64 	%fd134, %fd133;
	neg.f64 	%fd135, %fd133;
	fma.rn.f64 	%fd136, %fd135, %fd134, 0d3FF0000000000000;
	fma.rn.f64 	%fd137, %fd136, %fd136, %fd136;
	fma.rn.f64 	%fd138, %fd137, %fd134, %fd134;
	mul.f64 	%fd139, %fd132, %fd138;
	fma.rn.f64 	%fd140, %fd132, %fd138, %fd139;
	mul.f64 	%fd141, %fd140, %fd140;
	fma.rn.f64 	%fd142, %fd141, 0d3EB1380B3AE80F1E, 0d3ED0EE258B7A8B04;
	fma.rn.f64 	%fd143, %fd142, %fd141, 0d3EF3B2669F02676F;
	fma.rn.f64 	%fd144, %fd143, %fd141, 0d3F1745CBA9AB0956;
	fma.rn.f64 	%fd145, %fd144, %fd141, 0d3F3C71C72D1B5154;
	fma.rn.f64 	%fd146, %fd145, %fd141, 0d3F624924923BE72D;
	fma.rn.f64 	%fd147, %fd146, %fd141, 0d3F8999999999A3C4;
	fma.rn.f64 	%fd148, %fd147, %fd141, 0d3FB5555555555554;
	sub.f64 	%fd149, %fd132, %fd140;
	add.f64 	%fd150, %fd149, %fd149;
	neg.f64 	%fd151, %fd140;
	fma.rn.f64 	%fd152, %fd151, %fd132, %fd150;
	mul.f64 	%fd153, %fd138, %fd152;
	mul.f64 	%fd154, %fd141, %fd148;
	fma.rn.f64 	%fd155, %fd154, %fd140, %fd153;
	xor.b32  	%r1446, %r2397, -2147483648;
	mov.b32 	%r1447, 1127219200;
	mov.b64 	%fd156, {%r1446, %r1447};
	sub.f64 	%fd157, %fd156, %fd5;
	fma.rn.f64 	%fd158, %fd157, 0d3FE62E42FEFA39EF, %fd140;
	fma.rn.f64 	%fd159, %fd157, 0dBFE62E42FEFA39EF, %fd158;
	sub.f64 	%fd160, %fd159, %fd140;
	sub.f64 	%fd161, %fd155, %fd160;
	fma.rn.f64 	%fd162, %fd157, 0d3C7ABC9E3B39803F, %fd161;
	add.f64 	%fd388, %fd158, %fd162;
	bra.uni 	$L__BB7_164;
$L__BB7_163:
	fma.rn.f64 	%fd131, %fd386, 0d7FF0000000000000, 0d7FF0000000000000;
	{
	.reg .b32 %temp; 
	mov.b64 	{%temp, %r1438}, %fd386;
	}
	and.b32  	%r1439, %r1438, 2147483647;
	setp.eq.s32 	%p83, %r1439, 0;
	selp.f64 	%fd388, 0dFFF0000000000000, %fd131, %p83;
$L__BB7_164:
	mul.f64 	%fd163, %fd41, %fd388;
	sub.f64 	%fd51, %fd39, %fd163;
	shr.u32 	%r1448, %r643, 2;
	xor.b32  	%r1449, %r1448, %r643;
	shl.b32 	%r1450, %r2300, 4;
	shl.b32 	%r1451, %r1449, 1;
	xor.b32  	%r1452, %r1451, %r1450;
	xor.b32  	%r1453, %r1452, %r1449;
	xor.b32  	%r2299, %r1453, %r2300;
	add.s32 	%r1454, %r2388, %r2299;
	add.s32 	%r1455, %r1454, 1087311;
	shr.u32 	%r1456, %r642, 2;
	xor.b32  	%r1457, %r1456, %r642;
	shl.b32 	%r1458, %r2299, 4;
	shl.b32 	%r1459, %r1457, 1;
	xor.b32  	%r1460, %r1459, %r1458;
	xor.b32  	%r1461, %r1460, %r1457;
	xor.b32  	%r2298, %r1461, %r2299;
	add.s32 	%r2388, %r2388, 1449748;
	add.s32 	%r1462, %r2298, %r2388;
	cvt.u64.u32 	%rd76, %r1455;
	mul.wide.u32 	%rd77, %r1462, 2097152;
	xor.b64  	%rd78, %rd77, %rd76;
	cvt.rn.f64.u64 	%fd164, %rd78;
	fma.rn.f64 	%fd52, %fd164, 0d3CA0000000000000, 0d3C90000000000000;
	sub.f64 	%fd165, %fd51, %fd36;
	mul.f64 	%fd166, %fd165, 0dBFE0000000000000;
	mul.f64 	%fd53, %fd165, %fd166;
	fma.rn.f64 	%fd167, %fd53, 0d3FF71547652B82FE, 0d4338000000000000;
	{
	.reg .b32 %temp; 
	mov.b64 	{%r661, %temp}, %fd167;
	}
	mov.f64 	%fd168, 0dC338000000000000;
	add.rn.f64 	%fd169, %fd167, %fd168;
	fma.rn.f64 	%fd170, %fd169, 0dBFE62E42FEFA39EF, %fd53;
	fma.rn.f64 	%fd171, %fd169, 0dBC7ABC9E3B39803F, %fd170;
	fma.rn.f64 	%fd172, %fd171, 0d3E5ADE1569CE2BDF, 0d3E928AF3FCA213EA;
	fma.rn.f64 	%fd173, %fd172, %fd171, 0d3EC71DEE62401315;
	fma.rn.f64 	%fd174, %fd173, %fd171, 0d3EFA01997C89EB71;
	fma.rn.f64 	%fd175, %fd174, %fd171, 0d3F2A01A014761F65;
	fma.rn.f64 	%fd176, %fd175, %fd171, 0d3F56C16C1852B7AF;
	fma.rn.f64 	%fd177, %fd176, %fd171, 0d3F81111111122322;
	fma.rn.f64 	%fd178, %fd177, %fd171, 0d3FA55555555502A1;
	fma.rn.f64 	%fd179, %fd178, %fd171, 0d3FC5555555555511;
	fma.rn.f64 	%fd180, %fd179, %fd171, 0d3FE000000000000B;
	fma.rn.f64 	%fd181, %fd180, %fd171, 0d3FF0000000000000;
	fma.rn.f64 	%fd182, %fd181, %fd171, 0d3FF0000000000000;
	{
	.reg .b32 %temp; 
	mov.b64 	{%r662, %temp}, %fd182;
	}
	{
	.reg .b32 %temp; 
	mov.b64 	{%temp, %r663}, %fd182;
	}
	shl.b32 	%r1463, %r661, 20;
	add.s32 	%r1464, %r1463, %r663;
	mov.b64 	%fd389, {%r662, %r1464};
	{
	.reg .b32 %temp; 
	mov.b64 	{%temp, %r1465}, %fd53;
	}
	mov.b32 	%f3, %r1465;
	abs.f32 	%f1, %f3;
	setp.lt.f32 	%p85, %f1, 0f4086232B;
	@%p85 bra 	$L__BB7_167;
	setp.lt.f64 	%p86, %fd53, 0d0000000000000000;
	add.f64 	%fd183, %fd53, 0d7FF0000000000000;
	selp.f64 	%fd389, 0d0000000000000000, %fd183, %p86;
	setp.geu.f32 	%p87, %f1, 0f40874800;
	@%p87 bra 	$L__BB7_167;
	shr.u32 	%r1466, %r661, 31;
	add.s32 	%r1467, %r661, %r1466;
	shr.s32 	%r1468, %r1467, 1;
	shl.b32 	%r1469, %r1468, 20;
	add.s32 	%r1470, %r663, %r1469;
	mov.b64 	%fd184, {%r662, %r1470};
	sub.s32 	%r1471, %r661, %r1468;
	shl.b32 	%r1472, %r1471, 20;
	add.s32 	%r1473, %r1472, 1072693248;
	mov.b32 	%r1474, 0;
	mov.b64 	%fd185, {%r1474, %r1473};
	mul.f64 	%fd389, %fd185, %fd184;
$L__BB7_167:
	setp.gtu.f64 	%p88, %fd52, %fd389;
	setp.gtu.f64 	%p89, %fd51, %fd40;
	or.pred  	%p90, %p88, %p89;
	fma.rn.f64 	%fd390, %fd38, %fd51, %fd37;
	@%p90 bra 	$L__BB7_157;
	st.global.v2.u32 	[%rd17+8], {%r2301, %r2300};
	st.global.v2.u32 	[%rd17+16], {%r2299, %r2298};
	st.global.v2.u32 	[%rd17], {%r2388, %r2302};
$L__BB7_169:
	@%p126 bra 	$L__BB7_225;
	cvt.u32.u64 	%r1849, %rd10;
	setp.eq.s32 	%p160, %r1849, 0;
	ld.global.f64 	%fd60, [%rd2+8];
	ld.global.f64 	%fd61, [%rd1];
	ld.global.f64 	%fd62, [%rd6+8];
	ld.global.f64 	%fd63, [%rd5+8];
	// begin inline asm
	mov.u64 	%rd107, %clock64;
	// end inline asm
	cvt.u32.u64 	%r1850, %rd107;
	xor.b32  	%r1851, %r1850, -1429050551;
	mul.lo.s32 	%r1852, %r1851, 1099087573;
	{ .reg .b32 tmp; mov.b64 {tmp, %r1853}, %rd107; }
	xor.b32  	%r1854, %r1853, -136515619;
	mul.lo.s32 	%r1855, %r1854, -1703105765;
	add.s32 	%r1856, %r1852, %r1855;
	add.s32 	%r2518, %r1856, 6615241;
	add.s32 	%r2421, %r1852, 123456789;
	st.global.v2.u32 	[%rd17], {%r2518, %r2421};
	xor.b32  	%r2420, %r1852, 362436069;
	add.s32 	%r2419, %r1855, 521288629;
	st.global.v2.u32 	[%rd17+8], {%r2420, %r2419};
	xor.b32  	%r2418, %r1855, 88675123;
	add.s32 	%r2417, %r1852, 5783321;
	st.global.v2.u32 	[%rd17+16], {%r2418, %r2417};
	@%p160 bra 	$L__BB7_212;
	mov.b32 	%r2403, 0;
	mov.u64 	%rd133, %rd10;
$L__BB7_172:
	and.b64  	%rd29, %rd133, 3;
	setp.eq.s64 	%p161, %rd29, 0;
	@%p161 bra 	$L__BB7_211;
	mul.wide.u32 	%rd108, %r2403, 3200;
	mov.u64 	%rd109, precalc_xorwow_matrix;
	add.s64 	%rd30, %rd109, %rd108;
	cvt.u32.u64 	%r676, %rd29;
	mov.b32 	%r2404, 0;
$L__BB7_174:
	mov.b32 	%r2417, 0;
	mov.u32 	%r2418, %r2417;
	mov.u32 	%r2419, %r2417;
	mov.u32 	%r2420, %r2417;
	mov.u32 	%r2421, %r2417;
	mov.u32 	%r2410, %r2417;
$L__BB7_175:
	mul.wide.u32 	%rd110, %r2410, 4;
	add.s64 	%rd111, %rd17, %rd110;
	ld.global.u32 	%r684, [%rd111+4];
	shl.b32 	%r685, %r2410, 5;
	mov.b32 	%r2416, 0;
$L__BB7_176:
	.pragma "nounroll";
	shr.u32 	%r1861, %r684, %r2416;
	and.b32  	%r1862, %r1861, 1;
	setp.eq.b32 	%p162, %r1862, 1;
	not.pred 	%p163, %p162;
	add.s32 	%r1863, %r685, %r2416;
	mul.lo.s32 	%r1864, %r1863, 5;
	mul.wide.u32 	%rd112, %r1864, 4;
	add.s64 	%rd31, %rd30, %rd112;
	@%p163 bra 	$L__BB7_178;
	ld.global.u32 	%r1865, [%rd31];
	xor.b32  	%r2421, %r2421, %r1865;
	ld.global.u32 	%r1866, [%rd31+4];
	xor.b32  	%r2420, %r2420, %r1866;
	ld.global.u32 	%r1867, [%rd31+8];
	xor.b32  	%r2419, %r2419, %r1867;
	ld.global.u32 	%r1868, [%rd31+12];
	xor.b32  	%r2418, %r2418, %r1868;
	ld.global.u32 	%r1869, [%rd31+16];
	xor.b32  	%r2417, %r2417, %r1869;
$L__BB7_178:
	and.b32  	%r1871, %r1861, 2;
	setp.eq.s32 	%p164, %r1871, 0;
	@%p164 bra 	$L__BB7_180;
	ld.global.u32 	%r1872, [%rd31+20];
	xor.b32  	%r2421, %r2421, %r1872;
	ld.global.u32 	%r1873, [%rd31+24];
	xor.b32  	%r2420, %r2420, %r1873;
	ld.global.u32 	%r1874, [%rd31+28];
	xor.b32  	%r2419, %r2419, %r1874;
	ld.global.u32 	%r1875, [%rd31+32];
	xor.b32  	%r2418, %r2418, %r1875;
	ld.global.u32 	%r1876, [%rd31+36];
	xor.b32  	%r2417, %r2417, %r1876;
$L__BB7_180:
	and.b32  	%r1878, %r1861, 4;
	setp.eq.s32 	%p165, %r1878, 0;
	@%p165 bra 	$L__BB7_182;
	ld.global.u32 	%r1879, [%rd31+40];
	xor.b32  	%r2421, %r2421, %r1879;
	ld.global.u32 	%r1880, [%rd31+44];
	xor.b32  	%r2420, %r2420, %r1880;
	ld.global.u32 	%r1881, [%rd31+48];
	xor.b32  	%r2419, %r2419, %r1881;
	ld.global.u32 	%r1882, [%rd31+52];
	xor.b32  	%r2418, %r2418, %r1882;
	ld.global.u32 	%r1883, [%rd31+56];
	xor.b32  	%r2417, %r2417, %r1883;
$L__BB7_182:
	and.b32  	%r1885, %r1861, 8;
	setp.eq.s32 	%p166, %r1885, 0;
	@%p166 bra 	$L__BB7_184;
	ld.global.u32 	%r1886, [%rd31+60];
	xor.b32  	%r2421, %r2421, %r1886;
	ld.global.u32 	%r1887, [%rd31+64];
	xor.b32  	%r2420, %r2420, %r1887;
	ld.global.u32 	%r1888, [%rd31+68];
	xor.b32  	%r2419, %r2419, %r1888;
	ld.global.u32 	%r1889, [%rd31+72];
	xor.b32  	%r2418, %r2418, %r1889;
	ld.global.u32 	%r1890, [%rd31+76];
	xor.b32  	%r2417, %r2417, %r1890;
$L__BB7_184:
	and.b32  	%r1892, %r1861, 16;
	setp.eq.s32 	%p167, %r1892, 0;
	@%p167 bra 	$L__BB7_186;
	ld.global.u32 	%r1893, [%rd31+80];
	xor.b32  	%r2421, %r2421, %r1893;
	ld.global.u32 	%r1894, [%rd31+84];
	xor.b32  	%r2420, %r2420, %r1894;
	ld.global.u32 	%r1895, [%rd31+88];
	xor.b32  	%r2419, %r2419, %r1895;
	ld.global.u32 	%r1896, [%rd31+92];
	xor.b32  	%r2418, %r2418, %r1896;
	ld.global.u32 	%r1897, [%rd31+96];
	xor.b32  	%r2417, %r2417, %r1897;
$L__BB7_186:
	and.b32  	%r1899, %r1861, 32;
	setp.eq.s32 	%p168, %r1899, 0;
	@%p168 bra 	$L__BB7_188;
	ld.global.u32 	%r1900, [%rd31+100];
	xor.b32  	%r2421, %r2421, %r1900;
	ld.global.u32 	%r1901, [%rd31+104];
	xor.b32  	%r2420, %r2420, %r1901;
	ld.global.u32 	%r1902, [%rd31+108];
	xor.b32  	%r2419, %r2419, %r1902;
	ld.global.u32 	%r1903, [%rd31+112];
	xor.b32  	%r2418, %r2418, %r1903;
	ld.global.u32 	%r1904, [%rd31+116];
	xor.b32  	%r2417, %r2417, %r1904;
$L__BB7_188:
	and.b32  	%r1906, %r1861, 64;
	setp.eq.s32 	%p169, %r1906, 0;
	@%p169 bra 	$L__BB7_190;
	ld.global.u32 	%r1907, [%rd31+120];
	xor.b32  	%r2421, %r2421, %r1907;
	ld.global.u32 	%r1908, [%rd31+124];
	xor.b32  	%r2420, %r2420, %r1908;
	ld.global.u32 	%r1909, [%rd31+128];
	xor.b32  	%r2419, %r2419, %r1909;
	ld.global.u32 	%r1910, [%rd31+132];
	xor.b32  	%r2418, %r2418, %r1910;
	ld.global.u32 	%r1911, [%rd31+136];
	xor.b32  	%r2417, %r2417, %r1911;
$L__BB7_190:
	and.b32  	%r1913, %r1861, 128;
	setp.eq.s32 	%p170, %r1913, 0;
	@%p170 bra 	$L__BB7_192;
	ld.global.u32 	%r1914, [%rd31+140];
	xor.b32  	%r2421, %r2421, %r1914;
	ld.global.u32 	%r1915, [%rd31+144];
	xor.b32  	%r2420, %r2420, %r1915;
	ld.global.u32 	%r1916, [%rd31+148];
	xor.b32  	%r2419, %r2419, %r1916;
	ld.global.u32 	%r1917, [%rd31+152];
	xor.b32  	%r2418, %r2418, %r1917;
	ld.global.u32 	%r1918, [%rd31+156];
	xor.b32  	%r2417, %r2417, %r1918;
$L__BB7_192:
	and.b32  	%r1920, %r1861, 256;
	setp.eq.s32 	%p171, %r1920, 0;
	@%p171 bra 	$L__BB7_194;
	ld.global.u32 	%r1921, [%rd31+160];
	xor.b32  	%r2421, %r2421, %r1921;
	ld.global.u32 	%r1922, [%rd31+164];
	xor.b32  	%r2420, %r2420, %r1922;
	ld.global.u32 	%r1923, [%rd31+168];
	xor.b32  	%r2419, %r2419, %r1923;
	ld.global.u32 	%r1924, [%rd31+172];
	xor.b32  	%r2418, %r2418, %r1924;
	ld.global.u32 	%r1925, [%rd31+176];
	xor.b32  	%r2417, %r2417, %r1925;
$L__BB7_194:
	and.b32  	%r1927, %r1861, 512;
	setp.eq.s32 	%p172, %r1927, 0;
	@%p172 bra 	$L__BB7_196;
	ld.global.u32 	%r1928, [%rd31+180];
	xor.b32  	%r2421, %r2421, %r1928;
	ld.global.u32 	%r1929, [%rd31+184];
	xor.b32  	%r2420, %r2420, %r1929;
	ld.global.u32 	%r1930, [%rd31+188];
	xor.b32  	%r2419, %r2419, %r1930;
	ld.global.u32 	%r1931, [%rd31+192];
	xor.b32  	%r2418, %r2418, %r1931;
	ld.global.u32 	%r1932, [%rd31+196];
	xor.b32  	%r2417, %r2417, %r1932;
$L__BB7_196:
	and.b32  	%r1934, %r1861, 1024;
	setp.eq.s32 	%p173, %r1934, 0;
	@%p173 bra 	$L__BB7_198;
	ld.global.u32 	%r1935, [%rd31+200];
	xor.b32  	%r2421, %r2421, %r1935;
	ld.global.u32 	%r1936, [%rd31+204];
	xor.b32  	%r2420, %r2420, %r1936;
	ld.global.u32 	%r1937, [%rd31+208];
	xor.b32  	%r2419, %r2419, %r1937;
	ld.global.u32 	%r1938, [%rd31+212];
	xor.b32  	%r2418, %r2418, %r1938;
	ld.global.u32 	%r1939, [%rd31+216];
	xor.b32  	%r2417, %r2417, %r1939;
$L__BB7_198:
	and.b32  	%r1941, %r1861, 2048;
	setp.eq.s32 	%p174, %r1941, 0;
	@%p174 bra 	$L__BB7_200;
	ld.global.u32 	%r1942, [%rd31+220];
	xor.b32  	%r2421, %r2421, %r1942;
	ld.global.u32 	%r1943, [%rd31+224];
	xor.b32  	%r2420, %r2420, %r1943;
	ld.global.u32 	%r1944, [%rd31+228];
	xor.b32  	%r2419, %r2419, %r1944;
	ld.global.u32 	%r1945, [%rd31+232];
	xor.b32  	%r2418, %r2418, %r1945;
	ld.global.u32 	%r1946, [%rd31+236];
	xor.b32  	%r2417, %r2417, %r1946;
$L__BB7_200:
	and.b32  	%r1948, %r1861, 4096;
	setp.eq.s32 	%p175, %r1948, 0;
	@%p175 bra 	$L__BB7_202;
	ld.global.u32 	%r1949, [%rd31+240];
	xor.b32  	%r2421, %r2421, %r1949;
	ld.global.u32 	%r1950, [%rd31+244];
	xor.b32  	%r2420, %r2420, %r1950;
	ld.global.u32 	%r1951, [%rd31+248];
	xor.b32  	%r2419, %r2419, %r1951;
	ld.global.u32 	%r1952, [%rd31+252];
	xor.b32  	%r2418, %r2418, %r1952;
	ld.global.u32 	%r1953, [%rd31+256];
	xor.b32  	%r2417, %r2417, %r1953;
$L__BB7_202:
	and.b32  	%r1955, %r1861, 8192;
	setp.eq.s32 	%p176, %r1955, 0;
	@%p176 bra 	$L__BB7_204;
	ld.global.u32 	%r1956, [%rd31+260];
	xor.b32  	%r2421, %r2421, %r1956;
	ld.global.u32 	%r1957, [%rd31+264];
	xor.b32  	%r2420, %r2420, %r1957;
	ld.global.u32 	%r1958, [%rd31+268];
	xor.b32  	%r2419, %r2419, %r1958;
	ld.global.u32 	%r1959, [%rd31+272];
	xor.b32  	%r2418, %r2418, %r1959;
	ld.global.u32 	%r1960, [%rd31+276];
	xor.b32  	%r2417, %r2417, %r1960;
$L__BB7_204:
	and.b32  	%r1962, %r1861, 16384;
	setp.eq.s32 	%p177, %r1962, 0;
	@%p177 bra 	$L__BB7_206;
	ld.global.u32 	%r1963, [%rd31+280];
	xor.b32  	%r2421, %r2421, %r1963;
	ld.global.u32 	%r1964, [%rd31+284];
	xor.b32  	%r2420, %r2420, %r1964;
	ld.global.u32 	%r1965, [%rd31+288];
	xor.b32  	%r2419, %r2419, %r1965;
	ld.global.u32 	%r1966, [%rd31+292];
	xor.b32  	%r2418, %r2418, %r1966;
	ld.global.u32 	%r1967, [%rd31+296];
	xor.b32  	%r2417, %r2417, %r1967;
$L__BB7_206:
	and.b32  	%r1969, %r1861, 32768;
	setp.eq.s32 	%p178, %r1969, 0;
	@%p178 bra 	$L__BB7_208;
	ld.global.u32 	%r1970, [%rd31+300];
	xor.b32  	%r2421, %r2421, %r1970;
	ld.global.u32 	%r1971, [%rd31+304];
	xor.b32  	%r2420, %r2420, %r1971;
	ld.global.u32 	%r1972, [%rd31+308];
	xor.b32  	%r2419, %r2419, %r1972;
	ld.global.u32 	%r1973, [%rd31+312];
	xor.b32  	%r2418, %r2418, %r1973;
	ld.global.u32 	%r1974, [%rd31+316];
	xor.b32  	%r2417, %r2417, %r1974;
$L__BB7_208:
	add.s32 	%r2416, %r2416, 16;
	setp.ne.s32 	%p179, %r2416, 32;
	@%p179 bra 	$L__BB7_176;
	mad.lo.s32 	%r1975, %r2410, -31, %r685;
	add.s32 	%r2410, %r1975, 1;
	setp.ne.s32 	%p180, %r2410, 5;
	@%p180 bra 	$L__BB7_175;
	st.global.u32 	[%rd17+4], %r2421;
	st.global.u32 	[%rd17+8], %r2420;
	st.global.u32 	[%rd17+12], %r2419;
	st.global.u32 	[%rd17+16], %r2418;
	st.global.u32 	[%rd17+20], %r2417;
	add.s32 	%r2404, %r2404, 1;
	setp.lt.u32 	%p181, %r2404, %r676;
	@%p181 bra 	$L__BB7_174;
$L__BB7_211:
	shr.u64 	%rd32, %rd133, 2;
	add.s32 	%r2403, %r2403, 1;
	setp.gt.u64 	%p182, %rd133, 3;
	mov.u64 	%rd133, %rd32;
	@%p182 bra 	$L__BB7_172;
$L__BB7_212:
	mov.b32 	%r2513, 0;
	st.global.v2.u32 	[%rd17+24], {%r2513, %r2513};
	st.global.u32 	[%rd17+32], %r2513;
	mov.b64 	%rd113, 0;
	st.global.u64 	[%rd17+40], %rd113;
	mov.f64 	%fd397, 0d0000000000000000;
$L__BB7_213:
	setp.eq.s32 	%p183, %r2513, 1;
	mov.b32 	%r2513, 0;
	mov.f64 	%fd398, %fd397;
	@%p183 bra 	$L__BB7_224;
	shr.u32 	%r1979, %r2421, 2;
	xor.b32  	%r1980, %r1979, %r2421;
	shl.b32 	%r1981, %r2417, 4;
	shl.b32 	%r1982, %r1980, 1;
	xor.b32  	%r1983, %r1982, %r1981;
	xor.b32  	%r1984, %r1983, %r1980;
	xor.b32  	%r873, %r1984, %r2417;
	add.s32 	%r1985, %r2518, %r873;
	add.s32 	%r1986, %r1985, 362437;
	shr.u32 	%r1987, %r2420, 2;
	xor.b32  	%r1988, %r1987, %r2420;
	shl.b32 	%r1989, %r873, 4;
	shl.b32 	%r1990, %r1988, 1;
	xor.b32  	%r1991, %r1990, %r1989;
	xor.b32  	%r1992, %r1991, %r1988;
	xor.b32  	%r874, %r1992, %r873;
	add.s32 	%r1993, %r2518, %r874;
	add.s32 	%r1994, %r1993, 724874;
	shr.u32 	%r1995, %r2419, 2;
	xor.b32  	%r1996, %r1995, %r2419;
	shl.b32 	%r1997, %r874, 4;
	shl.b32 	%r1998, %r1996, 1;
	xor.b32  	%r1999, %r1998, %r1997;
	xor.b32  	%r2000, %r1999, %r1996;
	xor.b32  	%r875, %r2000, %r874;
	add.s32 	%r2001, %r2518, %r875;
	add.s32 	%r2002, %r2001, 1087311;
	shr.u32 	%r2003, %r2418, 2;
	xor.b32  	%r2004, %r2003, %r2418;
	st.global.v2.u32 	[%rd17+8], {%r873, %r874};
	shl.b32 	%r2005, %r875, 4;
	shl.b32 	%r2006, %r2004, 1;
	xor.b32  	%r2007, %r2006, %r2005;
	xor.b32  	%r2008, %r2007, %r2004;
	xor.b32  	%r2645, %r2008, %r875;
	st.global.v2.u32 	[%rd17+16], {%r875, %r2645};
	add.s32 	%r2518, %r2518, 1449748;
	st.global.v2.u32 	[%rd17], {%r2518, %r2417};
	add.s32 	%r2009, %r2645, %r2518;
	cvt.u64.u32 	%rd114, %r1986;
	mul.wide.u32 	%rd115, %r1994, 2097152;
	xor.b64  	%rd116, %rd115, %rd114;
	cvt.rn.f64.u64 	%fd307, %rd116;
	fma.rn.f64 	%fd392, %fd307, 0d3CA0000000000000, 0d3C90000000000000;
	cvt.u64.u32 	%rd117, %r2002;
	mul.wide.u32 	%rd118, %r2009, 2097152;
	xor.b64  	%rd119, %rd118, %rd117;
	cvt.rn.f64.u64 	%fd308, %rd119;
	fma.rn.f64 	%fd66, %fd308, 0d3CB0000000000000, 0d3CA0000000000000;
	{
	.reg .b32 %temp; 
	mov.b64 	{%temp, %r2514}, %fd392;
	}
	{
	.reg .b32 %temp; 
	mov.b64 	{%r2515, %temp}, %fd392;
	}
	setp.gt.s32 	%p184, %r2514, 1048575;
	mov.b32 	%r2516, -1023;
	@%p184 bra 	$L__BB7_216;
	mul.f64 	%fd392, %fd392, 0d4350000000000000;
	{
	.reg .b32 %temp; 
	mov.b64 	{%temp, %r2514}, %fd392;
	}
	{
	.reg .b32 %temp; 
	mov.b64 	{%r2515, %temp}, %fd392;
	}
	mov.b32 	%r2516, -1077;
$L__BB7_216:
	add.s32 	%r2011, %r2514, -1;
	setp.gt.u32 	%p185, %r2011, 2146435070;
	@%p185 bra 	$L__BB7_220;
	shr.u32 	%r2014, %r2514, 20;
	add.s32 	%r2517, %r2516, %r2014;
	and.b32  	%r2015, %r2514, 1048575;
	or.b32  	%r2016, %r2015, 1072693248;
	mov.b64 	%fd393, {%r2515, %r2016};
	setp.lt.u32 	%p187, %r2016, 1073127583;
	@%p187 bra 	$L__BB7_219;
	{
	.reg .b32 %temp; 
	mov.b64 	{%r2017, %temp}, %fd393;
	}
	{
	.reg .b32 %temp; 
	mov.b64 	{%temp, %r2018}, %fd393;
	}
	add.s32 	%r2019, %r2018, -1048576;
	mov.b64 	%fd393, {%r2017, %r2019};
	add.s32 	%r2517, %r2517, 1;
$L__BB7_219:
	add.f64 	%fd310, %fd393, 0dBFF0000000000000;
	add.f64 	%fd311, %fd393, 0d3FF0000000000000;
	rcp.approx.ftz.f64 	%fd312, %fd311;
	neg.f64 	%fd313, %fd311;
	fma.rn.f64 	%fd314, %fd313, %fd312, 0d3FF0000000000000;
	fma.rn.f64 	%fd315, %fd314, %fd314, %fd314;
	fma.rn.f64 	%fd316, %fd315, %fd312, %fd312;
	mul.f64 	%fd317, %fd310, %fd316;
	fma.rn.f64 	%fd318, %fd310, %fd316, %fd317;
	mul.f64 	%fd319, %fd318, %fd318;
	fma.rn.f64 	%fd320, %fd319, 0d3EB1380B3AE80F1E, 0d3ED0EE258B7A8B04;
	fma.rn.f64 	%fd321, %fd320, %fd319, 0d3EF3B2669F02676F;
	fma.rn.f64 	%fd322, %fd321, %fd319, 0d3F1745CBA9AB0956;
	fma.rn.f64 	%fd323, %fd322, %fd319, 0d3F3C71C72D1B5154;
	fma.rn.f64 	%fd324, %fd323, %fd319, 0d3F624924923BE72D;
	fma.rn.f64 	%fd325, %fd324, %fd319, 0d3F8999999999A3C4;
	fma.rn.f64 	%fd326, %fd325, %fd319, 0d3FB5555555555554;
	sub.f64 	%fd327, %fd310, %fd318;
	add.f64 	%fd328, %fd327, %fd327;
	neg.f64 	%fd329, %fd318;
	fma.rn.f64 	%fd330, %fd329, %fd310, %fd328;
	mul.f64 	%fd331, %fd316, %fd330;
	mul.f64 	%fd332, %fd319, %fd326;
	fma.rn.f64 	%fd333, %fd332, %fd318, %fd331;
	xor.b32  	%r2020, %r2517, -2147483648;
	mov.b32 	%r2021, 1127219200;
	mov.b64 	%fd334, {%r2020, %r2021};
	sub.f64 	%fd335, %fd334, %fd5;
	fma.rn.f64 	%fd336, %fd335, 0d3FE62E42FEFA39EF, %fd318;
	fma.rn.f64 	%fd337, %fd335, 0dBFE62E42FEFA39EF, %fd336;
	sub.f64 	%fd338, %fd337, %fd318;
	sub.f64 	%fd339, %fd333, %fd338;
	fma.rn.f64 	%fd340, %fd335, 0d3C7ABC9E3B39803F, %fd339;
	add.f64 	%fd394, %fd336, %fd340;
	bra.uni 	$L__BB7_221;
$L__BB7_220:
	fma.rn.f64 	%fd309, %fd392, 0d7FF0000000000000, 0d7FF0000000000000;
	{
	.reg .b32 %temp; 
	mov.b64 	{%temp, %r2012}, %fd392;
	}
	and.b32  	%r2013, %r2012, 2147483647;
	setp.eq.s32 	%p186, %r2013, 0;
	selp.f64 	%fd394, 0dFFF0000000000000, %fd309, %p186;
$L__BB7_221:
	mul.f64 	%fd75, %fd394, 0dC000000000000000;
	{
	.reg .b32 %temp; 
	mov.b64 	{%temp, %r2022}, %fd66;
	}
	shl.b32 	%r2023, %r2022, 1;
	setp.gt.u32 	%p188, %r2023, -2038431744;
	mov.f64 	%fd341, 0d0000000000000000;
	mul.rn.f64 	%fd342, %fd66, %fd341;
	selp.f64 	%fd76, %fd342, %fd66, %p188;
	{
	.reg .b32 %temp; 
	mov.b64 	{%r2024, %temp}, %fd76;
	}
	{
	.reg .b32 %temp; 
	mov.b64 	{%temp, %r2025}, %fd76;
	}
	add.s32 	%r2026, %r2025, 1048576;
	mov.b64 	%fd343, {%r2024, %r2026};
	cvt.rni.f64.f64 	%fd344, %fd343;
	cvt.rzi.s64.f64 	%rd120, %fd344;
	cvt.u32.u64 	%r2027, %rd120;
	fma.rn.f64 	%fd345, %fd344, 0dBFE0000000000000, %fd76;
	mul.f64 	%fd346, %fd345, 0d3CA1A62633145C07;
	fma.rn.f64 	%fd347, %fd345, 0d400921FB54442D18, %fd346;
	mul.rn.f64 	%fd348, %fd347, %fd347;
	fma.rn.f64 	%fd349, %fd348, 0dBDA8FF8320FD8164, 0d3E21EEA7C1EF8528;
	fma.rn.f64 	%fd350, %fd349, %fd348, 0dBE927E4F8E06E6D9;
	fma.rn.f64 	%fd351, %fd350, %fd348, 0d3EFA01A019DDBCE9;
	fma.rn.f64 	%fd352, %fd351, %fd348, 0dBF56C16C16C15D47;
	fma.rn.f64 	%fd353, %fd352, %fd348, 0d3FA5555555555551;
	fma.rn.f64 	%fd354, %fd353, %fd348, 0dBFE0000000000000;
	fma.rn.f64 	%fd355, %fd354, %fd348, 0d3FF0000000000000;
	fma.rn.f64 	%fd356, %fd348, 0d3DE5DB65F9785EBA, 0dBE5AE5F12CB0D246;
	fma.rn.f64 	%fd357, %fd356, %fd348, 0d3EC71DE369ACE392;
	fma.rn.f64 	%fd358, %fd357, %fd348, 0dBF2A01A019DB62A1;
	fma.rn.f64 	%fd359, %fd358, %fd348, 0d3F81111111110818;
	fma.rn.f64 	%fd360, %fd359, %fd348, 0dBFC5555555555554;
	fma.rn.f64 	%fd361, %fd360, %fd348, 0d0000000000000000;
	fma.rn.f64 	%fd362, %fd361, %fd347, %fd347;
	and.b64  	%rd121, %rd120, 1;
	setp.eq.b64 	%p189, %rd121, 1;
	{
	.reg .b32 %temp; 
	mov.b64 	{%temp, %r2028}, %fd362;
	}
	{
	.reg .b32 %temp; 
	mov.b64 	{%r2029, %temp}, %fd362;
	}
	xor.b32  	%r2030, %r2028, -2147483648;
	mov.b64 	%fd363, {%r2029, %r2030};
	selp.f64 	%fd395, %fd355, %fd362, %p189;
	selp.f64 	%fd396, %fd363, %fd355, %p189;
	and.b32  	%r2031, %r2027, 2;
	setp.eq.s32 	%p190, %r2031, 0;
	@%p190 bra 	$L__BB7_223;
	{
	.reg .b32 %temp; 
	mov.b64 	{%temp, %r2032}, %fd395;
	}
	{
	.reg .b32 %temp; 
	mov.b64 	{%r2033, %temp}, %fd395;
	}
	xor.b32  	%r2034, %r2032, -2147483648;
	mov.b64 	%fd395, {%r2033, %r2034};
	{
	.reg .b32 %temp; 
	mov.b64 	{%temp, %r2035}, %fd396;
	}
	{
	.reg .b32 %temp; 
	mov.b64 	{%r2036, %temp}, %fd396;
	}
	xor.b32  	%r2037, %r2035, -2147483648;
	mov.b64 	%fd396, {%r2036, %r2037};
$L__BB7_223:
	sqrt.rn.f64 	%fd364, %fd75;
	mov.f64 	%fd365, 0d0000000000000000;
	add.rn.f64 	%fd366, %fd396, %fd365;
	cvt.rzi.f64.f64 	%fd367, %fd76;
	setp.eq.f64 	%p191, %fd76, %fd367;
	mul.rn.f64 	%fd368, %fd76, %fd365;
	selp.f64 	%fd369, %fd368, %fd395, %p191;
	mul.f64 	%fd398, %fd364, %fd369;
	mul.f64 	%fd397, %fd364, %fd366;
	st.global.f64 	[%rd17+40], %fd397;
	mov.b32 	%r2513, 1;
	mov.u32 	%r2418, %r875;
	mov.u32 	%r2419, %r874;
	mov.u32 	%r2420, %r873;
	mov.u32 	%r2421, %r2417;
	mov.u32 	%r2417, %r2645;
$L__BB7_224:
	st.global.u32 	[%rd17+28], %r2513;
	setp.gtu.f64 	%p192, %fd398, %fd63;
	setp.ltu.f64 	%p193, %fd398, %fd62;
	or.pred  	%p194, %p192, %p193;
	fma.rn.f64 	%fd403, %fd61, %fd398, %fd60;
	@%p194 bra 	$L__BB7_213;
	bra.uni 	$L__BB7_280;
$L__BB7_225:
	cvt.u32.u64 	%r1665, %rd10;
	setp.eq.s32 	%p127, %r1665, 0;
	ld.global.f64 	%fd88, [%rd3];
	ld.global.f64 	%fd89, [%rd2+8];
	ld.global.f64 	%fd90, [%rd1];
	ld.global.f64 	%fd91, [%rd6+8];
	ld.global.f64 	%fd92, [%rd5+8];
	// begin inline asm
	mov.u64 	%rd94, %clock64;
	// end inline asm
	cvt.u32.u64 	%r1666, %rd94;
	xor.b32  	%r1667, %r1666, -1429050551;
	mul.lo.s32 	%r1668, %r1667, 1099087573;
	{ .reg .b32 tmp; mov.b64 {tmp, %r1669}, %rd94; }
	xor.b32  	%r1670, %r1669, -136515619;
	mul.lo.s32 	%r1671, %r1670, -1703105765;
	add.s32 	%r1672, %r1668, %r1671;
	add.s32 	%r2634, %r1672, 6615241;
	add.s32 	%r2548, %r1668, 123456789;
	st.global.v2.u32 	[%rd17], {%r2634, %r2548};
	xor.b32  	%r2547, %r1668, 362436069;
	add.s32 	%r2546, %r1671, 521288629;
	st.global.v2.u32 	[%rd17+8], {%r2547, %r2546};
	xor.b32  	%r2545, %r1671, 88675123;
	add.s32 	%r2544, %r1668, 5783321;
	st.global.v2.u32 	[%rd17+16], {%r2545, %r2544};
	@%p127 bra 	$L__BB7_267;
	mov.b32 	%r2530, 0;
	mov.u64 	%rd134, %rd10;
$L__BB7_227:
	and.b64  	%rd34, %rd134, 3;
	setp.eq.s64 	%p128, %rd34, 0;
	@%p128 bra 	$L__BB7_266;
	mul.wide.u32 	%rd95, %r2530, 3200;
	mov.u64 	%rd96, precalc_xorwow_matrix;
	add.s64 	%rd35, %rd96, %rd95;
	cvt.u32.u64 	%r907, %rd34;
	mov.b32 	%r2531, 0;
$L__BB7_229:
	mov.b32 	%r2544, 0;
	mov.u32 	%r2545, %r2544;
	mov.u32 	%r2546, %r2544;
	mov.u32 	%r2547, %r2544;
	mov.u32 	%r2548, %r2544;
	mov.u32 	%r2537, %r2544;
$L__BB7_230:
	mul.wide.u32 	%rd97, %r2537, 4;
	add.s64 	%rd98, %rd17, %rd97;
	ld.global.u32 	%r915, [%rd98+4];
	shl.b32 	%r916, %r2537, 5;
	mov.b32 	%r2543, 0;
$L__BB7_231:
	.pragma "nounroll";
	shr.u32 	%r1677, %r915, %r2543;
	and.b32  	%r1678, %r1677, 1;
	setp.eq.b32 	%p129, %r1678, 1;
	not.pred 	%p130, %p129;
	add.s32 	%r1679, %r916, %r2543;
	mul.lo.s32 	%r1680, %r1679, 5;
	mul.wide.u32 	%rd99, %r1680, 4;
	add.s64 	%rd36, %rd35, %rd99;
	@%p130 bra 	$L__BB7_233;
	ld.global.u32 	%r1681, [%rd36];
	xor.b32  	%r2548, %r2548, %r1681;
	ld.global.u32 	%r1682, [%rd36+4];
	xor.b32  	%r2547, %r2547, %r1682;
	ld.global.u32 	%r1683, [%rd36+8];
	xor.b32  	%r2546, %r2546, %r1683;
	ld.global.u32 	%r1684, [%rd36+12];
	xor.b32  	%r2545, %r2545, %r1684;
	ld.global.u32 	%r1685, [%rd36+16];
	xor.b32  	%r2544, %r2544, %r1685;
$L__BB7_233:
	and.b32  	%r1687, %r1677, 2;
	setp.eq.s32 	%p131, %r1687, 0;
	@%p131 bra 	$L__BB7_235;
	ld.global.u32 	%r1688, [%rd36+20];
	xor.b32  	%r2548, %r2548, %r1688;
	ld.global.u32 	%r1689, [%rd36+24];
	xor.b32  	%r2547, %r2547, %r1689;
	ld.global.u32 	%r1690, [%rd36+28];
	xor.b32  	%r2546, %r2546, %r1690;
	ld.global.u32 	%r1691, [%rd36+32];
	xor.b32  	%r2545, %r2545, %r1691;
	ld.global.u32 	%r1692, [%rd36+36];
	xor.b32  	%r2544, %r2544, %r1692;
$L__BB7_235:
	and.b32  	%r1694, %r1677, 4;
	setp.eq.s32 	%p132, %r1694, 0;
	@%p132 bra 	$L__BB7_237;
	ld.global.u32 	%r1695, [%rd36+40];
	xor.b32  	%r2548, %r2548, %r1695;
	ld.global.u32 	%r1696, [%rd36+44];
	xor.b32  	%r2547, %r2547, %r1696;
	ld.global.u32 	%r1697, [%rd36+48];
	xor.b32  	%r2546, %r2546, %r1697;
	ld.global.u32 	%r1698, [%rd36+52];
	xor.b32  	%r2545, %r2545, %r1698;
	ld.global.u32 	%r1699, [%rd36+56];
	xor.b32  	%r2544, %r2544, %r1699;
$L__BB7_237:
	and.b32  	%r1701, %r1677, 8;
	setp.eq.s32 	%p133, %r1701, 0;
	@%p133 bra 	$L__BB7_239;
	ld.global.u32 	%r1702, [%rd36+60];
	xor.b32  	%r2548, %r2548, %r1702;
	ld.global.u32 	%r1703, [%rd36+64];
	xor.b32  	%r2547, %r2547, %r1703;
	ld.global.u32 	%r1704, [%rd36+68];
	xor.b32  	%r2546, %r2546, %r1704;
	ld.global.u32 	%r1705, [%rd36+72];
	xor.b32  	%r2545, %r2545, %r1705;
	ld.global.u32 	%r1706, [%rd36+76];
	xor.b32  	%r2544, %r2544, %r1706;
$L__BB7_239:
	and.b32  	%r1708, %r1677, 16;
	setp.eq.s32 	%p134, %r1708, 0;
	@%p134 bra 	$L__BB7_241;
	ld.global.u32 	%r1709, [%rd36+80];
	xor.b32  	%r2548, %r2548, %r1709;
	ld.global.u32 	%r1710, [%rd36+84];
	xor.b32  	%r2547, %r2547, %r1710;
	ld.global.u32 	%r1711, [%rd36+88];
	xor.b32  	%r2546, %r2546, %r1711;
	ld.global.u32 	%r1712, [%rd36+92];
	xor.b32  	%r2545, %r2545, %r1712;
	ld.global.u32 	%r1713, [%rd36+96];
	xor.b32  	%r2544, %r2544, %r1713;
$L__BB7_241:
	and.b32  	%r1715, %r1677, 32;
	setp.eq.s32 	%p135, %r1715, 0;
	@%p135 bra 	$L__BB7_243;
	ld.global.u32 	%r1716, [%rd36+100];
	xor.b32  	%r2548, %r2548, %r1716;
	ld.global.u32 	%r1717, [%rd36+104];
	xor.b32  	%r2547, %r2547, %r1717;
	ld.global.u32 	%r1718, [%rd36+108];
	xor.b32  	%r2546, %r2546, %r1718;
	ld.global.u32 	%r1719, [%rd36+112];
	xor.b32  	%r2545, %r2545, %r1719;
	ld.global.u32 	%r1720, [%rd36+116];
	xor.b32  	%r2544, %r2544, %r1720;
$L__BB7_243:
	and.b32  	%r1722, %r1677, 64;
	setp.eq.s32 	%p136, %r1722, 0;
	@%p136 bra 	$L__BB7_245;
	ld.global.u32 	%r1723, [%rd36+120];
	xor.b32  	%r2548, %r2548, %r1723;
	ld.global.u32 	%r1724, [%rd36+124];
	xor.b32  	%r2547, %r2547, %r1724;
	ld.global.u32 	%r1725, [%rd36+128];
	xor.b32  	%r2546, %r2546, %r1725;
	ld.global.u32 	%r1726, [%rd36+132];
	xor.b32  	%r2545, %r2545, %r1726;
	ld.global.u32 	%r1727, [%rd36+136];
	xor.b32  	%r2544, %r2544, %r1727;
$L__BB7_245:
	and.b32  	%r1729, %r1677, 128;
	setp.eq.s32 	%p137, %r1729, 0;
	@%p137 bra 	$L__BB7_247;
	ld.global.u32 	%r1730, [%rd36+140];
	xor.b32  	%r2548, %r2548, %r1730;
	ld.global.u32 	%r1731, [%rd36+144];
	xor.b32  	%r2547, %r2547, %r1731;
	ld.global.u32 	%r1732, [%rd36+148];
	xor.b32  	%r2546, %r2546, %r1732;
	ld.global.u32 	%r1733, [%rd36+152];
	xor.b32  	%r2545, %r2545, %r1733;
	ld.global.u32 	%r1734, [%rd36+156];
	xor.b32  	%r2544, %r2544, %r1734;
$L__BB7_247:
	and.b32  	%r1736, %r1677, 256;
	setp.eq.s32 	%p138, %r1736, 0;
	@%p138 bra 	$L__BB7_249;
	ld.global.u32 	%r1737, [%rd36+160];
	xor.b32  	%r2548, %r2548, %r1737;
	ld.global.u32 	%r1738, [%rd36+164];
	xor.b32  	%r2547, %r2547, %r1738;
	ld.global.u32 	%r1739, [%rd36+168];
	xor.b32  	%r2546, %r2546, %r1739;
	ld.global.u32 	%r1740, [%rd36+172];
	xor.b32  	%r2545, %r2545, %r1740;
	ld.global.u32 	%r1741, [%rd36+176];
	xor.b32  	%r2544, %r2544, %r1741;
$L__BB7_249:
	and.b32  	%r1743, %r1677, 512;
	setp.eq.s32 	%p139, %r1743, 0;
	@%p139 bra 	$L__BB7_251;
	ld.global.u32 	%r1744, [%rd36+180];
	xor.b32  	%r2548, %r2548, %r1744;
	ld.global.u32 	%r1745, [%rd36+184];
	xor.b32  	%r2547, %r2547, %r1745;
	ld.global.u32 	%r1746, [%rd36+188];
	xor.b32  	%r2546, %r2546, %r1746;
	ld.global.u32 	%r1747, [%rd36+192];
	xor.b32  	%r2545, %r2545, %r1747;
	ld.global.u32 	%r1748, [%rd36+196];
	xor.b32  	%r2544, %r2544, %r1748;
$L__BB7_251:
	and.b32  	%r1750, %r1677, 1024;
	setp.eq.s32 	%p140, %r1750, 0;
	@%p140 bra 	$L__BB7_253;
	ld.global.u32 	%r1751, [%rd36+200];
	xor.b32  	%r2548, %r2548, %r1751;
	ld.global.u32 	%r1752, [%rd36+204];
	xor.b32  	%r2547, %r2547, %r1752;
	ld.global.u32 	%r1753, [%rd36+208];
	xor.b32  	%r2546, %r2546, %r1753;
	ld.global.u32 	%r1754, [%rd36+212];
	xor.b32  	%r2545, %r2545, %r1754;
	ld.global.u32 	%r1755, [%rd36+216];
	xor.b32  	%r2544, %r2544, %r1755;
$L__BB7_253:
	and.b32  	%r1757, %r1677, 2048;
	setp.eq.s32 	%p141, %r1757, 0;
	@%p141 bra 	$L__BB7_255;
	ld.global.u32 	%r1758, [%rd36+220];
	xor.b32  	%r2548, %r2548, %r1758;
	ld.global.u32 	%r1759, [%rd36+224];
	xor.b32  	%r2547, %r2547, %r1759;
	ld.global.u32 	%r1760, [%rd36+228];
	xor.b32  	%r2546, %r2546, %r1760;
	ld.global.u32 	%r1761, [%rd36+232];
	xor.b32  	%r2545, %r2545, %r1761;
	ld.global.u32 	%r1762, [%rd36+236];
	xor.b32  	%r2544, %r2544, %r1762;
$L__BB7_255:
	and.b32  	%r1764, %r1677, 4096;
	setp.eq.s32 	%p142, %r1764, 0;
	@%p142 bra 	$L__BB7_257;
	ld.global.u32 	%r1765, [%rd36+240];
	xor.b32  	%r2548, %r2548, %r1765;
	ld.global.u32 	%r1766, [%rd36+244];
	xor.b32  	%r2547, %r2547, %r1766;
	ld.global.u32 	%r1767, [%rd36+248];
	xor.b32  	%r2546, %r2546, %r1767;
	ld.global.u32 	%r1768, [%rd36+252];
	xor.b32  	%r2545, %r2545, %r1768;
	ld.global.u32 	%r1769, [%rd36+256];
	xor.b32  	%r2544, %r2544, %r1769;
$L__BB7_257:
	and.b32  	%r1771, %r1677, 8192;
	setp.eq.s32 	%p143, %r1771, 0;
	@%p143 bra 	$L__BB7_259;
	ld.global.u32 	%r1772, [%rd36+260];
	xor.b32  	%r2548, %r2548, %r1772;
	ld.global.u32 	%r1773, [%rd36+264];
	xor.b32  	%r2547, %r2547, %r1773;
	ld.global.u32 	%r1774, [%rd36+268];
	xor.b32  	%r2546, %r2546, %r1774;
	ld.global.u32 	%r1775, [%rd36+272];
	xor.b32  	%r2545, %r2545, %r1775;
	ld.global.u32 	%r1776, [%rd36+276];
	xor.b32  	%r2544, %r2544, %r1776;
$L__BB7_259:
	and.b32  	%r1778, %r1677, 16384;
	setp.eq.s32 	%p144, %r1778, 0;
	@%p144 bra 	$L__BB7_261;
	ld.global.u32 	%r1779, [%rd36+280];
	xor.b32  	%r2548, %r2548, %r1779;
	ld.global.u32 	%r1780, [%rd36+284];
	xor.b32  	%r2547, %r2547, %r1780;
	ld.global.u32 	%r1781, [%rd36+288];
	xor.b32  	%r2546, %r2546, %r1781;
	ld.global.u32 	%r1782, [%rd36+292];
	xor.b32  	%r2545, %r2545, %r1782;
	ld.global.u32 	%r1783, [%rd36+296];
	xor.b32  	%r2544, %r2544, %r1783;
$L__BB7_261:
	and.b32  	%r1785, %r1677, 32768;
	setp.eq.s32 	%p145, %r1785, 0;
	@%p145 bra 	$L__BB7_263;
	ld.global.u32 	%r1786, [%rd36+300];
	xor.b32  	%r2548, %r2548, %r1786;
	ld.global.u32 	%r1787, [%rd36+304];
	xor.b32  	%r2547, %r2547, %r1787;
	ld.global.u32 	%r1788, [%rd36+308];
	xor.b32  	%r2546, %r2546, %r1788;
	ld.global.u32 	%r1789, [%rd36+312];
	xor.b32  	%r2545, %r2545, %r1789;
	ld.global.u32 	%r1790, [%rd36+316];
	xor.b32  	%r2544, %r2544, %r1790;
$L__BB7_263:
	add.s32 	%r2543, %r2543, 16;
	setp.ne.s32 	%p146, %r2543, 32;
	@%p146 bra 	$L__BB7_231;
	mad.lo.s32 	%r1791, %r2537, -31, %r916;
	add.s32 	%r2537, %r1791, 1;
	setp.ne.s32 	%p147, %r2537, 5;
	@%p147 bra 	$L__BB7_230;
	st.global.u32 	[%rd17+4], %r2548;
	st.global.u32 	[%rd17+8], %r2547;
	st.global.u32 	[%rd17+12], %r2546;
	st.global.u32 	[%rd17+16], %r2545;
	st.global.u32 	[%rd17+20], %r2544;
	add.s32 	%r2531, %r2531, 1;
	setp.lt.u32 	%p148, %r2531, %r907;
	@%p148 bra 	$L__BB7_229;
$L__BB7_266:
	shr.u64 	%rd37, %rd134, 2;
	add.s32 	%r2530, %r2530, 1;
	setp.gt.u64 	%p149, %rd134, 3;
	mov.u64 	%rd134, %rd37;
	@%p149 bra 	$L__BB7_227;
$L__BB7_267:
	mov.b32 	%r1792, 0;
	st.global.v2.u32 	[%rd17+24], {%r1792, %r1792};
	st.global.u32 	[%rd17+32], %r1792;
	mov.b64 	%rd100, 0;
	st.global.u64 	[%rd17+40], %rd100;
	rcp.rn.f64 	%fd93, %fd88;
$L__BB7_268:
	mov.u32 	%r1102, %r2548;
	mov.u32 	%r1101, %r2547;
	mov.u32 	%r1100, %r2546;
	mov.u32 	%r1099, %r2545;
	mov.u32 	%r2548, %r2544;
	shr.u32 	%r1794, %r1102, 2;
	xor.b32  	%r1795, %r1794, %r1102;
	shl.b32 	%r1796, %r2548, 4;
	shl.b32 	%r1797, %r1795, 1;
	xor.b32  	%r1798, %r1797, %r1796;
	xor.b32  	%r1799, %r1798, %r1795;
	xor.b32  	%r2547, %r1799, %r2548;
	add.s32 	%r1800, %r2634, %r2547;
	add.s32 	%r1801, %r1800, 362437;
	shr.u32 	%r1802, %r1101, 2;
	xor.b32  	%r1803, %r1802, %r1101;
	shl.b32 	%r1804, %r2547, 4;
	shl.b32 	%r1805, %r1803, 1;
	xor.b32  	%r1806, %r1805, %r1804;
	xor.b32  	%r1807, %r1806, %r1803;
	xor.b32  	%r2546, %r1807, %r2547;
	add.s32 	%r1808, %r2634, %r2546;
	add.s32 	%r1809, %r1808, 724874;
	cvt.u64.u32 	%rd101, %r1801;
	mul.wide.u32 	%rd102, %r1809, 2097152;
	xor.b64  	%rd103, %rd102, %rd101;
	cvt.rn.f64.u64 	%fd250, %rd103;
	fma.rn.f64 	%fd399, %fd250, 0d3CA0000000000000, 0d3C90000000000000;
	{
	.reg .b32 %temp; 
	mov.b64 	{%temp, %r2640}, %fd399;
	}
	{
	.reg .b32 %temp; 
	mov.b64 	{%r2641, %temp}, %fd399;
	}
	setp.gt.s32 	%p150, %r2640, 1048575;
	mov.b32 	%r2642, -1023;
	@%p150 bra 	$L__BB7_270;
	mul.f64 	%fd399, %fd399, 0d4350000000000000;
	{
	.reg .b32 %temp; 
	mov.b64 	{%temp, %r2640}, %fd399;
	}
	{
	.reg .b32 %temp; 
	mov.b64 	{%r2641, %temp}, %fd399;
	}
	mov.b32 	%r2642, -1077;
$L__BB7_270:
	add.s32 	%r1811, %r2640, -1;
	setp.gt.u32 	%p151, %r1811, 2146435070;
	@%p151 bra 	$L__BB7_274;
	shr.u32 	%r1814, %r2640, 20;
	add.s32 	%r2643, %r2642, %r1814;
	and.b32  	%r1815, %r2640, 1048575;
	or.b32  	%r1816, %r1815, 1072693248;
	mov.b64 	%fd400, {%r2641, %r1816};
	setp.lt.u32 	%p153, %r1816, 1073127583;
	@%p153 bra 	$L__BB7_273;
	{
	.reg .b32 %temp; 
	mov.b64 	{%r1817, %temp}, %fd400;
	}
	{
	.reg .b32 %temp; 
	mov.b64 	{%temp, %r1818}, %fd400;
	}
	add.s32 	%r1819, %r1818, -1048576;
	mov.b64 	%fd400, {%r1817, %r1819};
	add.s32 	%r2643, %r2643, 1;
$L__BB7_273:
	add.f64 	%fd252, %fd400, 0dBFF0000000000000;
	add.f64 	%fd253, %fd400, 0d3FF0000000000000;
	rcp.approx.ftz.f64 	%fd254, %fd253;
	neg.f64 	%fd255, %fd253;
	fma.rn.f64 	%fd256, %fd255, %fd254, 0d3FF0000000000000;
	fma.rn.f64 	%fd257, %fd256, %fd256, %fd256;
	fma.rn.f64 	%fd258, %fd257, %fd254, %fd254;
	mul.f64 	%fd259, %fd252, %fd258;
	fma.rn.f64 	%fd260, %fd252, %fd258, %fd259;
	mul.f64 	%fd261, %fd260, %fd260;
	fma.rn.f64 	%fd262, %fd261, 0d3EB1380B3AE80F1E, 0d3ED0EE258B7A8B04;
	fma.rn.f64 	%fd263, %fd262, %fd261, 0d3EF3B2669F02676F;
	fma.rn.f64 	%fd264, %fd263, %fd261, 0d3F1745CBA9AB0956;
	fma.rn.f64 	%fd265, %fd264, %fd261, 0d3F3C71C72D1B5154;
	fma.rn.f64 	%fd266, %fd265, %fd261, 0d3F624924923BE72D;
	fma.rn.f64 	%fd267, %fd266, %fd261, 0d3F8999999999A3C4;
	fma.rn.f64 	%fd268, %fd267, %fd261, 0d3FB5555555555554;
	sub.f64 	%fd269, %fd252, %fd260;
	add.f64 	%fd270, %fd269, %fd269;
	neg.f64 	%fd271, %fd260;
	fma.rn.f64 	%fd272, %fd271, %fd252, %fd270;
	mul.f64 	%fd273, %fd258, %fd272;
	mul.f64 	%fd274, %fd261, %fd268;
	fma.rn.f64 	%fd275, %fd274, %fd260, %fd273;
	xor.b32  	%r1820, %r2643, -2147483648;
	mov.b32 	%r1821, 1127219200;
	mov.b64 	%fd276, {%r1820, %r1821};
	sub.f64 	%fd277, %fd276, %fd5;
	fma.rn.f64 	%fd278, %fd277, 0d3FE62E42FEFA39EF, %fd260;
	fma.rn.f64 	%fd279, %fd277, 0dBFE62E42FEFA39EF, %fd278;
	sub.f64 	%fd280, %fd279, %fd260;
	sub.f64 	%fd281, %fd275, %fd280;
	fma.rn.f64 	%fd282, %fd277, 0d3C7ABC9E3B39803F, %fd281;
	add.f64 	%fd401, %fd278, %fd282;
	bra.uni 	$L__BB7_275;
$L__BB7_274:
	fma.rn.f64 	%fd251, %fd399, 0d7FF0000000000000, 0d7FF0000000000000;
	{
	.reg .b32 %temp; 
	mov.b64 	{%temp, %r1812}, %fd399;
	}
	and.b32  	%r1813, %r1812, 2147483647;
	setp.eq.s32 	%p152, %r1813, 0;
	selp.f64 	%fd401, 0dFFF0000000000000, %fd251, %p152;
$L__BB7_275:
	mul.f64 	%fd283, %fd93, %fd401;
	sub.f64 	%fd103, %fd91, %fd283;
	shr.u32 	%r1822, %r1100, 2;
	xor.b32  	%r1823, %r1822, %r1100;
	shl.b32 	%r1824, %r2546, 4;
	shl.b32 	%r1825, %r1823, 1;
	xor.b32  	%r1826, %r1825, %r1824;
	xor.b32  	%r1827, %r1826, %r1823;
	xor.b32  	%r2545, %r1827, %r2546;
	add.s32 	%r1828, %r2634, %r2545;
	add.s32 	%r1829, %r1828, 1087311;
	shr.u32 	%r1830, %r1099, 2;
	xor.b32  	%r1831, %r1830, %r1099;
	shl.b32 	%r1832, %r2545, 4;
	shl.b32 	%r1833, %r1831, 1;
	xor.b32  	%r1834, %r1833, %r1832;
	xor.b32  	%r1835, %r1834, %r1831;
	xor.b32  	%r2544, %r1835, %r2545;
	add.s32 	%r2634, %r2634, 1449748;
	add.s32 	%r1836, %r2544, %r2634;
	cvt.u64.u32 	%rd104, %r1829;
	mul.wide.u32 	%rd105, %r1836, 2097152;
	xor.b64  	%rd106, %rd105, %rd104;
	cvt.rn.f64.u64 	%fd284, %rd106;
	fma.rn.f64 	%fd104, %fd284, 0d3CA0000000000000, 0d3C90000000000000;
	sub.f64 	%fd285, %fd103, %fd88;
	mul.f64 	%fd286, %fd285, 0dBFE0000000000000;
	mul.f64 	%fd105, %fd285, %fd286;
	fma.rn.f64 	%fd287, %fd105, 0d3FF71547652B82FE, 0d4338000000000000;
	{
	.reg .b32 %temp; 
	mov.b64 	{%r1118, %temp}, %fd287;
	}
	mov.f64 	%fd288, 0dC338000000000000;
	add.rn.f64 	%fd289, %fd287, %fd288;
	fma.rn.f64 	%fd290, %fd289, 0dBFE62E42FEFA39EF, %fd105;
	fma.rn.f64 	%fd291, %fd289, 0dBC7ABC9E3B39803F, %fd290;
	fma.rn.f64 	%fd292, %fd291, 0d3E5ADE1569CE2BDF, 0d3E928AF3FCA213EA;
	fma.rn.f64 	%fd293, %fd292, %fd291, 0d3EC71DEE62401315;
	fma.rn.f64 	%fd294, %fd293, %fd291, 0d3EFA01997C89EB71;
	fma.rn.f64 	%fd295, %fd294, %fd291, 0d3F2A01A014761F65;
	fma.rn.f64 	%fd296, %fd295, %fd291, 0d3F56C16C1852B7AF;
	fma.rn.f64 	%fd297, %fd296, %fd291, 0d3F81111111122322;
	fma.rn.f64 	%fd298, %fd297, %fd291, 0d3FA55555555502A1;
	fma.rn.f64 	%fd299, %fd298, %fd291, 0d3FC5555555555511;
	fma.rn.f64 	%fd300, %fd299, %fd291, 0d3FE000000000000B;
	fma.rn.f64 	%fd301, %fd300, %fd291, 0d3FF0000000000000;
	fma.rn.f64 	%fd302, %fd301, %fd291, 0d3FF0000000000000;
	{
	.reg .b32 %temp; 
	mov.b64 	{%r1119, %temp}, %fd302;
	}
	{
	.reg .b32 %temp; 
	mov.b64 	{%temp, %r1120}, %fd302;
	}
	shl.b32 	%r1837, %r1118, 20;
	add.s32 	%r1838, %r1837, %r1120;
	mov.b64 	%fd402, {%r1119, %r1838};
	{
	.reg .b32 %temp; 
	mov.b64 	{%temp, %r1839}, %fd105;
	}
	mov.b32 	%f4, %r1839;
	abs.f32 	%f2, %f4;
	setp.lt.f32 	%p154, %f2, 0f4086232B;
	@%p154 bra 	$L__BB7_278;
	setp.lt.f64 	%p155, %fd105, 0d0000000000000000;
	add.f64 	%fd303, %fd105, 0d7FF0000000000000;
	selp.f64 	%fd402, 0d0000000000000000, %fd303, %p155;
	setp.geu.f32 	%p156, %f2, 0f40874800;
	@%p156 bra 	$L__BB7_278;
	shr.u32 	%r1840, %r1118, 31;
	add.s32 	%r1841, %r1118, %r1840;
	shr.s32 	%r1842, %r1841, 1;
	shl.b32 	%r1843, %r1842, 20;
	add.s32 	%r1844, %r1120, %r1843;
	mov.b64 	%fd304, {%r1119, %r1844};
	sub.s32 	%r1845, %r1118, %r1842;
	shl.b32 	%r1846, %r1845, 20;
	add.s32 	%r1847, %r1846, 1072693248;
	mov.b32 	%r1848, 0;
	mov.b64 	%fd305, {%r1848, %r1847};
	mul.f64 	%fd402, %fd305, %fd304;
$L__BB7_278:
	setp.gtu.f64 	%p157, %fd104, %fd402;
	setp.gtu.f64 	%p158, %fd103, %fd92;
	or.pred  	%p159, %p157, %p158;
	fma.rn.f64 	%fd403, %fd90, %fd103, %fd89;
	@%p159 bra 	$L__BB7_268;
	st.global.v2.u32 	[%rd17+8], {%r2547, %r2546};
	st.global.v2.u32 	[%rd17+16], {%r2545, %r2544};
	st.global.v2.u32 	[%rd17], {%r2634, %r2548};
$L__BB7_280:
	ld.param.u64 	%rd128, [_Z4rlbaP17curandStateXORWOWPiPdS2_S2_S2_S2_S2_S2_S2_S2_S1__param_2];
	cvt.u32.u64 	%r2039, %rd10;
	cvta.to.global.u64 	%rd122, %rd128;
	ld.global.f64 	%fd370, [%rd122];
	sub.f64 	%fd371, %fd370, %fd6;
	div.rn.f64 	%fd372, %fd371, %fd390;
	sub.f64 	%fd373, %fd370, %fd7;
	div.rn.f64 	%fd374, %fd373, %fd403;
	setp.lt.f64 	%p195, %fd372, %fd374;
	selp.b32 	%r2040, 1, 2, %p195;
	selp.f64 	%fd375, %fd372, %fd374, %p195;
	ld.global.f64 	%fd376, [%rd7];
	add.f64 	%fd377, %fd376, %fd375;
	shl.b64 	%rd123, %rd10, 3;
	add.s64 	%rd124, %rd8, %rd123;
	st.global.f64 	[%rd124], %fd377;
	shl.b64 	%rd125, %rd10, 2;
	add.s64 	%rd126, %rd9, %rd125;
	st.global.u32 	[%rd126], %r2040;
	add.s32 	%r2042, %r2039, %r3;
	ld.global.u32 	%r2041, [%rd4];
	setp.lt.s32 	%p196, %r2042, %r2041;
	@%p196 bra 	$L__BB7_16;
$L__BB7_281:
	ret;

}


// ===== COMPILED SASS (sm_100) =====

	.target	sm_100

	.elftype	@"ET_EXEC"


//--------------------- .note.nv.tkinfo           --------------------------
	.section	.note.nv.tkinfo,"",@"SHT_NOTE"
	.sectionflags	@"SHF_NOTE_NV_TKINFO"
	.tkinfo
        /*0018*/ 	.word	0x00000002
        /*0030*/ 	.string	""
        /*0030*/ 	.string	"ptxas"
        /*0030*/ 	.string	"Cuda compilation tools, release 13.0, V13.0.88"
        /*0030*/ 	.string	"Build cuda_13.0.r13.0/compiler.36424714_0"
        /*0030*/ 	.string	"-arch sm_100 -m 64 "



//--------------------- .note.nv.cuinfo           --------------------------
	.section	.note.nv.cuinfo,"",@"SHT_NOTE"
	.sectionflags	@"SHF_NOTE_NV_CUINFO"
        /*0018*/ 	.short	0x0002
        /*001a*/ 	.short	0x0064
        /*001c*/ 	.short	0x0082
	.zero		2


//--------------------- .nv.info                  --------------------------
	.section	.nv.info,"",@"SHT_CUDA_INFO"
	.align	4


	//----- nvinfo : EIATTR_REGCOUNT
	.align		4
        /*0000*/ 	.byte	0x04, 0x2f
        /*0002*/ 	.short	(.L_10 - .L_9)
	.align		4
.L_9:
        /*0004*/ 	.word	index@(_Z4initjP17curandStateXORWOWi)
        /*0008*/ 	.word	0x00000020


	//----- nvinfo : EIATTR_FRAME_SIZE
	.align		4
.L_10:
        /*000c*/ 	.byte	0x04, 0x11
        /*000e*/ 	.short	(.L_12 - .L_11)
	.align		4
.L_11:
        /*0010*/ 	.word	index@(_Z4initjP17curandStateXORWOWi)
        /*0014*/ 	.word	0x00000000


	//----- nvinfo : EIATTR_REGCOUNT
	.align		4
.L_12:
        /*0018*/ 	.byte	0x04, 0x2f
        /*001a*/ 	.short	(.L_14 - .L_13)
	.align		4
.L_13:
        /*001c*/ 	.word	index@(_Z15randoms_uniformP17curandStateXORWOWPdiS1_S1_)
        /*0020*/ 	.word	0x00000020


	//----- nvinfo : EIATTR_FRAME_SIZE
	.align		4
.L_14:
        /*0024*/ 	.byte	0x04, 0x11
        /*0026*/ 	.short	(.L_16 - .L_15)
	.align		4
.L_15:
        /*0028*/ 	.word	index@(_Z15randoms_uniformP17curandStateXORWOWPdiS1_S1_)
        /*002c*/ 	.word	0x00000000


	//----- nvinfo : EIATTR_REGCOUNT
	.align		4
.L_16:
        /*0030*/ 	.byte	0x04, 0x2f
        /*0032*/ 	.short	(.L_18 - .L_17)
	.align		4
.L_17:
        /*0034*/ 	.word	index@(_Z14randoms_normalP17curandStateXORWOWPdiS1_S1_)
        /*0038*/ 	.word	0x00000020


	//----- nvinfo : EIATTR_FRAME_SIZE
	.align		4
.L_18:
        /*003c*/ 	.byte	0x04, 0x11
        /*003e*/ 	.short	(.L_20 - .L_19)
	.align		4
.L_19:
        /*0040*/ 	.word	index@($__internal_8_$__cuda_sm20_dsqrt_rn_f64_mediumpath_v1)
        /*0044*/ 	.word	0x00000000


	//----- nvinfo : EIATTR_FRAME_SIZE
	.align		4
.L_20:
        /*0048*/ 	.byte	0x04, 0x11
        /*004a*/ 	.short	(.L_22 - .L_21)
	.align		4
.L_21:
        /*004c*/ 	.word	index@(_Z14randoms_normalP17curandStateXORWOWPdiS1_S1_)
        /*0050*/ 	.word	0x00000000


	//----- nvinfo : EIATTR_REGCOUNT
	.align		4
.L_22:
        /*0054*/ 	.byte	0x04, 0x2f
        /*0056*/ 	.short	(.L_24 - .L_23)
	.align		4
.L_23:
        /*0058*/ 	.word	index@(_Z7rtnorm0jP17curandStateXORWOWiPdS1_S1_S1_S1_)
        /*005c*/ 	.word	0x00000022


	//----- nvinfo : EIATTR_FRAME_SIZE
	.align		4
.L_24:
        /*0060*/ 	.byte	0x04, 0x11
        /*0062*/ 	.short	(.L_26 - .L_25)
	.align		4
.L_25:
        /*0064*/ 	.word	index@($__internal_7_$__cuda_sm20_dsqrt_rn_f64_mediumpath_v1)
        /*0068*/ 	.word	0x00000000


	//----- nvinfo : EIATTR_FRAME_SIZE
	.align		4
.L_26:
        /*006c*/ 	.byte	0x04, 0x11
        /*006e*/ 	.short	(.L_28 - .L_27)
	.align		4
.L_27:
        /*0070*/ 	.word	index@(_Z7rtnorm0jP17curandStateXORWOWiPdS1_S1_S1_S1_)
        /*0074*/ 	.word	0x00000000


	//----- nvinfo : EIATTR_REGCOUNT
	.align		4
.L_28:
        /*0078*/ 	.byte	0x04, 0x2f
        /*007a*/ 	.short	(.L_30 - .L_29)
	.align		4
.L_29:
        /*007c*/ 	.word	index@(_Z7rtnorm2jP17curandStateXORWOWiPdS1_S1_S1_S1_)
        /*0080*/ 	.word	0x00000020


	//----- nvinfo : EIATTR_FRAME_SIZE
	.align		4
.L_30:
        /*0084*/ 	.byte	0x04, 0x11
        /*0086*/ 	.short	(.L_32 - .L_31)
	.align		4
.L_31:
        /*0088*/ 	.word	index@($__internal_6_$__cuda_sm20_dsqrt_rn_f64_mediumpath_v1)
        /*008c*/ 	.word	0x00000000


	//----- nvinfo : EIATTR_FRAME_SIZE
	.align		4
.L_32:
        /*0090*/ 	.byte	0x04, 0x11
        /*0092*/ 	.short	(.L_34 - .L_33)
	.align		4
.L_33:
        /*0094*/ 	.word	index@($__internal_5_$__cuda_sm20_dblrcp_rn_slowpath_v3)
        /*0098*/ 	.word	0x00000000


	//----- nvinfo : EIATTR_FRAME_SIZE
	.align		4
.L_34:
        /*009c*/ 	.byte	0x04, 0x11
        /*009e*/ 	.short	(.L_36 - .L_35)
	.align		4
.L_35:
        /*00a0*/ 	.word	index@(_Z7rtnorm2jP17curandStateXORWOWiPdS1_S1_S1_S1_)
        /*00a4*/ 	.word	0x00000000


	//----- nvinfo : EIATTR_REGCOUNT
	.align		4
.L_36:
        /*00a8*/ 	.byte	0x04, 0x2f
        /*00aa*/ 	.short	(.L_38 - .L_37)
	.align		4
.L_37:
        /*00ac*/ 	.word	index@(_Z7rtnorm1jP17curandStateXORWOWiPdS1_S1_S1_S1_)
        /*00b0*/ 	.word	0x00000020


	//----- nvinfo : EIATTR_FRAME_SIZE
	.align		4
.L_38:
        /*00b4*/ 	.byte	0x04, 0x11
        /*00b6*/ 	.short	(.L_40 - .L_39)
	.align		4
.L_39:
        /*00b8*/ 	.word	index@($__internal_4_$__cuda_sm20_dsqrt_rn_f64_mediumpath_v1)
        /*00bc*/ 	.word	0x00000000


	//----- nvinfo : EIATTR_FRAME_SIZE
	.align		4
.L_40:
        /*00c0*/ 	.byte	0x04, 0x11
        /*00c2*/ 	.short	(.L_42 - .L_41)
	.align		4
.L_41:
        /*00c4*/ 	.word	index@($__internal_3_$__cuda_sm20_dblrcp_rn_slowpath_v3)
        /*00c8*/ 	.word	0x00000000


	//----- nvinfo : EIATTR_FRAME_SIZE
	.align		4
.L_42:
        /*00cc*/ 	.byte	0x04, 0x11
        /*00ce*/ 	.short	(.L_44 - .L_43)
	.align		4
.L_43:
        /*00d0*/ 	.word	index@(_Z7rtnorm1jP17curandStateXORWOWiPdS1_S1_S1_S1_)
        /*00d4*/ 	.word	0x00000000


	//----- nvinfo : EIATTR_REGCOUNT
	.align		4
.L_44:
        /*00d8*/ 	.byte	0x04, 0x2f
        /*00da*/ 	.short	(.L_46 - .L_45)
	.align		4
.L_45:
        /*00dc*/ 	.word	index@(_Z7rtnorm3jP17curandStateXORWOWiPdS1_S1_S1_S1_)
        /*00e0*/ 	.word	0x00000027


	//----- nvinfo : EIATTR_FRAME_SIZE
	.align		4
.L_46:
        /*00e4*/ 	.byte	0x04, 0x11
        /*00e6*/ 	.short	(.L_48 - .L_47)
	.align		4
.L_47:
        /*00e8*/ 	.word	index@(_Z7rtnorm3jP17curandStateXORWOWiPdS1_S1_S1_S1_)
        /*00ec*/ 	.word	0x00000000


	//----- nvinfo : EIATTR_REGCOUNT
	.align		4
.L_48:
        /*00f0*/ 	.byte	0x04, 0x2f
        /*00f2*/ 	.short	(.L_50 - .L_49)
	.align		4
.L_49:
        /*00f4*/ 	.word	index@(_Z4rlbaP17curandStateXORWOWPiPdS2_S2_S2_S2_S2_S2_S2_S2_S1_)
        /*00f8*/ 	.word	0x00000035


	//----- nvinfo : EIATTR_FRAME_SIZE
	.align		4
.L_50:
        /*00fc*/ 	.byte	0x04, 0x11
        /*00fe*/ 	.short	(.L_52 - .L_51)
	.align		4
.L_51:
        /*0100*/ 	.word	index@($__internal_2_$__cuda_sm20_dsqrt_rn_f64_mediumpath_v1)
        /*0104*/ 	.word	0x00000000


	//----- nvinfo : EIATTR_FRAME_SIZE
	.align		4
.L_52:
        /*0108*/ 	.byte	0x04, 0x11
        /*010a*/ 	.short	(.L_54 - .L_53)
	.align		4
.L_53:
        /*010c*/ 	.word	index@($__internal_1_$__cuda_sm20_div_rn_f64_full)
        /*0110*/ 	.word	0x00000000


	//----- nvinfo : EIATTR_FRAME_SIZE
	.align		4
.L_54:
        /*0114*/ 	.byte	0x04, 0x11
        /*0116*/ 	.short	(.L_56 - .L_55)
	.align		4
.L_55:
        /*0118*/ 	.word	index@($__internal_0_$__cuda_sm20_dblrcp_rn_slowpath_v3)
        /*011c*/ 	.word	0x00000000


	//----- nvinfo : EIATTR_FRAME_SIZE
	.align		4
.L_56:
        /*0120*/ 	.byte	0x04, 0x11
        /*0122*/ 	.short	(.L_58 - .L_57)
	.align		4
.L_57:
        /*0124*/ 	.word	index@(_Z4rlbaP17curandStateXORWOWPiPdS2_S2_S2_S2_S2_S2_S2_S2_S1_)
        /*0128*/ 	.word	0x00000000


	//----- nvinfo : EIATTR_MIN_STACK_SIZE
	.align		4
.L_58:
        /*012c*/ 	.byte	0x04, 0x12
        /*012e*/ 	.short	(.L_60 - .L_59)
	.align		4
.L_59:
        /*0130*/ 	.word	index@(_Z4rlbaP17curandStateXORWOWPiPdS2_S2_S2_S2_S2_S2_S2_S2_S1_)
        /*0134*/ 	.word	0x00000000


	//----- nvinfo : EIATTR_MIN_STACK_SIZE
	.align		4
.L_60:
        /*0138*/ 	.byte	0x04, 0x12
        /*013a*/ 	.short	(.L_62 - .L_61)
	.align		4
.L_61:
        /*013c*/ 	.word	index@(_Z7rtnorm3jP17curandStateXORWOWiPdS1_S1_S1_S1_)
        /*0140*/ 	.word	0x00000000


	//----- nvinfo : EIATTR_MIN_STACK_SIZE
	.align		4
.L_62:
        /*0144*/ 	.byte	0x04, 0x12
        /*0146*/ 	.short	(.L_64 - .L_63)
	.align		4
.L_63:
        /*0148*/ 	.word	index@(_Z7rtnorm1jP17curandStateXORWOWiPdS1_S1_S1_S1_)
        /*014c*/ 	.word	0x00000000


	//----- nvinfo : EIATTR_MIN_STACK_SIZE
	.align		4
.L_64:
        /*0150*/ 	.byte	0x04, 0x12
        /*0152*/ 	.short	(.L_66 - .L_65)
	.align		4
.L_65:
        /*0154*/ 	.word	index@(_Z7rtnorm2jP17curandStateXORWOWiPdS1_S1_S1_S1_)
        /*0158*/ 	.word	0x00000000


	//----- nvinfo : EIATTR_MIN_STACK_SIZE
	.align		4
.L_66:
        /*015c*/ 	.byte	0x04, 0x12
        /*015e*/ 	.short	(.L_68 - .L_67)
	.align		4
.L_67:
        /*0160*/ 	.word	index@(_Z7rtnorm0jP17curandStateXORWOWiPdS1_S1_S1_S1_)
        /*0164*/ 	.word	0x00000000


	//----- nvinfo : EIATTR_MIN_STACK_SIZE
	.align		4
.L_68:
        /*0168*/ 	.byte	0x04, 0x12
        /*016a*/ 	.short	(.L_70 - .L_69)
	.align		4
.L_69:
        /*016c*/ 	.word	index@(_Z14randoms_normalP17curandStateXORWOWPdiS1_S1_)
        /*0170*/ 	.word	0x00000000


	//----- nvinfo : EIATTR_MIN_STACK_SIZE
	.align		4
.L_70:
        /*0174*/ 	.byte	0x04, 0x12
        /*0176*/ 	.short	(.L_72 - .L_71)
	.align		4
.L_71:
        /*0178*/ 	.word	index@(_Z15randoms_uniformP17curandStateXORWOWPdiS1_S1_)
        /*017c*/ 	.word	0x00000000


	//----- nvinfo : EIATTR_MIN_STACK_SIZE
	.align		4
.L_72:
        /*0180*/ 	.byte	0x04, 0x12
        /*0182*/ 	.short	(.L_74 - .L_73)
	.align		4
.L_73:
        /*0184*/ 	.word	index@(_Z4initjP17curandStateXORWOWi)
        /*0188*/ 	.word	0x00000000
.L_74:


//--------------------- .nv.compat                --------------------------
	.section	.nv.compat,"",@"SHT_CUDA_COMPAT_INFO"
	.align	4
        /*0000*/ 	.byte	0x02, 0x09, 0x00, 0x00, 0x02, 0x02, 0x01, 0x00, 0x02, 0x05, 0x05, 0x00, 0x03, 0x07, 0x01, 0x01
        /*0010*/ 	.byte	0x02, 0x03, 0x00, 0x00, 0x02, 0x06, 0x01, 0x00, 0x04, 0x0b, 0x08, 0x00, 0x01, 0x00, 0x00, 0x00
        /*0020*/ 	.byte	0x00, 0x00, 0x00, 0x00


//--------------------- .nv.info._Z4rlbaP17curandStateXORWOWPiPdS2_S2_S2_S2_S2_S2_S2_S2_S1_ --------------------------
	.section	.nv.info._Z4rlbaP17curandStateXORWOWPiPdS2_S2_S2_S2_S2_S2_S2_S2_S1_,"",@"SHT_CUDA_INFO"
	.sectionflags	@""
	.align	4


	//----- nvinfo : EIATTR_CUDA_API_VERSION
	.align		4
        /*0000*/ 	.byte	0x04, 0x37
        /*0002*/ 	.short	(.L_76 - .L_75)
.L_75:
        /*0004*/ 	.word	0x00000082


	//----- nvinfo : EIATTR_KPARAM_INFO
	.align		4
.L_76:
        /*0008*/ 	.byte	0x04, 0x17
        /*000a*/ 	.short	(.L_78 - .L_77)
.L_77:
        /*000c*/ 	.word	0x00000000
        /*0010*/ 	.short	0x000b
        /*0012*/ 	.short	0x0058
        /*0014*/ 	.byte	0x00, 0xf5, 0x21, 0x00


	//----- nvinfo : EIATTR_KPARAM_INFO
	.align		4
.L_78:
        /*0018*/ 	.byte	0x04, 0x17
        /*001a*/ 	.short	(.L_80 - .L_79)
.L_79:
        /*001c*/ 	.word	0x00000000
        /*0020*/ 	.short	0x000a
        /*0022*/ 	.short	0x0050
        /*0024*/ 	.byte	0x00, 0xf5, 0x21, 0x00


	//----- nvinfo : EIATTR_KPARAM_INFO
	.align		4
.L_80:
        /*0028*/ 	.byte	0x04, 0x17
        /*002a*/ 	.short	(.L_82 - .L_81)
.L_81:
        /*002c*/ 	.word	0x00000000
        /*0030*/ 	.short	0x0009
        /*0032*/ 	.short	0x0048
        /*0034*/ 	.byte	0x00, 0xf5, 0x21, 0x00


	//----- nvinfo : EIATTR_KPARAM_INFO
	.align		4
.L_82:
        /*0038*/ 	.byte	0x04, 0x17
        /*003a*/ 	.short	(.L_84 - .L_83)
.L_83:
        /*003c*/ 	.word	0x00000000
        /*0040*/ 	.short	0x0008
        /*0042*/ 	.short	0x0040
        /*0044*/ 	.byte	0x00, 0xf5, 0x21, 0x00


	//----- nvinfo : EIATTR_KPARAM_INFO
	.align		4
.L_84:
        /*0048*/ 	.byte	0x04, 0x17
        /*004a*/ 	.short	(.L_86 - .L_85)
.L_85:
        /*004c*/ 	.word	0x00000000
        /*0050*/ 	.short	0x0007
        /*0052*/ 	.short	0x0038
        /*0054*/ 	.byte	0x00, 0xf5, 0x21, 0x00


	//----- nvinfo : EIATTR_KPARAM_INFO
	.align		4
.L_86:
        /*0058*/ 	.byte	0x04, 0x17
        /*005a*/ 	.short	(.L_88 - .L_87)
.L_87:
        /*005c*/ 	.word	0x00000000
        /*0060*/ 	.short	0x0006
        /*0062*/ 	.short	0x0030
        /*0064*/ 	.byte	0x00, 0xf5, 0x21, 0x00


	//----- nvinfo : EIATTR_KPARAM_INFO
	.align		4
.L_88:
        /*0068*/ 	.byte	0x04, 0x17
        /*006a*/ 	.short	(.L_90 - .L_89)
.L_89:
        /*006c*/ 	.word	0x00000000
        /*0070*/ 	.short	0x0005
        /*0072*/ 	.short	0x0028
        /*0074*/ 	.byte	0x00, 0xf5, 0x21, 0x00


	//----- nvinfo : EIATTR_KPARAM_INFO
	.align		4
.L_90:
        /*0078*/ 	.byte	0x04, 0x17
        /*007a*/ 	.short	(.L_92 - .L_91)
.L_91:
        /*007c*/ 	.word	0x00000000
        /*0080*/ 	.short	0x0004
        /*0082*/ 	.short	0x0020
        /*0084*/ 	.byte	0x00, 0xf5, 0x21, 0x00


	//----- nvinfo : EIATTR_KPARAM_INFO
	.align		4
.L_92:
        /*0088*/ 	.byte	0x04, 0x17
        /*008a*/ 	.short	(.L_94 - .L_93)
.L_93:
        /*008c*/ 	.word	0x00000000
        /*0090*/ 	.short	0x0003
        /*0092*/ 	.short	0x0018
        /*0094*/ 	.byte	0x00, 0xf5, 0x21, 0x00


	//----- nvinfo : EIATTR_KPARAM_INFO
	.align		4
.L_94:
        /*0098*/ 	.byte	0x04, 0x17
        /*009a*/ 	.short	(.L_96 - .L_95)
.L_95:
        /*009c*/ 	.word	0x00000000
        /*00a0*/ 	.short	0x0002
        /*00a2*/ 	.short	0x0010
        /*00a4*/ 	.byte	0x00, 0xf5, 0x21, 0x00


	//----- nvinfo : EIATTR_KPARAM_INFO
	.align		4
.L_96:
        /*00a8*/ 	.byte	0x04, 0x17
        /*00aa*/ 	.short	(.L_98 - .L_97)
.L_97:
        /*00ac*/ 	.word	0x00000000
        /*00b0*/ 	.short	0x0001
        /*00b2*/ 	.short	0x0008
        /*00b4*/ 	.byte	0x00, 0xf5, 0x21, 0x00


	//----- nvinfo : EIATTR_KPARAM_INFO
	.align		4
.L_98:
        /*00b8*/ 	.byte	0x04, 0x17
        /*00ba*/ 	.short	(.L_100 - .L_99)
.L_99:
        /*00bc*/ 	.word	0x00000000
        /*00c0*/ 	.short	0x0000
        /*00c2*/ 	.short	0x0000
        /*00c4*/ 	.byte	0x00, 0xf5, 0x21, 0x00


	//----- nvinfo : EIATTR_SPARSE_MMA_MASK
	.align		4
.L_100:
        /*00c8*/ 	.byte	0x03, 0x50
        /*00ca*/ 	.short	0x0000


	//----- nvinfo : EIATTR_MAXREG_COUNT
	.align		4
        /*00cc*/ 	.byte	0x03, 0x1b
        /*00ce*/ 	.short	0x00ff


	//----- nvinfo : EIATTR_MERCURY_ISA_VERSION
	.align		4
        /*00d0*/ 	.byte	0x03, 0x5f
        /*00d2*/ 	.short	0x0101


	//----- nvinfo : EIATTR_VRC_CTA_INIT_COUNT
	.align		4
        /*00d4*/ 	.byte	0x02, 0x4a
	.zero		1
	.zero		1


	//----- nvinfo : EIATTR_EXIT_INSTR_OFFSETS
	.align		4
        /*00d8*/ 	.byte	0x04, 0x1c
        /*00da*/ 	.short	(.L_102 - .L_101)


	//   ....[0]....
.L_101:
        /*00dc*/ 	.word	0x00000460


	//   ....[1]....
        /*00e0*/ 	.word	0x000090e0


	//----- nvinfo : EIATTR_CRS_STACK_SIZE
	.align		4
.L_102:
        /*00e4*/ 	.byte	0x04, 0x1e
        /*00e6*/ 	.short	(.L_104 - .L_103)
.L_103:
        /*00e8*/ 	.word	0x00000000


	//----- nvinfo : EIATTR_CBANK_PARAM_SIZE
	.align		4
.L_104:
        /*00ec*/ 	.byte	0x03, 0x19
        /*00ee*/ 	.short	0x0060


	//----- nvinfo : EIATTR_PARAM_CBANK
	.align		4
        /*00f0*/ 	.byte	0x04, 0x0a
        /*00f2*/ 	.short	(.L_106 - .L_105)
	.align		4
.L_105:
        /*00f4*/ 	.word	index@(.nv.constant0._Z4rlbaP17curandStateXORWOWPiPdS2_S2_S2_S2_S2_S2_S2_S2_S1_)
        /*00f8*/ 	.short	0x0380
        /*00fa*/ 	.short	0x0060


	//----- nvinfo : EIATTR_SW_WAR
	.align		4
.L_106:
        /*00fc*/ 	.byte	0x04, 0x36
        /*00fe*/ 	.short	(.L_108 - .L_107)
.L_107:
        /*0100*/ 	.word	0x00000008
.L_108:


//--------------------- .nv.info._Z7rtnorm3jP17curandStateXORWOWiPdS1_S1_S1_S1_ --------------------------
	.section	.nv.info._Z7rtnorm3jP17curandStateXORWOWiPdS1_S1_S1_S1_,"",@"SHT_CUDA_INFO"
	.sectionflags	@""
	.align	4


	//----- nvinfo : EIATTR_CUDA_API_VERSION
	.align		4
        /*0000*/ 	.byte	0x04, 0x37
        /*0002*/ 	.short	(.L_110 - .L_109)
.L_109:
        /*0004*/ 	.word	0x00000082


	//----- nvinfo : EIATTR_KPARAM_INFO
	.align		4
.L_110:
        /*0008*/ 	.byte	0x04, 0x17
        /*000a*/ 	.short	(.L_112 - .L_111)
.L_111:
        /*000c*/ 	.word	0x00000000
        /*0010*/ 	.short	0x0007
        /*0012*/ 	.short	0x0038
        /*0014*/ 	.byte	0x00, 0xf5, 0x21, 0x00


	//----- nvinfo : EIATTR_KPARAM_INFO
	.align		4
.L_112:
        /*0018*/ 	.byte	0x04, 0x17
        /*001a*/ 	.short	(.L_114 - .L_113)
.L_113:
        /*001c*/ 	.word	0x00000000
        /*0020*/ 	.short	0x0006
        /*0022*/ 	.short	0x0030
        /*0024*/ 	.byte	0x00, 0xf5, 0x21, 0x00


	//----- nvinfo : EIATTR_KPARAM_INFO
	.align		4
.L_114:
        /*0028*/ 	.byte	0x04, 0x17
        /*002a*/ 	.short	(.L_116 - .L_115)
.L_115:
        /*002c*/ 	.word	0x00000000
        /*0030*/ 	.short	0x0005
        /*0032*/ 	.short	0x0028
        /*0034*/ 	.byte	0x00, 0xf5, 0x21, 0x00


	//----- nvinfo : EIATTR_KPARAM_INFO
	.align		4
.L_116:
        /*0038*/ 	.byte	0x04, 0x17
        /*003a*/ 	.short	(.L_118 - .L_117)
.L_117:
        /*003c*/ 	.word	0x00000000
        /*0040*/ 	.short	0x0004
        /*0042*/ 	.short	0x0020
        /*0044*/ 	.byte	0x00, 0xf5, 0x21, 0x00


	//----- nvinfo : EIATTR_KPARAM_INFO
	.align		4
.L_118:
        /*0048*/ 	.byte	0x04, 0x17
        /*004a*/ 	.short	(.L_120 - .L_119)
.L_119:
        /*004c*/ 	.word	0x00000000
        /*0050*/ 	.short	0x0003
        /*0052*/ 	.short	0x0018
        /*0054*/ 	.byte	0x00, 0xf5, 0x21, 0x00


	//----- nvinfo : EIATTR_KPARAM_INFO
	.align		4
.L_120:
        /*0058*/ 	.byte	0x04, 0x17
        /*005a*/ 	.short	(.L_122 - .L_121)
.L_121:
        /*005c*/ 	.word	0x00000000
        /*0060*/ 	.short	0x0002
        /*0062*/ 	.short	0x0010
        /*0064*/ 	.byte	0x00, 0xf0, 0x11, 0x00


	//----- nvinfo : EIATTR_KPARAM_INFO
	.align		4
.L_122:
        /*0068*/ 	.byte	0x04, 0x17
        /*006a*/ 	.short	(.L_124 - .L_123)
.L_123:
        /*006c*/ 	.word	0x00000000
        /*0070*/ 	.short	0x0001
        /*0072*/ 	.short	0x0008
        /*0074*/ 	.byte	0x00, 0xf5, 0x21, 0x00


	//----- nvinfo : EIATTR_KPARAM_INFO
	.align		4
.L_124:
        /*0078*/ 	.byte	0x04, 0x17
        /*007a*/ 	.short	(.L_126 - .L_125)
.L_125:
        /*007c*/ 	.word	0x00000000
        /*0080*/ 	.short	0x0000
        /*0082*/ 	.short	0x0000
        /*0084*/ 	.byte	0x00, 0xf0, 0x11, 0x00


	//----- nvinfo : EIATTR_SPARSE_MMA_MASK
	.align		4
.L_126:
        /*0088*/ 	.byte	0x03, 0x50
        /*008a*/ 	.short	0x0000


	//----- nvinfo : EIATTR_MAXREG_COUNT
	.align		4
        /*008c*/ 	.byte	0x03, 0x1b
        /*008e*/ 	.short	0x00ff


	//----- nvinfo : EIATTR_MERCURY_ISA_VERSION
	.align		4
        /*0090*/ 	.byte	0x03, 0x5f
        /*0092*/ 	.short	0x0101


	//----- nvinfo : EIATTR_VRC_CTA_INIT_COUNT
	.align		4
        /*0094*/ 	.byte	0x02, 0x4a
	.zero		1
	.zero		1


	//----- nvinfo : EIATTR_EXIT_INSTR_OFFSETS
	.align		4
        /*0098*/ 	.byte	0x04, 0x1c
        /*009a*/ 	.short	(.L_128 - .L_127)


	//   ....[0]....
.L_127:
        /*009c*/ 	.word	0x00000070


	//   ....[1]....
        /*00a0*/ 	.word	0x000020f0


	//----- nvinfo : EIATTR_CRS_STACK_SIZE
	.align		4
.L_128:
        /*00a4*/ 	.byte	0x04, 0x1e
        /*00a6*/ 	.short	(.L_130 - .L_129)
.L_129:
        /*00a8*/ 	.word	0x00000000


	//----- nvinfo : EIATTR_CBANK_PARAM_SIZE
	.align		4
.L_130:
        /*00ac*/ 	.byte	0x03, 0x19
        /*00ae*/ 	.short	0x0040


	//----- nvinfo : EIATTR_PARAM_CBANK
	.align		4
        /*00b0*/ 	.byte	0x04, 0x0a
        /*00b2*/ 	.short	(.L_132 - .L_131)
	.align		4
.L_131:
        /*00b4*/ 	.word	index@(.nv.constant0._Z7rtnorm3jP17curandStateXORWOWiPdS1_S1_S1_S1_)
        /*00b8*/ 	.short	0x0380
        /*00ba*/ 	.short	0x0040


	//----- nvinfo : EIATTR_SW_WAR
	.align		4
.L_132:
        /*00bc*/ 	.byte	0x04, 0x36
        /*00be*/ 	.short	(.L_134 - .L_133)
.L_133:
        /*00c0*/ 	.word	0x00000008
.L_134:


//--------------------- .nv.info._Z7rtnorm1jP17curandStateXORWOWiPdS1_S1_S1_S1_ --------------------------
	.section	.nv.info._Z7rtnorm1jP17curandStateXORWOWiPdS1_S1_S1_S1_,"",@"SHT_CUDA_INFO"
	.sectionflags	@""
	.align	4


	//----- nvinfo : EIATTR_CUDA_API_VERSION
	.align		4
        /*0000*/ 	.byte	0x04, 0x37
        /*0002*/ 	.short	(.L_136 - .L_135)
.L_135:
        /*0004*/ 	.word	0x00000082


	//----- nvinfo : EIATTR_KPARAM_INFO
	.align		4
.L_136:
        /*0008*/ 	.byte	0x04, 0x17
        /*000a*/ 	.short	(.L_138 - .L_137)
.L_137:
        /*000c*/ 	.word	0x00000000
        /*0010*/ 	.short	0x0007
        /*0012*/ 	.short	0x0038
        /*0014*/ 	.byte	0x00, 0xf5, 0x21, 0x00


	//----- nvinfo : EIATTR_KPARAM_INFO
	.align		4
.L_138:
        /*0018*/ 	.byte	0x04, 0x17
        /*001a*/ 	.short	(.L_140 - .L_139)
.L_139:
        /*001c*/ 	.word	0x00000000
        /*0020*/ 	.short	0x0006
        /*0022*/ 	.short	0x0030
        /*0024*/ 	.byte	0x00, 0xf5, 0x21, 0x00


	//----- nvinfo : EIATTR_KPARAM_INFO
	.align		4
.L_140:
        /*0028*/ 	.byte	0x04, 0x17
        /*002a*/ 	.short	(.L_142 - .L_141)
.L_141:
        /*002c*/ 	.word	0x00000000
        /*0030*/ 	.short	0x0005
        /*0032*/ 	.short	0x0028
        /*0034*/ 	.byte	0x00, 0xf5, 0x21, 0x00


	//----- nvinfo : EIATTR_KPARAM_INFO
	.align		4
.L_142:
        /*0038*/ 	.byte	0x04, 0x17
        /*003a*/ 	.short	(.L_144 - .L_143)
.L_143:
        /*003c*/ 	.word	0x00000000
        /*0040*/ 	.short	0x0004
        /*0042*/ 	.short	0x0020
        /*0044*/ 	.byte	0x00, 0xf5, 0x21, 0x00


	//----- nvinfo : EIATTR_KPARAM_INFO
	.align		4
.L_144:
        /*0048*/ 	.byte	0x04, 0x17
        /*004a*/ 	.short	(.L_146 - .L_145)
.L_145:
        /*004c*/ 	.word	0x00000000
        /*0050*/ 	.short	0x0003
        /*0052*/ 	.short	0x0018
        /*0054*/ 	.byte	0x00, 0xf5, 0x21, 0x00


	//----- nvinfo : EIATTR_KPARAM_INFO
	.align		4
.L_146:
        /*0058*/ 	.byte	0x04, 0x17
        /*005a*/ 	.short	(.L_148 - .L_147)
.L_147:
        /*005c*/ 	.word	0x00000000
        /*0060*/ 	.short	0x0002
        /*0062*/ 	.short	0x0010
        /*0064*/ 	.byte	0x00, 0xf0, 0x11, 0x00


	//----- nvinfo : EIATTR_KPARAM_INFO
	.align		4
.L_148:
        /*0068*/ 	.byte	0x04, 0x17
        /*006a*/ 	.short	(.L_150 - .L_149)
.L_149:
        /*006c*/ 	.word	0x00000000
        /*0070*/ 	.short	0x0001
        /*0072*/ 	.short	0x0008
        /*0074*/ 	.byte	0x00, 0xf5, 0x21, 0x00


	//----- nvinfo : EIATTR_KPARAM_INFO
	.align		4
.L_150:
        /*0078*/ 	.byte	0x04, 0x17
        /*007a*/ 	.short	(.L_152 - .L_151)
.L_151:
        /*007c*/ 	.word	0x00000000
        /*0080*/ 	.short	0x0000
        /*0082*/ 	.short	0x0000
        /*0084*/ 	.byte	0x00, 0xf0, 0x11, 0x00


	//----- nvinfo : EIATTR_SPARSE_MMA_MASK
	.align		4
.L_152:
        /*0088*/ 	.byte	0x03, 0x50
        /*008a*/ 	.short	0x0000


	//----- nvinfo : EIATTR_MAXREG_COUNT
	.align		4
        /*008c*/ 	.byte	0x03, 0x1b
        /*008e*/ 	.short	0x00ff


	//----- nvinfo : EIATTR_MERCURY_ISA_VERSION
	.align		4
        /*0090*/ 	.byte	0x03, 0x5f
        /*0092*/ 	.short	0x0101


	//----- nvinfo : EIATTR_VRC_CTA_INIT_COUNT
	.align		4
        /*0094*/ 	.byte	0x02, 0x4a
	.zero		1
	.zero		1


	//----- nvinfo : EIATTR_EXIT_INSTR_OFFSETS
	.align		4
        /*0098*/ 	.byte	0x04, 0x1c
        /*009a*/ 	.short	(.L_154 - .L_153)


	//   ....[0]....
.L_153:
        /*009c*/ 	.word	0x00000200


	//   ....[1]....
        /*00a0*/ 	.word	0x00002110


	//----- nvinfo : EIATTR_CRS_STACK_SIZE
	.align		4
.L_154:
        /*00a4*/ 	.byte	0x04, 0x1e
        /*00a6*/ 	.short	(.L_156 - .L_155)
.L_155:
        /*00a8*/ 	.word	0x00000000


	//----- nvinfo : EIATTR_CBANK_PARAM_SIZE
	.align		4
.L_156:
        /*00ac*/ 	.byte	0x03, 0x19
        /*00ae*/ 	.short	0x0040


	//----- nvinfo : EIATTR_PARAM_CBANK
	.align		4
        /*00b0*/ 	.byte	0x04, 0x0a
        /*00b2*/ 	.short	(.L_158 - .L_157)
	.align		4
.L_157:
        /*00b4*/ 	.word	index@(.nv.constant0._Z7rtnorm1jP17curandStateXORWOWiPdS1_S1_S1_S1_)
        /*00b8*/ 	.short	0x0380
        /*00ba*/ 	.short	0x0040


	//----- nvinfo : EIATTR_SW_WAR
	.align		4
.L_158:
        /*00bc*/ 	.byte	0x04, 0x36
        /*00be*/ 	.short	(.L_160 - .L_159)
.L_159:
        /*00c0*/ 	.word	0x00000008
.L_160:


//--------------------- .nv.info._Z7rtnorm2jP17curandStateXORWOWiPdS1_S1_S1_S1_ --------------------------
	.section	.nv.info._Z7rtnorm2jP17curandStateXORWOWiPdS1_S1_S1_S1_,"",@"SHT_CUDA_INFO"
	.sectionflags	@""
	.align	4


	//----- nvinfo : EIATTR_CUDA_API_VERSION
	.align		4
        /*0000*/ 	.byte	0x04, 0x37
        /*0002*/ 	.short	(.L_162 - .L_161)
.L_161:
        /*0004*/ 	.word	0x00000082


	//----- nvinfo : EIATTR_KPARAM_INFO
	.align		4
.L_162:
        /*0008*/ 	.byte	0x04, 0x17
        /*000a*/ 	.short	(.L_164 - .L_163)
.L_163:
        /*000c*/ 	.word	0x00000000
        /*0010*/ 	.short	0x0007
        /*0012*/ 	.short	0x0038
        /*0014*/ 	.byte	0x00, 0xf5, 0x21, 0x00


	//----- nvinfo : EIATTR_KPARAM_INFO
	.align		4
.L_164:
        /*0018*/ 	.byte	0x04, 0x17
        /*001a*/ 	.short	(.L_166 - .L_165)
.L_165:
        /*001c*/ 	.word	0x00000000
        /*0020*/ 	.short	0x0006
        /*0022*/ 	.short	0x0030
        /*0024*/ 	.byte	0x00, 0xf5, 0x21, 0x00


	//----- nvinfo : EIATTR_KPARAM_INFO
	.align		4
.L_166:
        /*0028*/ 	.byte	0x04, 0x17
        /*002a*/ 	.short	(.L_168 - .L_167)
.L_167:
        /*002c*/ 	.word	0x00000000
        /*0030*/ 	.short	0x0005
        /*0032*/ 	.short	0x0028
        /*0034*/ 	.byte	0x00, 0xf5, 0x21, 0x00


	//----- nvinfo : EIATTR_KPARAM_INFO
	.align		4
.L_168:
        /*0038*/ 	.byte	0x04, 0x17
        /*003a*/ 	.short	(.L_170 - .L_169)
.L_169:
        /*003c*/ 	.word	0x00000000
        /*0040*/ 	.short	0x0004
        /*0042*/ 	.short	0x0020
        /*0044*/ 	.byte	0x00, 0xf5, 0x21, 0x00


	//----- nvinfo : EIATTR_KPARAM_INFO
	.align		4
.L_170:
        /*0048*/ 	.byte	0x04, 0x17
        /*004a*/ 	.short	(.L_172 - .L_171)
.L_171:
        /*004c*/ 	.word	0x00000000
        /*0050*/ 	.short	0x0003
        /*0052*/ 	.short	0x0018
        /*0054*/ 	.byte	0x00, 0xf5, 0x21, 0x00


	//----- nvinfo : EIATTR_KPARAM_INFO
	.align		4
.L_172:
        /*0058*/ 	.byte	0x04, 0x17
        /*005a*/ 	.short	(.L_174 - .L_173)
.L_173:
        /*005c*/ 	.word	0x00000000
        /*0060*/ 	.short	0x0002
        /*0062*/ 	.short	0x0010
        /*0064*/ 	.byte	0x00, 0xf0, 0x11, 0x00


	//----- nvinfo : EIATTR_KPARAM_INFO
	.align		4
.L_174:
        /*0068*/ 	.byte	0x04, 0x17
        /*006a*/ 	.short	(.L_176 - .L_175)
.L_175:
        /*006c*/ 	.word	0x00000000
        /*0070*/ 	.short	0x0001
        /*0072*/ 	.short	0x0008
        /*0074*/ 	.byte	0x00, 0xf5, 0x21, 0x00


	//----- nvinfo : EIATTR_KPARAM_INFO
	.align		4
.L_176:
        /*0078*/ 	.byte	0x04, 0x17
        /*007a*/ 	.short	(.L_178 - .L_177)
.L_177:
        /*007c*/ 	.word	0x00000000
        /*0080*/ 	.short	0x0000
        /*0082*/ 	.short	0x0000
        /*0084*/ 	.byte	0x00, 0xf0, 0x11, 0x00


	//----- nvinfo : EIATTR_SPARSE_MMA_MASK
	.align		4
.L_178:
        /*0088*/ 	.byte	0x03, 0x50
        /*008a*/ 	.short	0x0000


	//----- nvinfo : EIATTR_MAXREG_COUNT
	.align		4
        /*008c*/ 	.byte	0x03, 0x1b
        /*008e*/ 	.short	0x00ff


	//----- nvinfo : EIATTR_MERCURY_ISA_VERSION
	.align		4
        /*0090*/ 	.byte	0x03, 0x5f
        /*0092*/ 	.short	0x0101


	//----- nvinfo : EIATTR_VRC_CTA_INIT_COUNT
	.align		4
        /*0094*/ 	.byte	0x02, 0x4a
	.zero		1
	.zero		1


	//----- nvinfo : EIATTR_EXIT_INSTR_OFFSETS
	.align		4
        /*0098*/ 	.byte	0x04, 0x1c
        /*009a*/ 	.short	(.L_180 - .L_179)


	//   ....[0]....
.L_179:
        /*009c*/ 	.word	0x00000200


	//   ....[1]....
        /*00a0*/ 	.word	0x00002110


	//----- nvinfo : EIATTR_CRS_STACK_SIZE
	.align		4
.L_180:
        /*00a4*/ 	.byte	0x04, 0x1e
        /*00a6*/ 	.short	(.L_182 - .L_181)
.L_181:
        /*00a8*/ 	.word	0x00000000


	//----- nvinfo : EIATTR_CBANK_PARAM_SIZE
	.align		4
.L_182:
        /*00ac*/ 	.byte	0x03, 0x19
        /*00ae*/ 	.short	0x0040


	//----- nvinfo : EIATTR_PARAM_CBANK
	.align		4
        /*00b0*/ 	.byte	0x04, 0x0a
        /*00b2*/ 	.short	(.L_184 - .L_183)
	.align		4
.L_183:
        /*00b4*/ 	.word	index@(.nv.constant0._Z7rtnorm2jP17curandStateXORWOWiPdS1_S1_S1_S1_)
        /*00b8*/ 	.short	0x0380
        /*00ba*/ 	.short	0x0040


	//----- nvinfo : EIATTR_SW_WAR
	.align		4
.L_184:
        /*00bc*/ 	.byte	0x04, 0x36
        /*00be*/ 	.short	(.L_186 - .L_185)
.L_185:
        /*00c0*/ 	.word	0x00000008
.L_186:


//--------------------- .nv.info._Z7rtnorm0jP17curandStateXORWOWiPdS1_S1_S1_S1_ --------------------------
	.section	.nv.info._Z7rtnorm0jP17curandStateXORWOWiPdS1_S1_S1_S1_,"",@"SHT_CUDA_INFO"
	.sectionflags	@""
	.align	4


	//----- nvinfo : EIATTR_CUDA_API_VERSION
	.align		4
        /*0000*/ 	.byte	0x04, 0x37
        /*0002*/ 	.short	(.L_188 - .L_187)
.L_187:
        /*0004*/ 	.word	0x00000082


	//----- nvinfo : EIATTR_KPARAM_INFO
	.align		4
.L_188:
        /*0008*/ 	.byte	0x04, 0x17
        /*000a*/ 	.short	(.L_190 - .L_189)
.L_189:
        /*000c*/ 	.word	0x00000000
        /*0010*/ 	.short	0x0007
        /*0012*/ 	.short	0x0038
        /*0014*/ 	.byte	0x00, 0xf5, 0x21, 0x00


	//----- nvinfo : EIATTR_KPARAM_INFO
	.align		4
.L_190:
        /*0018*/ 	.byte	0x04, 0x17
        /*001a*/ 	.short	(.L_192 - .L_191)
.L_191:
        /*001c*/ 	.word	0x00000000
        /*0020*/ 	.short	0x0006
        /*0022*/ 	.short	0x0030
        /*0024*/ 	.byte	0x00, 0xf5, 0x21, 0x00


	//----- nvinfo : EIATTR_KPARAM_INFO
	.align		4
.L_192:
        /*0028*/ 	.byte	0x04, 0x17
        /*002a*/ 	.short	(.L_194 - .L_193)
.L_193:
        /*002c*/ 	.word	0x00000000
        /*0030*/ 	.short	0x0005
        /*0032*/ 	.short	0x0028
        /*0034*/ 	.byte	0x00, 0xf5, 0x21, 0x00


	//----- nvinfo : EIATTR_KPARAM_INFO
	.align		4
.L_194:
        /*0038*/ 	.byte	0x04, 0x17
        /*003a*/ 	.short	(.L_196 - .L_195)
.L_195:
        /*003c*/ 	.word	0x00000000
        /*0040*/ 	.short	0x0004
        /*0042*/ 	.short	0x0020
        /*0044*/ 	.byte	0x00, 0xf5, 0x21, 0x00


	//----- nvinfo : EIATTR_KPARAM_INFO
	.align		4
.L_196:
        /*0048*/ 	.byte	0x04, 0x17
        /*004a*/ 	.short	(.L_198 - .L_197)
.L_197:
        /*004c*/ 	.word	0x00000000
        /*0050*/ 	.short	0x0003
        /*0052*/ 	.short	0x0018
        /*0054*/ 	.byte	0x00, 0xf5, 0x21, 0x00


	//----- nvinfo : EIATTR_KPARAM_INFO
	.align		4
.L_198:
        /*0058*/ 	.byte	0x04, 0x17
        /*005a*/ 	.short	(.L_200 - .L_199)
.L_199:
        /*005c*/ 	.word	0x00000000
        /*0060*/ 	.short	0x0002
        /*0062*/ 	.short	0x0010
        /*0064*/ 	.byte	0x00, 0xf0, 0x11, 0x00


	//----- nvinfo : EIATTR_KPARAM_INFO
	.align		4
.L_200:
        /*0068*/ 	.byte	0x04, 0x17
        /*006a*/ 	.short	(.L_202 - .L_201)
.L_201:
        /*006c*/ 	.word	0x00000000
        /*0070*/ 	.short	0x0001
        /*0072*/ 	.short	0x0008
        /*0074*/ 	.byte	0x00, 0xf5, 0x21, 0x00


	//----- nvinfo : EIATTR_KPARAM_INFO
	.align		4
.L_202:
        /*0078*/ 	.byte	0x04, 0x17
        /*007a*/ 	.short	(.L_204 - .L_203)
.L_203:
        /*007c*/ 	.word	0x00000000
        /*0080*/ 	.short	0x0000
        /*0082*/ 	.short	0x0000
        /*0084*/ 	.byte	0x00, 0xf0, 0x11, 0x00


	//----- nvinfo : EIATTR_SPARSE_MMA_MASK
	.align		4
.L_204:
        /*0088*/ 	.byte	0x03, 0x50
        /*008a*/ 	.short	0x0000


	//----- nvinfo : EIATTR_MAXREG_COUNT
	.align		4
        /*008c*/ 	.byte	0x03, 0x1b
        /*008e*/ 	.short	0x00ff


	//----- nvinfo : EIATTR_MERCURY_ISA_VERSION
	.align		4
        /*0090*/ 	.byte	0x03, 0x5f
        /*0092*/ 	.short	0x0101


	//----- nvinfo : EIATTR_VRC_CTA_INIT_COUNT
	.align		4
        /*0094*/ 	.byte	0x02, 0x4a
	.zero		1
	.zero		1


	//----- nvinfo : EIATTR_EXIT_INSTR_OFFSETS
	.align		4
        /*0098*/ 	.byte	0x04, 0x1c
        /*009a*/ 	.short	(.L_206 - .L_205)


	//   ....[0]....
.L_205:
        /*009c*/ 	.word	0x00000070


	//   ....[1]....
        /*00a0*/ 	.word	0x000020f0


	//----- nvinfo : EIATTR_CRS_STACK_SIZE
	.align		4
.L_206:
        /*00a4*/ 	.byte	0x04, 0x1e
        /*00a6*/ 	.short	(.L_208 - .L_207)
.L_207:
        /*00a8*/ 	.word	0x00000000


	//----- nvinfo : EIATTR_CBANK_PARAM_SIZE
	.align		4
.L_208:
        /*00ac*/ 	.byte	0x03, 0x19
        /*00ae*/ 	.short	0x0040


	//----- nvinfo : EIATTR_PARAM_CBANK
	.align		4
        /*00b0*/ 	.byte	0x04, 0x0a
        /*00b2*/ 	.short	(.L_210 - .L_209)
	.align		4
.L_209:
        /*00b4*/ 	.word	index@(.nv.constant0._Z7rtnorm0jP17curandStateXORWOWiPdS1_S1_S1_S1_)
        /*00b8*/ 	.short	0x0380
        /*00ba*/ 	.short	0x0040


	//----- nvinfo : EIATTR_SW_WAR
	.align		4
.L_210:
        /*00bc*/ 	.byte	0x04, 0x36
        /*00be*/ 	.short	(.L_212 - .L_211)
.L_211:
        /*00c0*/ 	.word	0x00000008
.L_212:


//--------------------- .nv.info._Z14randoms_normalP17curandStateXORWOWPdiS1_S1_ --------------------------
	.section	.nv.info._Z14randoms_normalP17curandStateXORWOWPdiS1_S1_,"",@"SHT_CUDA_INFO"
	.sectionflags	@""
	.align	4


	//----- nvinfo : EIATTR_CUDA_API_VERSION
	.align		4
        /*0000*/ 	.byte	0x04, 0x37
        /*0002*/ 	.short	(.L_214 - .L_213)
.L_213:
        /*0004*/ 	.word	0x00000082


	//----- nvinfo : EIATTR_KPARAM_INFO
	.align		4
.L_214:
        /*0008*/ 	.byte	0x04, 0x17
        /*000a*/ 	.short	(.L_216 - .L_215)
.L_215:
        /*000c*/ 	.word	0x00000000
        /*0010*/ 	.short	0x0004
        /*0012*/ 	.short	0x0020
        /*0014*/ 	.byte	0x00, 0xf5, 0x21, 0x00


	//----- nvinfo : EIATTR_KPARAM_INFO
	.align		4
.L_216:
        /*0018*/ 	.byte	0x04, 0x17
        /*001a*/ 	.short	(.L_218 - .L_217)
.L_217:
        /*001c*/ 	.word	0x00000000
        /*0020*/ 	.short	0x0003
        /*0022*/ 	.short	0x0018
        /*0024*/ 	.byte	0x00, 0xf5, 0x21, 0x00


	//----- nvinfo : EIATTR_KPARAM_INFO
	.align		4
.L_218:
        /*0028*/ 	.byte	0x04, 0x17
        /*002a*/ 	.short	(.L_220 - .L_219)
.L_219:
        /*002c*/ 	.word	0x00000000
        /*0030*/ 	.short	0x0002
        /*0032*/ 	.short	0x0010
        /*0034*/ 	.byte	0x00, 0xf0, 0x11, 0x00


	//----- nvinfo : EIATTR_KPARAM_INFO
	.align		4
.L_220:
        /*0038*/ 	.byte	0x04, 0x17
        /*003a*/ 	.short	(.L_222 - .L_221)
.L_221:
        /*003c*/ 	.word	0x00000000
        /*0040*/ 	.short	0x0001
        /*0042*/ 	.short	0x0008
        /*0044*/ 	.byte	0x00, 0xf5, 0x21, 0x00


	//----- nvinfo : EIATTR_KPARAM_INFO
	.align		4
.L_222:
        /*0048*/ 	.byte	0x04, 0x17
        /*004a*/ 	.short	(.L_224 - .L_223)
.L_223:
        /*004c*/ 	.word	0x00000000
        /*0050*/ 	.short	0x0000
        /*0052*/ 	.short	0x0000
        /*0054*/ 	.byte	0x00, 0xf5, 0x21, 0x00


	//----- nvinfo : EIATTR_SPARSE_MMA_MASK
	.align		4
.L_224:
        /*0058*/ 	.byte	0x03, 0x50
        /*005a*/ 	.short	0x0000


	//----- nvinfo : EIATTR_MAXREG_COUNT
	.align		4
        /*005c*/ 	.byte	0x03, 0x1b
        /*005e*/ 	.short	0x00ff


	//----- nvinfo : EIATTR_MERCURY_ISA_VERSION
	.align		4
        /*0060*/ 	.byte	0x03, 0x5f
        /*0062*/ 	.short	0x0101


	//----- nvinfo : EIATTR_VRC_CTA_INIT_COUNT
	.align		4
        /*0064*/ 	.byte	0x02, 0x4a
	.zero		1
	.zero		1


	//----- nvinfo : EIATTR_EXIT_INSTR_OFFSETS
	.align		4
        /*0068*/ 	.byte	0x04, 0x1c
        /*006a*/ 	.short	(.L_226 - .L_225)


	//   ....[0]....
.L_225:
        /*006c*/ 	.word	0x00000070


	//   ....[1]....
        /*0070*/ 	.word	0x00001090


	//----- nvinfo : EIATTR_CRS_STACK_SIZE
	.align		4
.L_226:
        /*0074*/ 	.byte	0x04, 0x1e
        /*0076*/ 	.short	(.L_228 - .L_227)
.L_227:
        /*0078*/ 	.word	0x00000000


	//----- nvinfo : EIATTR_CBANK_PARAM_SIZE
	.align		4
.L_228:
        /*007c*/ 	.byte	0x03, 0x19
        /*007e*/ 	.short	0x0028


	//----- nvinfo : EIATTR_PARAM_CBANK
	.align		4
        /*0080*/ 	.byte	0x04, 0x0a
        /*0082*/ 	.short	(.L_230 - .L_229)
	.align		4
.L_229:
        /*0084*/ 	.word	index@(.nv.constant0._Z14randoms_normalP17curandStateXORWOWPdiS1_S1_)
        /*0088*/ 	.short	0x0380
        /*008a*/ 	.short	0x0028


	//----- nvinfo : EIATTR_SW_WAR
	.align		4
.L_230:
        /*008c*/ 	.byte	0x04, 0x36
        /*008e*/ 	.short	(.L_232 - .L_231)
.L_231:
        /*0090*/ 	.word	0x00000008
.L_232:


//--------------------- .nv.info._Z15randoms_uniformP17curandStateXORWOWPdiS1_S1_ --------------------------
	.section	.nv.info._Z15randoms_uniformP17curandStateXORWOWPdiS1_S1_,"",@"SHT_CUDA_INFO"
	.sectionflags	@""
	.align	4


	//----- nvinfo : EIATTR_CUDA_API_VERSION
	.align		4
        /*0000*/ 	.byte	0x04, 0x37
        /*0002*/ 	.short	(.L_234 - .L_233)
.L_233:
        /*0004*/ 	.word	0x00000082


	//----- nvinfo : EIATTR_KPARAM_INFO
	.align		4
.L_234:
        /*0008*/ 	.byte	0x04, 0x17
        /*000a*/ 	.short	(.L_236 - .L_235)
.L_235:
        /*000c*/ 	.word	0x00000000
        /*0010*/ 	.short	0x0004
        /*0012*/ 	.short	0x0020
        /*0014*/ 	.byte	0x00, 0xf5, 0x21, 0x00


	//----- nvinfo : EIATTR_KPARAM_INFO
	.align		4
.L_236:
        /*0018*/ 	.byte	0x04, 0x17
        /*001a*/ 	.short	(.L_238 - .L_237)
.L_237:
        /*001c*/ 	.word	0x00000000
        /*0020*/ 	.short	0x0003
        /*0022*/ 	.short	0x0018
        /*0024*/ 	.byte	0x00, 0xf5, 0x21, 0x00


	//----- nvinfo : EIATTR_KPARAM_INFO
	.align		4
.L_238:
        /*0028*/ 	.byte	0x04, 0x17
        /*002a*/ 	.short	(.L_240 - .L_239)
.L_239:
        /*002c*/ 	.word	0x00000000
        /*0030*/ 	.short	0x0002
        /*0032*/ 	.short	0x0010
        /*0034*/ 	.byte	0x00, 0xf0, 0x11, 0x00


	//----- nvinfo : EIATTR_KPARAM_INFO
	.align		4
.L_240:
        /*0038*/ 	.byte	0x04, 0x17
        /*003a*/ 	.short	(.L_242 - .L_241)
.L_241:
        /*003c*/ 	.word	0x00000000
        /*0040*/ 	.short	0x0001
        /*0042*/ 	.short	0x0008
        /*0044*/ 	.byte	0x00, 0xf5, 0x21, 0x00


	//----- nvinfo : EIATTR_KPARAM_INFO
	.align		4
.L_242:
        /*0048*/ 	.byte	0x04, 0x17
        /*004a*/ 	.short	(.L_244 - .L_243)
.L_243:
        /*004c*/ 	.word	0x00000000
        /*0050*/ 	.short	0x0000
        /*0052*/ 	.short	0x0000
        /*0054*/ 	.byte	0x00, 0xf5, 0x21, 0x00


	//----- nvinfo : EIATTR_SPARSE_MMA_MASK
	.align		4
.L_244:
        /*0058*/ 	.byte	0x03, 0x50
        /*005a*/ 	.short	0x0000


	//----- nvinfo : EIATTR_MAXREG_COUNT
	.align		4
        /*005c*/ 	.byte	0x03, 0x1b
        /*005e*/ 	.short	0x00ff


	//----- nvinfo : EIATTR_MERCURY_ISA_VERSION
	.align		4
        /*0060*/ 	.byte	0x03, 0x5f
        /*0062*/ 	.short	0x0101


	//----- nvinfo : EIATTR_VRC_CTA_INIT_COUNT
	.align		4
        /*0064*/ 	.byte	0x02, 0x4a
	.zero		1
	.zero		1


	//----- nvinfo : EIATTR_EXIT_INSTR_OFFSETS
	.align		4
        /*0068*/ 	.byte	0x04, 0x1c
        /*006a*/ 	.short	(.L_246 - .L_245)


	//   ....[0]....
.L_245:
        /*006c*/ 	.word	0x00000070


	//   ....[1]....
        /*0070*/ 	.word	0x000003c0


	//----- nvinfo : EIATTR_CRS_STACK_SIZE
	.align		4
.L_246:
        /*0074*/ 	.byte	0x04, 0x1e
        /*0076*/ 	.short	(.L_248 - .L_247)
.L_247:
        /*0078*/ 	.word	0x00000000


	//----- nvinfo : EIATTR_CBANK_PARAM_SIZE
	.align		4
.L_248:
        /*007c*/ 	.byte	0x03, 0x19
        /*007e*/ 	.short	0x0028


	//----- nvinfo : EIATTR_PARAM_CBANK
	.align		4
        /*0080*/ 	.byte	0x04, 0x0a
        /*0082*/ 	.short	(.L_250 - .L_249)
	.align		4
.L_249:
        /*0084*/ 	.word	index@(.nv.constant0._Z15randoms_uniformP17curandStateXORWOWPdiS1_S1_)
        /*0088*/ 	.short	0x0380
        /*008a*/ 	.short	0x0028


	//----- nvinfo : EIATTR_SW_WAR
	.align		4
.L_250:
        /*008c*/ 	.byte	0x04, 0x36
        /*008e*/ 	.short	(.L_252 - .L_251)
.L_251:
        /*0090*/ 	.word	0x00000008
.L_252:


//--------------------- .nv.info._Z4initjP17curandStateXORWOWi --------------------------
	.section	.nv.info._Z4initjP17curandStateXORWOWi,"",@"SHT_CUDA_INFO"
	.sectionflags	@""
	.align	4


	//----- nvinfo : EIATTR_CUDA_API_VERSION
	.align		4
        /*0000*/ 	.byte	0x04, 0x37
        /*0002*/ 	.short	(.L_254 - .L_253)
.L_253:
        /*0004*/ 	.word	0x00000082


	//----- nvinfo : EIATTR_KPARAM_INFO
	.align		4
.L_254:
        /*0008*/ 	.byte	0x04, 0x17
        /*000a*/ 	.short	(.L_256 - .L_255)
.L_255:
        /*000c*/ 	.word	0x00000000
        /*0010*/ 	.short	0x0002
        /*0012*/ 	.short	0x0010
        /*0014*/ 	.byte	0x00, 0xf0, 0x11, 0x00


	//----- nvinfo : EIATTR_KPARAM_INFO
	.align		4
.L_256:
        /*0018*/ 	.byte	0x04, 0x17
        /*001a*/ 	.short	(.L_258 - .L_257)
.L_257:
        /*001c*/ 	.word	0x00000000
        /*0020*/ 	.short	0x0001
        /*0022*/ 	.short	0x0008
        /*0024*/ 	.byte	0x00, 0xf5, 0x21, 0x00


	//----- nvinfo : EIATTR_KPARAM_INFO
	.align		4
.L_258:
        /*0028*/ 	.byte	0x04, 0x17
        /*002a*/ 	.short	(.L_260 - .L_259)
.L_259:
        /*002c*/ 	.word	0x00000000
        /*0030*/ 	.short	0x0000
        /*0032*/ 	.short	0x0000
        /*0034*/ 	.byte	0x00, 0xf0, 0x11, 0x00


	//----- nvinfo : EIATTR_SPARSE_MMA_MASK
	.align		4
.L_260:
        /*0038*/ 	.byte	0x03, 0x50
        /*003a*/ 	.short	0x0000


	//----- nvinfo : EIATTR_MAXREG_COUNT
	.align		4
        /*003c*/ 	.byte	0x03, 0x1b
        /*003e*/ 	.short	0x00ff


	//----- nvinfo : EIATTR_MERCURY_ISA_VERSION
	.align		4
        /*0040*/ 	.byte	0x03, 0x5f
        /*0042*/ 	.short	0x0101


	//----- nvinfo : EIATTR_VRC_CTA_INIT_COUNT
	.align		4
        /*0044*/ 	.byte	0x02, 0x4a
	.zero		1
	.zero		1


	//----- nvinfo : EIATTR_EXIT_INSTR_OFFSETS
	.align		4
        /*0048*/ 	.byte	0x04, 0x1c
        /*004a*/ 	.short	(.L_262 - .L_261)


	//   ....[0]....
.L_261:
        /*004c*/ 	.word	0x00000070


	//   ....[1]....
        /*0050*/ 	.word	0x00000fa0


	//----- nvinfo : EIATTR_CRS_STACK_SIZE
	.align		4
.L_262:
        /*0054*/ 	.byte	0x04, 0x1e
        /*0056*/ 	.short	(.L_264 - .L_263)
.L_263:
        /*0058*/ 	.word	0x00000000


	//----- nvinfo : EIATTR_CBANK_PARAM_SIZE
	.align		4
.L_264:
        /*005c*/ 	.byte	0x03, 0x19
        /*005e*/ 	.short	0x0014


	//----- nvinfo : EIATTR_PARAM_CBANK
	.align		4
        /*0060*/ 	.byte	0x04, 0x0a
        /*0062*/ 	.short	(.L_266 - .L_265)
	.align		4
.L_265:
        /*0064*/ 	.word	index@(.nv.constant0._Z4initjP17curandStateXORWOWi)
        /*0068*/ 	.short	0x0380
        /*006a*/ 	.short	0x0014


	//----- nvinfo : EIATTR_SW_WAR
	.align		4
.L_266:
        /*006c*/ 	.byte	0x04, 0x36
        /*006e*/ 	.short	(.L_268 - .L_267)
.L_267:
        /*0070*/ 	.word	0x00000008
.L_268:


//--------------------- .nv.callgraph             --------------------------
	.section	.nv.callgraph,"",@"SHT_CUDA_CALLGRAPH"
	.align	4
	.sectionentsize	8
	.align		4
        /*0000*/ 	.word	0x00000000
	.align		4
        /*0004*/ 	.word	0xffffffff
	.align		4
        /*0008*/ 	.word	0x00000000
	.align		4
        /*000c*/ 	.word	0xfffffffe
	.align		4
        /*0010*/ 	.word	0x00000000
	.align		4
        /*0014*/ 	.word	0xfffffffd
	.align		4
        /*0018*/ 	.word	0x00000000
	.align		4
        /*001c*/ 	.word	0xfffffffc


//--------------------- .nv.constant4             --------------------------
	.section	.nv.constant4,"a",@progbits
	.align	8
	.align		8
.nv.constant4:
        /*0000*/ 	.dword	precalc_xorwow_matrix
	.align		8
        /*0008*/ 	.dword	precalc_xorwow_offset_matrix
	.align		8
        /*0010*/ 	.dword	mrg32k3aM1
	.align		8
        /*0018*/ 	.dword	mrg32k3aM2
	.align		8
        /*0020*/ 	.dword	mrg32k3aM1SubSeq
	.align		8
        /*0028*/ 	.dword	mrg32k3aM2SubSeq
	.align		8
        /*0030*/ 	.dword	mrg32k3aM1Seq
	.align		8
        /*0038*/ 	.dword	mrg32k3aM2Seq


//--------------------- .nv.constant3             --------------------------
	.section	.nv.constant3,"a",@progbits
	.align	8
.nv.constant3:
	.type		__cr_lgamma_table,@object
	.size		__cr_lgamma_table,(.L_8 - __cr_lgamma_table)
__cr_lgamma_table:
        /*0000*/ 	.byte	0x00, 0x00, 0x00, 0x00, 0x00, 0x00, 0x00, 0x00, 0x00, 0x00, 0x00, 0x00, 0x00, 0x00, 0x00, 0x00
        /*0010*/ 	.byte	0xef, 0x39, 0xfa, 0xfe, 0x42, 0x2e, 0xe6, 0x3f, 0x02, 0x20, 0x2a, 0xfa, 0x0b, 0xab, 0xfc, 0x3f
        /*0020*/ 	.byte	0xf9, 0x2c, 0x92, 0x7c, 0xa7, 0x6c, 0x09, 0x40, 0xc9, 0x79, 0x44, 0x3c, 0x64, 0x26, 0x13, 0x40
        /*0030*/ 	.byte	0xca, 0x01, 0xcf, 0x3a, 0x27, 0x51, 0x1a, 0x40, 0x30, 0xcc, 0x2d, 0xf3, 0xe1, 0x0c, 0x21, 0x40
        /*0040*/ 	.byte	0x0d, 0xb7, 0xfc, 0x82, 0x8e, 0x35, 0x25, 0x40
.L_8:


//--------------------- .text._Z4rlbaP17curandStateXORWOWPiPdS2_S2_S2_S2_S2_S2_S2_S2_S1_ --------------------------
	.section	.text._Z4rlbaP17curandStateXORWOWPiPdS2_S2_S2_S2_S2_S2_S2_S2_S1_,"ax",@progbits
	.align	128
        .global         _Z4rlbaP17curandStateXORWOWPiPdS2_S2_S2_S2_S2_S2_S2_S2_S1_
        .type           _Z4rlbaP17curandStateXORWOWPiPdS2_S2_S2_S2_S2_S2_S2_S2_S1_,@function
        .size           _Z4rlbaP17curandStateXORWOWPiPdS2_S2_S2_S2_S2_S2_S2_S2_S1_,(.L_x_224 - _Z4rlbaP17curandStateXORWOWPiPdS2_S2_S2_S2_S2_S2_S2_S2_S1_)
        .other          _Z4rlbaP17curandStateXORWOWPiPdS2_S2_S2_S2_S2_S2_S2_S2_S1_,@"STO_CUDA_ENTRY STV_DEFAULT"
_Z4rlbaP17curandStateXORWOWPiPdS2_S2_S2_S2_S2_S2_S2_S2_S1_:
.text._Z4rlbaP17curandStateXORWOWPiPdS2_S2_S2_S2_S2_S2_S2_S2_S1_:
[----:B------:R-:W-:Y:S08]  /*0000*/  LDC R1, c[0x0][0x37c] ;  /* 0x0000df00ff017b82 */ /* 0x000ff00000000800 */
[----:B------:R-:W0:Y:S01]  /*0010*/  LDC.64 R4, c[0x0][0x3b8] ;  /* 0x0000ee00ff047b82 */ /* 0x000e220000000a00 */
[----:B------:R-:W0:Y:S02]  /*0020*/  LDCU.64 UR6, c[0x0][0x358] ;  /* 0x00006b00ff0677ac */ /* 0x000e240008000a00 */
[----:B0-----:R-:W2:Y:S01]  /*0030*/  LDG.E.64 R6, desc[UR6][R4.64] ;  /* 0x0000000604067981 */ /* 0x001ea2000c1e1b00 */
[----:B------:R-:W0:Y:S01]  /*0040*/  LDCU UR4, c[0x0][0x360] ;  /* 0x00006c00ff0477ac */ /* 0x000e220008000800 */
[----:B------:R-:W0:Y:S01]  /*0050*/  S2R R3, SR_CTAID.X ;  /* 0x0000000000037919 */ /* 0x000e220000002500 */
[----:B------:R-:W0:Y:S02]  /*0060*/  S2R R0, SR_TID.X ;  /* 0x0000000000007919 */ /* 0x000e240000002100 */
[----:B0-----:R-:W-:Y:S01]  /*0070*/  IMAD R3, R3, UR4, R0 ;  /* 0x0000000403037c24 */ /* 0x001fe2000f8e0200 */
[----:B--2---:R-:W-:-:S14]  /*0080*/  DSETP.GEU.AND P0, PT, R6, RZ, PT ;  /* 0x000000ff0600722a */ /* 0x004fdc0003f0e000 */
[----:B------:R-:W-:Y:S05]  /*0090*/  @P0 BRA `(.L_x_0) ;  /* 0x0000000000140947 */ /* 0x000fea0003800000 */
[----:B------:R-:W0:Y:S02]  /*00a0*/  LDC.64 R8, c[0x0][0x3c0] ;  /* 0x0000f000ff087b82 */ /* 0x000e240000000a00 */
[----:B0-----:R-:W2:Y:S01]  /*00b0*/  LDG.E.64 R8, desc[UR6][R8.64] ;  /* 0x0000000608087981 */ /* 0x001ea2000c1e1b00 */
[----:B------:R-:W-:Y:S01]  /*00c0*/  UPLOP3.LUT UP0, UPT, UPT, UPT, UPT, 0x80, 0x8 ;  /* 0x000000000008789c */ /* 0x000fe20003f0f070 */
[----:B--2---:R-:W-:-:S14]  /*00d0*/  DSETP.NEU.AND P1, PT, R8, +INF , PT ;  /* 0x7ff000000800742a */ /* 0x004fdc0003f2d000 */
[----:B------:R-:W-:Y:S05]  /*00e0*/  @!P1 BRA `(.L_x_1) ;  /* 0x0000000000589947 */ /* 0x000fea0003800000 */
.L_x_0:
[----:B------:R-:W-:-:S14]  /*00f0*/  DSETP.NEU.AND P1, PT, R6, -INF , PT ;  /* 0xfff000000600742a */ /* 0x000fdc0003f2d000 */
[----:B------:R-:W-:Y:S05]  /*0100*/  @P1 BRA `(.L_x_2) ;  /* 0x0000000000141947 */ /* 0x000fea0003800000 */
[----:B------:R-:W0:Y:S02]  /*0110*/  LDC.64 R8, c[0x0][0x3c0] ;  /* 0x0000f000ff087b82 */ /* 0x000e240000000a00 */
[----:B0-----:R-:W2:Y:S01]  /*0120*/  LDG.E.64 R8, desc[UR6][R8.64] ;  /* 0x0000000608087981 */ /* 0x001ea2000c1e1b00 */
[----:B------:R-:W-:Y:S01]  /*0130*/  UPLOP3.LUT UP0, UPT, UPT, UPT, UPT, 0x80, 0x8 ;  /* 0x000000000008789c */ /* 0x000fe20003f0f070 */
[----:B--2---:R-:W-:-:S14]  /*0140*/  DSETP.NEU.AND P1, PT, R8, RZ, PT ;  /* 0x000000ff0800722a */ /* 0x004fdc0003f2d000 */
[----:B------:R-:W-:Y:S05]  /*0150*/  @P1 BRA `(.L_x_1) ;  /* 0x00000000003c1947 */ /* 0x000fea0003800000 */
.L_x_2:
[----:B------:R-:W-:Y:S01]  /*0160*/  DSETP.NE.AND P1, PT, |R6|, +INF , PT ;  /* 0x7ff000000600742a */ /* 0x000fe20003f25200 */
[----:B------:R-:W-:-:S13]  /*0170*/  UPLOP3.LUT UP0, UPT, UPT, UPT, UPT, 0x40, 0x4 ;  /* 0x000000000004789c */ /* 0x000fda0003f0e870 */
[----:B------:R-:W-:Y:S05]  /*0180*/  @!P1 BRA `(.L_x_1) ;  /* 0x0000000000309947 */ /* 0x000fea0003800000 */
[----:B------:R-:W0:Y:S02]  /*0190*/  LDC.64 R8, c[0x0][0x3c0] ;  /* 0x0000f000ff087b82 */ /* 0x000e240000000a00 */
[----:B0-----:R-:W2:Y:S02]  /*01a0*/  LDG.E.64 R8, desc[UR6][R8.64] ;  /* 0x0000000608087981 */ /* 0x001ea4000c1e1b00 */
[----:B--2---:R-:W-:-:S06]  /*01b0*/  DSETP.EQU.OR P0, PT, |R8|, +INF , P0 ;  /* 0x7ff000000800742a */ /* 0x004fcc000070a600 */
[----:B------:R-:W-:-:S14]  /*01c0*/  DSETP.LEU.OR P0, PT, R8, RZ, P0 ;  /* 0x000000ff0800722a */ /* 0x000fdc000070b400 */
[----:B------:R-:W-:Y:S01]  /*01d0*/  VOTEU.ANY UP1, P0 ;  /* 0x0000000000ff7886 */ /* 0x000fe20000020100 */
[----:B------:R-:W-:-:S04]  /*01e0*/  PLOP3.LUT P0, PT, PT, PT, UP1, 0x80, 0x8 ;  /* 0x000000000008781c */ /* 0x000fc80003f0f018 */
[----:B------:R-:W-:Y:S01]  /*01f0*/  @!UP1 UMOV UR8, 0x1ff62706 ;  /* 0x1ff6270600089882 */ /* 0x000fe20000000000 */
[----:B------:R-:W-:-:S08]  /*0200*/  @!UP1 UMOV UR9, 0x40040d93 ;  /* 0x40040d9300099882 */ /* 0x000fd00000000000 */
[----:B------:R-:W-:-:S08]  /*0210*/  @!P0 DADD R6, -R6, R8 ;  /* 0x0000000006068229 */ /* 0x000fd00000000108 */
[----:B------:R-:W-:-:S14]  /*0220*/  @!P0 DSETP.GT.AND P1, PT, R6, UR8, PT ;  /* 0x0000000806008e2a */ /* 0x000fdc000bf24000 */
[----:B------:R-:W-:Y:S01]  /*0230*/  @!P0 VOTEU.ANY UP2, P1 ;  /* 0x0000000000ff8886 */ /* 0x000fe20000840100 */
[----:B------:R-:W-:-:S11]  /*0240*/  @!UP1 UPLOP3.LUT UP0, UPT, UPT, UPT, UP2, 0x80, 0x8 ;  /* 0x000000000008989c */ /* 0x000fd60003f0f020 */
.L_x_1:
[----:B------:R-:W2:Y:S02]  /*0250*/  LDG.E.64 R4, desc[UR6][R4.64+0x8] ;  /* 0x0000080604047981 */ /* 0x000ea4000c1e1b00 */
[----:B--2---:R-:W-:-:S14]  /*0260*/  DSETP.GEU.AND P0, PT, R4, RZ, PT ;  /* 0x000000ff0400722a */ /* 0x004fdc0003f0e000 */
[----:B------:R-:W-:Y:S05]  /*0270*/  @P0 BRA `(.L_x_3) ;  /* 0x0000000000140947 */ /* 0x000fea0003800000 */
[----:B------:R-:W0:Y:S02]  /*0280*/  LDC.64 R6, c[0x0][0x3c0] ;  /* 0x0000f000ff067b82 */ /* 0x000e240000000a00 */
[----:B0-----:R-:W2:Y:S01]  /*0290*/  LDG.E.64 R6, desc[UR6][R6.64+0x8] ;  /* 0x0000080606067981 */ /* 0x001ea2000c1e1b00 */
[----:B------:R-:W-:Y:S01]  /*02a0*/  UPLOP3.LUT UP1, UPT, UPT, UPT, UPT, 0x80, 0x8 ;  /* 0x000000000008789c */ /* 0x000fe20003f2f070 */
[----:B--2---:R-:W-:-:S14]  /*02b0*/  DSETP.NEU.AND P1, PT, R6, +INF , PT ;  /* 0x7ff000000600742a */ /* 0x004fdc0003f2d000 */
[----:B------:R-:W-:Y:S05]  /*02c0*/  @!P1 BRA `(.L_x_4) ;  /* 0x0000000000589947 */ /* 0x000fea0003800000 */
.L_x_3:
[----:B------:R-:W-:-:S14]  /*02d0*/  DSETP.NEU.AND P1, PT, R4, -INF , PT ;  /* 0xfff000000400742a */ /* 0x000fdc0003f2d000 */
[----:B------:R-:W-:Y:S05]  /*02e0*/  @P1 BRA `(.L_x_5) ;  /* 0x0000000000141947 */ /* 0x000fea0003800000 */
[----:B------:R-:W0:Y:S02]  /*02f0*/  LDC.64 R6, c[0x0][0x3c0] ;  /* 0x0000f000ff067b82 */ /* 0x000e240000000a00 */
[----:B0-----:R-:W2:Y:S01]  /*0300*/  LDG.E.64 R6, desc[UR6][R6.64+0x8] ;  /* 0x0000080606067981 */ /* 0x001ea2000c1e1b00 */
[----:B------:R-:W-:Y:S01]  /*0310*/  UPLOP3.LUT UP1, UPT, UPT, UPT, UPT, 0x80, 0x8 ;  /* 0x000000000008789c */ /* 0x000fe20003f2f070 */
[----:B--2---:R-:W-:-:S14]  /*0320*/  DSETP.NEU.AND P1, PT, R6, RZ, PT ;  /* 0x000000ff0600722a */ /* 0x004fdc0003f2d000 */
[----:B------:R-:W-:Y:S05]  /*0330*/  @P1 BRA `(.L_x_4) ;  /* 0x00000000003c1947 */ /* 0x000fea0003800000 */
.L_x_5:
        /* <DEDUP_REMOVED lines=15> */
.L_x_4:
[----:B------:R-:W0:Y:S02]  /*0430*/  LDC.64 R4, c[0x0][0x388] ;  /* 0x0000e200ff047b82 */ /* 0x000e240000000a00 */
[----:B0-----:R-:W2:Y:S02]  /*0440*/  LDG.E R4, desc[UR6][R4.64] ;  /* 0x0000000604047981 */ /* 0x001ea4000c1e1900 */
[----:B--2---:R-:W-:-:S13]  /*0450*/  ISETP.GE.AND P0, PT, R3, R4, PT ;  /* 0x000000040300720c */ /* 0x004fda0003f06270 */
[----:B------:R-:W-:Y:S05]  /*0460*/  @P0 EXIT ;  /* 0x000000000000094d */ /* 0x000fea0003800000 */
[----:B------:R-:W0:Y:S02]  /*0470*/  LDCU UR5, c[0x0][0x370] ;  /* 0x00006e00ff0577ac */ /* 0x000e240008000800 */
[----:B0-----:R-:W-:-:S12]  /*0480*/  UIMAD UR4, UR4, UR5, URZ ;  /* 0x00000005040472a4 */ /* 0x001fd8000f8e02ff */
.L_x_88:
[----:B------:R-:W-:Y:S01]  /*0490*/  CS2R R4, SR_CLOCKLO ;  /* 0x0000000000047805 */ /* 0x000fe20000015000 */
[----:B------:R-:W0:Y:S05]  /*04a0*/  LDC.64 R6, c[0x0][0x380] ;  /* 0x0000e000ff067b82 */ /* 0x000e2a0000000a00 */
[----:B------:R-:W-:Y:S01]  /*04b0*/  LOP3.LUT R0, R4, 0xaad26b49, RZ, 0x3c, !PT ;  /* 0xaad26b4904007812 */ /* 0x000fe200078e3cff */
[----:B------:R-:W-:Y:S01]  /*04c0*/  BSSY.RECONVERGENT B0, `(.L_x_6) ;  /* 0x00000e2000007945 */ /* 0x000fe20003800200 */
[----:B------:R-:W-:Y:S02]  /*04d0*/  LOP3.LUT R4, R5, 0xf7dcefdd, RZ, 0x3c, !PT ;  /* 0xf7dcefdd05047812 */ /* 0x000fe400078e3cff */
[----:B------:R-:W-:Y:S01]  /*04e0*/  ISETP.NE.AND P0, PT, R3, RZ, PT ;  /* 0x000000ff0300720c */ /* 0x000fe20003f05270 */
[----:B------:R-:W-:-:S02]  /*04f0*/  IMAD R0, R0, 0x4182bed5, RZ ;  /* 0x4182bed500007824 */ /* 0x000fc400078e02ff */
[----:B------:R-:W-:-:S03]  /*0500*/  IMAD R11, R4, -0x658354e5, RZ ;  /* 0x9a7cab1b040b7824 */ /* 0x000fc600078e02ff */
[C---:B------:R-:W-:Y:S01]  /*0510*/  LOP3.LUT R8, R0.reuse, 0x159a55e5, RZ, 0x3c, !PT ;  /* 0x159a55e500087812 */ /* 0x040fe200078e3cff */
[----:B------:R-:W-:Y:S02]  /*0520*/  IMAD.IADD R2, R0, 0x1, R11 ;  /* 0x0000000100027824 */ /* 0x000fe400078e020b */
[----:B------:R-:W-:Y:S02]  /*0530*/  VIADD R9, R11, 0x1f123bb5 ;  /* 0x1f123bb50b097836 */ /* 0x000fe40000000000 */
[----:B------:R-:W-:Y:S02]  /*0540*/  VIADD R10, R2, 0x64f0c9 ;  /* 0x0064f0c9020a7836 */ /* 0x000fe40000000000 */
[----:B0-----:R-:W-:Y:S01]  /*0550*/  IMAD.WIDE R4, R3, 0x30, R6 ;  /* 0x0000003003047825 */ /* 0x001fe200078e0206 */
[----:B------:R-:W-:-:S03]  /*0560*/  LOP3.LUT R6, R11, 0x5491333, RZ, 0x3c, !PT ;  /* 0x054913330b067812 */ /* 0x000fc600078e3cff */
[C---:B------:R-:W-:Y:S01]  /*0570*/  VIADD R11, R0.reuse, 0x75bcd15 ;  /* 0x075bcd15000b7836 */ /* 0x040fe20000000000 */
[----:B------:R0:W-:Y:S01]  /*0580*/  STG.E.64 desc[UR6][R4.64+0x8], R8 ;  /* 0x0000080804007986 */ /* 0x0001e2000c101b06 */
[----:B------:R-:W-:Y:S01]  /*0590*/  VIADD R7, R0, 0x583f19 ;  /* 0x00583f1900077836 */ /* 0x000fe20000000000 */
[----:B------:R-:W-:Y:S02]  /*05a0*/  SHF.R.S32.HI R0, RZ, 0x1f, R3 ;  /* 0x0000001fff007819 */ /* 0x000fe40000011403 */
[----:B------:R0:W-:Y:S04]  /*05b0*/  STG.E.64 desc[UR6][R4.64], R10 ;  /* 0x0000000a04007986 */ /* 0x0001e8000c101b06 */
[----:B------:R0:W-:Y:S01]  /*05c0*/  STG.E.64 desc[UR6][R4.64+0x10], R6 ;  /* 0x0000100604007986 */ /* 0x0001e2000c101b06 */
[----:B------:R-:W-:Y:S05]  /*05d0*/  @!P0 BRA `(.L_x_7) ;  /* 0x0000000c00408947 */ /* 0x000fea0003800000 */
[----:B------:R-:W-:Y:S02]  /*05e0*/  IMAD.MOV.U32 R16, RZ, RZ, RZ ;  /* 0x000000ffff107224 */ /* 0x000fe400078e00ff */
[----:B------:R-:W-:Y:S02]  /*05f0*/  IMAD.MOV.U32 R17, RZ, RZ, R3 ;  /* 0x000000ffff117224 */ /* 0x000fe400078e0003 */
[----:B------:R-:W-:-:S07]  /*0600*/  IMAD.MOV.U32 R18, RZ, RZ, R0 ;  /* 0x000000ffff127224 */ /* 0x000fce00078e0000 */
.L_x_13:
[----:B------:R-:W-:Y:S01]  /*0610*/  LOP3.LUT R19, R17, 0x3, RZ, 0xc0, !PT ;  /* 0x0000000311137812 */ /* 0x000fe200078ec0ff */
[----:B------:R-:W-:Y:S03]  /*0620*/  BSSY.RECONVERGENT B1, `(.L_x_8) ;  /* 0x00000c5000017945 */ /* 0x000fe60003800200 */
[----:B------:R-:W-:-:S04]  /*0630*/  ISETP.NE.U32.AND P0, PT, R19, RZ, PT ;  /* 0x000000ff1300720c */ /* 0x000fc80003f05070 */
[----:B------:R-:W-:-:S13]  /*0640*/  ISETP.NE.AND.EX P0, PT, RZ, RZ, PT, P0 ;  /* 0x000000ffff00720c */ /* 0x000fda0003f05300 */
[----:B-1----:R-:W-:Y:S05]  /*0650*/  @!P0 BRA `(.L_x_9) ;  /* 0x0000000c00048947 */ /* 0x002fea0003800000 */
[----:B------:R-:W1:Y:S01]  /*0660*/  LDC.64 R12, c[0x4][RZ] ;  /* 0x01000000ff0c7b82 */ /* 0x000e620000000a00 */
[----:B------:R-:W-:Y:S02]  /*0670*/  IMAD.MOV.U32 R20, RZ, RZ, RZ ;  /* 0x000000ffff147224 */ /* 0x000fe400078e00ff */
[----:B-1----:R-:W-:-:S07]  /*0680*/  IMAD.WIDE.U32 R12, R16, 0xc80, R12 ;  /* 0x00000c80100c7825 */ /* 0x002fce00078e000c */
.L_x_12:
[----:B------:R-:W-:Y:S01]  /*0690*/  IMAD.MOV.U32 R21, RZ, RZ, RZ ;  /* 0x000000ffff157224 */ /* 0x000fe200078e00ff */
[----:B01----:R-:W-:Y:S02]  /*06a0*/  CS2R R6, SRZ ;  /* 0x0000000000067805 */ /* 0x003fe4000001ff00 */
[----:B------:R-:W-:Y:S01]  /*06b0*/  CS2R R8, SRZ ;  /* 0x0000000000087805 */ /* 0x000fe2000001ff00 */
[----:B------:R-:W-:-:S07]  /*06c0*/  IMAD.MOV.U32 R11, RZ, RZ, RZ ;  /* 0x000000ffff0b7224 */ /* 0x000fce00078e00ff */
.L_x_11:
[----:B------:R-:W-:-:S05]  /*06d0*/  IMAD.WIDE.U32 R14, R21, 0x4, R4 ;  /* 0x00000004150e7825 */ /* 0x000fca00078e0004 */
[----:B------:R0:W5:Y:S01]  /*06e0*/  LDG.E R22, desc[UR6][R14.64+0x4] ;  /* 0x000004060e167981 */ /* 0x000162000c1e1900 */
[----:B------:R-:W-:Y:S02]  /*06f0*/  IMAD.SHL.U32 R23, R21, 0x20, RZ ;  /* 0x0000002015177824 */ /* 0x000fe400078e00ff */
[----:B------:R-:W-:-:S07]  /*0700*/  IMAD.MOV.U32 R24, RZ, RZ, RZ ;  /* 0x000000ffff187224 */ /* 0x000fce00078e00ff */
.L_x_10:
[----:B-----5:R-:W-:Y:S01]  /*0710*/  SHF.R.U32.HI R36, RZ, R24, R22 ;  /* 0x00000018ff247219 */ /* 0x020fe20000011616 */
[----:B0-----:R-:W-:-:S03]  /*0720*/  IMAD.IADD R14, R23, 0x1, R24 ;  /* 0x00000001170e7824 */ /* 0x001fc600078e0218 */
[----:B------:R-:W-:-:S04]  /*0730*/  LOP3.LUT R15, R36, 0x1, RZ, 0xc0, !PT ;  /* 0x00000001240f7812 */ /* 0x000fc800078ec0ff */
[----:B------:R-:W-:Y:S01]  /*0740*/  ISETP.NE.U32.AND P0, PT, R15, 0x1, PT ;  /* 0x000000010f00780c */ /* 0x000fe20003f05070 */
[----:B------:R-:W-:-:S03]  /*0750*/  IMAD R15, R14, 0x5, RZ ;  /* 0x000000050e0f7824 */ /* 0x000fc600078e02ff */
[----:B------:R-:W-:Y:S01]  /*0760*/  R2P PR, R36, 0x7e ;  /* 0x0000007e24007804 */ /* 0x000fe20000000000 */
[----:B------:R-:W-:-:S08]  /*0770*/  IMAD.WIDE.U32 R14, R15, 0x4, R12 ;  /* 0x000000040f0e7825 */ /* 0x000fd000078e000c */
[----:B------:R-:W2:Y:S04]  /*0780*/  @!P0 LDG.E R28, desc[UR6][R14.64+0x10] ;  /* 0x000010060e1c8981 */ /* 0x000ea8000c1e1900 */
[----:B------:R-:W3:Y:S04]  /*0790*/  @P1 LDG.E R30, desc[UR6][R14.64+0x24] ;  /* 0x000024060e1e1981 */ /* 0x000ee8000c1e1900 */
[----:B------:R-:W4:Y:S04]  /*07a0*/  @!P0 LDG.E R26, desc[UR6][R14.64] ;  /* 0x000000060e1a8981 */ /* 0x000f28000c1e1900 */
[----:B------:R-:W4:Y:S04]  /*07b0*/  @P2 LDG.E R32, desc[UR6][R14.64+0x38] ;  /* 0x000038060e202981 */ /* 0x000f28000c1e1900 */
[----:B------:R-:W4:Y:S04]  /*07c0*/  @P3 LDG.E R34, desc[UR6][R14.64+0x4c] ;  /* 0x00004c060e223981 */ /* 0x000f28000c1e1900 */
[----:B------:R-:W4:Y:S04]  /*07d0*/  @P4 LDG.E R38, desc[UR6][R14.64+0x60] ;  /* 0x000060060e264981 */ /* 0x000f28000c1e1900 */
[----:B------:R-:W4:Y:S04]  /*07e0*/  @!P0 LDG.E R25, desc[UR6][R14.64+0x4] ;  /* 0x000004060e198981 */ /* 0x000f28000c1e1900 */
[----:B------:R-:W4:Y:S04]  /*07f0*/  @!P0 LDG.E R27, desc[UR6][R14.64+0xc] ;  /* 0x00000c060e1b8981 */ /* 0x000f28000c1e1900 */
[----:B------:R-:W4:Y:S04]  /*0800*/  @P1 LDG.E R29, desc[UR6][R14.64+0x18] ;  /* 0x000018060e1d1981 */ /* 0x000f28000c1e1900 */
[----:B------:R-:W4:Y:S04]  /*0810*/  @P1 LDG.E R31, desc[UR6][R14.64+0x20] ;  /* 0x000020060e1f1981 */ /* 0x000f28000c1e1900 */
[----:B------:R-:W4:Y:S04]  /*0820*/  @P5 LDG.E R42, desc[UR6][R14.64+0x74] ;  /* 0x000074060e2a5981 */ /* 0x000f28000c1e1900 */
[----:B------:R-:W4:Y:S04]  /*0830*/  @P2 LDG.E R33, desc[UR6][R14.64+0x2c] ;  /* 0x00002c060e212981 */ /* 0x000f28000c1e1900 */
[----:B------:R-:W4:Y:S04]  /*0840*/  @P2 LDG.E R35, desc[UR6][R14.64+0x34] ;  /* 0x000034060e232981 */ /* 0x000f28000c1e1900 */
[----:B------:R-:W4:Y:S04]  /*0850*/  @P6 LDG.E R44, desc[UR6][R14.64+0x88] ;  /* 0x000088060e2c6981 */ /* 0x000f28000c1e1900 */
[----:B------:R-:W4:Y:S04]  /*0860*/  @P3 LDG.E R37, desc[UR6][R14.64+0x40] ;  /* 0x000040060e253981 */ /* 0x000f28000c1e1900 */
[----:B------:R-:W4:Y:S04]  /*0870*/  @P3 LDG.E R40, desc[UR6][R14.64+0x44] ;  /* 0x000044060e283981 */ /* 0x000f28000c1e1900 */
[----:B------:R-:W4:Y:S01]  /*0880*/  @P3 LDG.E R39, desc[UR6][R14.64+0x48] ;  /* 0x000048060e273981 */ /* 0x000f22000c1e1900 */
[----:B--2---:R-:W-:-:S03]  /*0890*/  @!P0 LOP3.LUT R7, R7, R28, RZ, 0x3c, !PT ;  /* 0x0000001c07078212 */ /* 0x004fc600078e3cff */
[----:B------:R-:W2:Y:S01]  /*08a0*/  @P1 LDG.E R28, desc[UR6][R14.64+0x14] ;  /* 0x000014060e1c1981 */ /* 0x000ea2000c1e1900 */
[----:B---3--:R-:W-:-:S03]  /*08b0*/  @P1 LOP3.LUT R7, R7, R30, RZ, 0x3c, !PT ;  /* 0x0000001e07071212 */ /* 0x008fc600078e3cff */
[----:B------:R-:W3:Y:S01]  /*08c0*/  @P1 LDG.E R30, desc[UR6][R14.64+0x1c] ;  /* 0x00001c060e1e1981 */ /* 0x000ee2000c1e1900 */
[----:B----4-:R-:W-:-:S03]  /*08d0*/  @!P0 LOP3.LUT R11, R11, R26, RZ, 0x3c, !PT ;  /* 0x0000001a0b0b8212 */ /* 0x010fc600078e3cff */
[----:B------:R-:W4:Y:S01]  /*08e0*/  @!P0 LDG.E R26, desc[UR6][R14.64+0x8] ;  /* 0x000008060e1a8981 */ /* 0x000f22000c1e1900 */
[----:B------:R-:W-:-:S03]  /*08f0*/  @P2 LOP3.LUT R7, R7, R32, RZ, 0x3c, !PT ;  /* 0x0000002007072212 */ /* 0x000fc600078e3cff */
[----:B------:R-:W3:Y:S01]  /*0900*/  @P2 LDG.E R32, desc[UR6][R14.64+0x28] ;  /* 0x000028060e202981 */ /* 0x000ee2000c1e1900 */
[----:B------:R-:W-:-:S03]  /*0910*/  @P3 LOP3.LUT R7, R7, R34, RZ, 0x3c, !PT ;  /* 0x0000002207073212 */ /* 0x000fc600078e3cff */
[----:B------:R-:W3:Y:S01]  /*0920*/  @P2 LDG.E R34, desc[UR6][R14.64+0x30] ;  /* 0x000030060e222981 */ /* 0x000ee2000c1e1900 */
[----:B------:R-:W-:-:S03]  /*0930*/  @P4 LOP3.LUT R7, R7, R38, RZ, 0x3c, !PT ;  /* 0x0000002607074212 */ /* 0x000fc600078e3cff */
[----:B------:R-:W3:Y:S01]  /*0940*/  @P3 LDG.E R38, desc[UR6][R14.64+0x3c] ;  /* 0x00003c060e263981 */ /* 0x000ee2000c1e1900 */
[----:B------:R-:W-:-:S03]  /*0950*/  @!P0 LOP3.LUT R8, R8, R25, RZ, 0x3c, !PT ;  /* 0x0000001908088212 */ /* 0x000fc600078e3cff */
[----:B------:R-:W3:Y:S01]  /*0960*/  @P4 LDG.E R25, desc[UR6][R14.64+0x54] ;  /* 0x000054060e194981 */ /* 0x000ee2000c1e1900 */
[----:B------:R-:W-:-:S03]  /*0970*/  @!P0 LOP3.LUT R6, R6, R27, RZ, 0x3c, !PT ;  /* 0x0000001b06068212 */ /* 0x000fc600078e3cff */
[----:B------:R-:W3:Y:S01]  /*0980*/  @P4 LDG.E R27, desc[UR6][R14.64+0x5c] ;  /* 0x00005c060e1b4981 */ /* 0x000ee2000c1e1900 */
[----:B------:R-:W-:-:S03]  /*0990*/  @P1 LOP3.LUT R8, R8, R29, RZ, 0x3c, !PT ;  /* 0x0000001d08081212 */ /* 0x000fc600078e3cff */
[----:B------:R-:W3:Y:S01]  /*09a0*/  @P5 LDG.E R29, desc[UR6][R14.64+0x68] ;  /* 0x000068060e1d5981 */ /* 0x000ee2000c1e1900 */
[----:B------:R-:W-:-:S03]  /*09b0*/  @P1 LOP3.LUT R6, R6, R31, RZ, 0x3c, !PT ;  /* 0x0000001f06061212 */ /* 0x000fc600078e3cff */
[----:B------:R-:W3:Y:S01]  /*09c0*/  @P5 LDG.E R31, desc[UR6][R14.64+0x70] ;  /* 0x000070060e1f5981 */ /* 0x000ee2000c1e1900 */
[----:B------:R-:W-:Y:S02]  /*09d0*/  @P5 LOP3.LUT R7, R7, R42, RZ, 0x3c, !PT ;  /* 0x0000002a07075212 */ /* 0x000fe400078e3cff */
[----:B------:R-:W-:Y:S02]  /*09e0*/  @P2 LOP3.LUT R8, R8, R33, RZ, 0x3c, !PT ;  /* 0x0000002108082212 */ /* 0x000fe400078e3cff */
[----:B------:R-:W3:Y:S01]  /*09f0*/  @P6 LDG.E R33, desc[UR6][R14.64+0x7c] ;  /* 0x00007c060e216981 */ /* 0x000ee2000c1e1900 */
[----:B------:R-:W-:-:S03]  /*0a00*/  @P2 LOP3.LUT R6, R6, R35, RZ, 0x3c, !PT ;  /* 0x0000002306062212 */ /* 0x000fc600078e3cff */
[----:B------:R-:W3:Y:S01]  /*0a10*/  @P6 LDG.E R35, desc[UR6][R14.64+0x84] ;  /* 0x000084060e236981 */ /* 0x000ee2000c1e1900 */
[----:B------:R-:W-:Y:S02]  /*0a20*/  @P6 LOP3.LUT R7, R7, R44, RZ, 0x3c, !PT ;  /* 0x0000002c07076212 */ /* 0x000fe400078e3cff */
[----:B------:R-:W-:Y:S02]  /*0a30*/  @P3 LOP3.LUT R8, R8, R37, RZ, 0x3c, !PT ;  /* 0x0000002508083212 */ /* 0x000fe400078e3cff */
[----:B------:R-:W-:Y:S02]  /*0a40*/  @P3 LOP3.LUT R6, R6, R39, RZ, 0x3c, !PT ;  /* 0x0000002706063212 */ /* 0x000fe400078e3cff */
[----:B--2---:R-:W-:Y:S02]  /*0a50*/  @P1 LOP3.LUT R11, R11, R28, RZ, 0x3c, !PT ;  /* 0x0000001c0b0b1212 */ /* 0x004fe400078e3cff */
[----:B------:R-:W2:Y:S01]  /*0a60*/  @P4 LDG.E R28, desc[UR6][R14.64+0x58] ;  /* 0x000058060e1c4981 */ /* 0x000ea2000c1e1900 */
[----:B----4-:R-:W-:-:S02]  /*0a70*/  @!P0 LOP3.LUT R9, R9, R26, RZ, 0x3c, !PT ;  /* 0x0000001a09098212 */ /* 0x010fc400078e3cff */
[----:B------:R-:W-:Y:S01]  /*0a80*/  LOP3.LUT P0, RZ, R36, 0x80, RZ, 0xc0, !PT ;  /* 0x0000008024ff7812 */ /* 0x000fe2000780c0ff */
[----:B------:R-:W4:Y:S01]  /*0a90*/  @P4 LDG.E R26, desc[UR6][R14.64+0x50] ;  /* 0x000050060e1a4981 */ /* 0x000f22000c1e1900 */
[----:B---3--:R-:W-:Y:S02]  /*0aa0*/  @P1 LOP3.LUT R9, R9, R30, RZ, 0x3c, !PT ;  /* 0x0000001e09091212 */ /* 0x008fe400078e3cff */
[----:B------:R-:W-:Y:S01]  /*0ab0*/  @P2 LOP3.LUT R11, R11, R32, RZ, 0x3c, !PT ;  /* 0x000000200b0b2212 */ /* 0x000fe200078e3cff */
[----:B------:R-:W3:Y:S01]  /*0ac0*/  @P5 LDG.E R30, desc[UR6][R14.64+0x64] ;  /* 0x000064060e1e5981 */ /* 0x000ee2000c1e1900 */
[----:B------:R-:W-:-:S03]  /*0ad0*/  @P2 LOP3.LUT R9, R9, R34, RZ, 0x3c, !PT ;  /* 0x0000002209092212 */ /* 0x000fc600078e3cff */
[----:B------:R-:W3:Y:S01]  /*0ae0*/  @P5 LDG.E R32, desc[UR6][R14.64+0x6c] ;  /* 0x00006c060e205981 */ /* 0x000ee2000c1e1900 */
[----:B------:R-:W-:-:S03]  /*0af0*/  @P3 LOP3.LUT R11, R11, R38, RZ, 0x3c, !PT ;  /* 0x000000260b0b3212 */ /* 0x000fc600078e3cff */
[----:B------:R-:W3:Y:S01]  /*0b00*/  @P6 LDG.E R34, desc[UR6][R14.64+0x78] ;  /* 0x000078060e226981 */ /* 0x000ee2000c1e1900 */
[----:B------:R-:W-:-:S03]  /*0b10*/  @P3 LOP3.LUT R9, R9, R40, RZ, 0x3c, !PT ;  /* 0x0000002809093212 */ /* 0x000fc600078e3cff */
[----:B------:R-:W3:Y:S04]  /*0b20*/  @P6 LDG.E R38, desc[UR6][R14.64+0x80] ;  /* 0x000080060e266981 */ /* 0x000ee8000c1e1900 */
[----:B------:R-:W3:Y:S04]  /*0b30*/  @P0 LDG.E R40, desc[UR6][R14.64+0x8c] ;  /* 0x00008c060e280981 */ /* 0x000ee8000c1e1900 */
[----:B------:R-:W3:Y:S04]  /*0b40*/  @P0 LDG.E R37, desc[UR6][R14.64+0x90] ;  /* 0x000090060e250981 */ /* 0x000ee8000c1e1900 */
[----:B------:R-:W3:Y:S04]  /*0b50*/  @P0 LDG.E R42, desc[UR6][R14.64+0x94] ;  /* 0x000094060e2a0981 */ /* 0x000ee8000c1e1900 */
[----:B------:R-:W3:Y:S04]  /*0b60*/  @P0 LDG.E R39, desc[UR6][R14.64+0x98] ;  /* 0x000098060e270981 */ /* 0x000ee8000c1e1900 */
[----:B------:R-:W3:Y:S01]  /*0b70*/  @P0 LDG.E R44, desc[UR6][R14.64+0x9c] ;  /* 0x00009c060e2c0981 */ /* 0x000ee2000c1e1900 */
[----:B------:R-:W-:-:S02]  /*0b80*/  @P4 LOP3.LUT R8, R8, R25, RZ, 0x3c, !PT ;  /* 0x0000001908084212 */ /* 0x000fc400078e3cff */
[----:B------:R-:W-:Y:S02]  /*0b90*/  @P4 LOP3.LUT R6, R6, R27, RZ, 0x3c, !PT ;  /* 0x0000001b06064212 */ /* 0x000fe400078e3cff */
[----:B------:R-:W-:Y:S02]  /*0ba0*/  @P5 LOP3.LUT R8, R8, R29, RZ, 0x3c, !PT ;  /* 0x0000001d08085212 */ /* 0x000fe400078e3cff */
[----:B------:R-:W-:Y:S02]  /*0bb0*/  @P5 LOP3.LUT R6, R6, R31, RZ, 0x3c, !PT ;  /* 0x0000001f06065212 */ /* 0x000fe400078e3cff */
[----:B------:R-:W-:Y:S02]  /*0bc0*/  @P6 LOP3.LUT R8, R8, R33, RZ, 0x3c, !PT ;  /* 0x0000002108086212 */ /* 0x000fe400078e3cff */
[----:B------:R-:W-:Y:S02]  /*0bd0*/  @P6 LOP3.LUT R6, R6, R35, RZ, 0x3c, !PT ;  /* 0x0000002306066212 */ /* 0x000fe400078e3cff */
[----:B--2---:R-:W-:-:S02]  /*0be0*/  @P4 LOP3.LUT R9, R9, R28, RZ, 0x3c, !PT ;  /* 0x0000001c09094212 */ /* 0x004fc400078e3cff */
[----:B----4-:R-:W-:-:S04]  /*0bf0*/  @P4 LOP3.LUT R11, R11, R26, RZ, 0x3c, !PT ;  /* 0x0000001a0b0b4212 */ /* 0x010fc800078e3cff */
[----:B---3--:R-:W-:Y:S02]  /*0c00*/  @P5 LOP3.LUT R11, R11, R30, RZ, 0x3c, !PT ;  /* 0x0000001e0b0b5212 */ /* 0x008fe400078e3cff */
[----:B------:R-:W-:Y:S02]  /*0c10*/  @P5 LOP3.LUT R9, R9, R32, RZ, 0x3c, !PT ;  /* 0x0000002009095212 */ /* 0x000fe400078e3cff */
[----:B------:R-:W-:Y:S02]  /*0c20*/  @P6 LOP3.LUT R11, R11, R34, RZ, 0x3c, !PT ;  /* 0x000000220b0b6212 */ /* 0x000fe400078e3cff */
[----:B------:R-:W-:Y:S02]  /*0c30*/  @P6 LOP3.LUT R9, R9, R38, RZ, 0x3c, !PT ;  /* 0x0000002609096212 */ /* 0x000fe400078e3cff */
[----:B------:R-:W-:Y:S02]  /*0c40*/  @P0 LOP3.LUT R11, R11, R40, RZ, 0x3c, !PT ;  /* 0x000000280b0b0212 */ /* 0x000fe400078e3cff */
[----:B------:R-:W-:-:S02]  /*0c50*/  @P0 LOP3.LUT R8, R8, R37, RZ, 0x3c, !PT ;  /* 0x0000002508080212 */ /* 0x000fc400078e3cff */
[----:B------:R-:W-:Y:S02]  /*0c60*/  @P0 LOP3.LUT R9, R9, R42, RZ, 0x3c, !PT ;  /* 0x0000002a09090212 */ /* 0x000fe400078e3cff */
[----:B------:R-:W-:Y:S02]  /*0c70*/  @P0 LOP3.LUT R6, R6, R39, RZ, 0x3c, !PT ;  /* 0x0000002706060212 */ /* 0x000fe400078e3cff */
[----:B------:R-:W-:Y:S02]  /*0c80*/  @P0 LOP3.LUT R7, R7, R44, RZ, 0x3c, !PT ;  /* 0x0000002c07070212 */ /* 0x000fe400078e3cff */
[----:B------:R-:W-:-:S13]  /*0c90*/  R2P PR, R36.B1, 0x7f ;  /* 0x0000007f24007804 */ /* 0x000fda0000001000 */
[----:B------:R-:W2:Y:S04]  /*0ca0*/  @P0 LDG.E R26, desc[UR6][R14.64+0xb0] ;  /* 0x0000b0060e1a0981 */ /* 0x000ea8000c1e1900 */
[----:B------:R-:W3:Y:S04]  /*0cb0*/  @P1 LDG.E R34, desc[UR6][R14.64+0xc4] ;  /* 0x0000c4060e221981 */ /* 0x000ee8000c1e1900 */
        /* <DEDUP_REMOVED lines=17> */
[----:B--2---:R-:W-:-:S03]  /*0dd0*/  @P0 LOP3.LUT R7, R7, R26, RZ, 0x3c, !PT ;  /* 0x0000001a07070212 */ /* 0x004fc600078e3cff */
[----:B------:R-:W2:Y:S01]  /*0de0*/  @P3 LDG.E R26, desc[UR6][R14.64+0xdc] ;  /* 0x0000dc060e1a3981 */ /* 0x000ea2000c1e1900 */
[----:B---3--:R-:W-:-:S03]  /*0df0*/  @P1 LOP3.LUT R7, R7, R34, RZ, 0x3c, !PT ;  /* 0x0000002207071212 */ /* 0x008fc600078e3cff */
[----:B------:R-:W3:Y:S01]  /*0e00*/  @P1 LDG.E R34, desc[UR6][R14.64+0xb4] ;  /* 0x0000b4060e221981 */ /* 0x000ee2000c1e1900 */
[----:B----4-:R-:W-:-:S04]  /*0e10*/  @P2 LOP3.LUT R7, R7, R44, RZ, 0x3c, !PT ;  /* 0x0000002c07072212 */ /* 0x010fc800078e3cff */
[----:B------:R-:W-:-:S04]  /*0e20*/  @P3 LOP3.LUT R7, R7, R46, RZ, 0x3c, !PT ;  /* 0x0000002e07073212 */ /* 0x000fc800078e3cff */
[----:B------:R-:W-:Y:S02]  /*0e30*/  @P4 LOP3.LUT R7, R7, R28, RZ, 0x3c, !PT ;  /* 0x0000001c07074212 */ /* 0x000fe400078e3cff */
[----:B------:R-:W4:Y:S01]  /*0e40*/  @P3 LDG.E R28, desc[UR6][R14.64+0xe4] ;  /* 0x0000e4060e1c3981 */ /* 0x000f22000c1e1900 */
[----:B------:R-:W-:-:S03]  /*0e50*/  @P0 LOP3.LUT R11, R11, R30, RZ, 0x3c, !PT ;  /* 0x0000001e0b0b0212 */ /* 0x000fc600078e3cff */
[----:B------:R-:W4:Y:S01]  /*0e60*/  @P4 LDG.E R30, desc[UR6][R14.64+0xf0] ;  /* 0x0000f0060e1e4981 */ /* 0x000f22000c1e1900 */
[----:B------:R-:W-:-:S03]  /*0e70*/  @P0 LOP3.LUT R8, R8, R27, RZ, 0x3c, !PT ;  /* 0x0000001b08080212 */ /* 0x000fc600078e3cff */
[----:B------:R-:W4:Y:S01]  /*0e80*/  @P3 LDG.E R27, desc[UR6][R14.64+0xe8] ;  /* 0x0000e8060e1b3981 */ /* 0x000f22000c1e1900 */
[----:B------:R-:W-:-:S03]  /*0e90*/  @P0 LOP3.LUT R9, R9, R32, RZ, 0x3c, !PT ;  /* 0x0000002009090212 */ /* 0x000fc600078e3cff */
[----:B------:R-:W4:Y:S01]  /*0ea0*/  @P4 LDG.E R32, desc[UR6][R14.64+0xf8] ;  /* 0x0000f8060e204981 */ /* 0x000f22000c1e1900 */
[----:B------:R-:W-:Y:S02]  /*0eb0*/  @P0 LOP3.LUT R6, R6, R29, RZ, 0x3c, !PT ;  /* 0x0000001d06060212 */ /* 0x000fe400078e3cff */
[----:B------:R-:W-:Y:S01]  /*0ec0*/  LOP3.LUT P0, RZ, R36, 0x8000, RZ, 0xc0, !PT ;  /* 0x0000800024ff7812 */ /* 0x000fe2000780c0ff */
[----:B------:R-:W4:Y:S01]  /*0ed0*/  @P4 LDG.E R29, desc[UR6][R14.64+0xf4] ;  /* 0x0000f4060e1d4981 */ /* 0x000f22000c1e1900 */
[----:B------:R-:W-:-:S03]  /*0ee0*/  @P1 LOP3.LUT R8, R8, R31, RZ, 0x3c, !PT ;  /* 0x0000001f08081212 */ /* 0x000fc600078e3cff */
[----:B------:R-:W4:Y:S01]  /*0ef0*/  @P4 LDG.E R31, desc[UR6][R14.64+0xfc] ;  /* 0x0000fc060e1f4981 */ /* 0x000f22000c1e1900 */
[----:B------:R-:W-:-:S03]  /*0f00*/  @P1 LOP3.LUT R6, R6, R33, RZ, 0x3c, !PT ;  /* 0x0000002106061212 */ /* 0x000fc600078e3cff */
[----:B------:R-:W4:Y:S04]  /*0f10*/  @P5 LDG.E R33, desc[UR6][R14.64+0x108] ;  /* 0x000108060e215981 */ /* 0x000f28000c1e1900 */
[----:B------:R-:W4:Y:S01]  /*0f20*/  @P5 LDG.E R36, desc[UR6][R14.64+0x10c] ;  /* 0x00010c060e245981 */ /* 0x000f22000c1e1900 */
[----:B------:R-:W-:-:S03]  /*0f30*/  @P2 LOP3.LUT R8, R8, R35, RZ, 0x3c, !PT ;  /* 0x0000002308082212 */ /* 0x000fc600078e3cff */
        /* <DEDUP_REMOVED lines=8> */
[----:B------:R-:W4:Y:S04]  /*0fc0*/  @P0 LDG.E R39, desc[UR6][R14.64+0x130] ;  /* 0x000130060e270981 */ /* 0x000f28000c1e1900 */
[----:B------:R-:W4:Y:S04]  /*0fd0*/  @P0 LDG.E R42, desc[UR6][R14.64+0x134] ;  /* 0x000134060e2a0981 */ /* 0x000f28000c1e1900 */
[----:B------:R-:W4:Y:S04]  /*0fe0*/  @P0 LDG.E R44, desc[UR6][R14.64+0x13c] ;  /* 0x00013c060e2c0981 */ /* 0x000f28000c1e1900 */
[----:B------:R-:W4:Y:S01]  /*0ff0*/  @P0 LDG.E R41, desc[UR6][R14.64+0x138] ;  /* 0x000138060e290981 */ /* 0x000f22000c1e1900 */
[----:B---3--:R-:W-:-:S03]  /*1000*/  @P1 LOP3.LUT R11, R11, R34, RZ, 0x3c, !PT ;  /* 0x000000220b0b1212 */ /* 0x008fc600078e3cff */
[----:B------:R-:W3:Y:S01]  /*1010*/  @P5 LDG.E R34, desc[UR6][R14.64+0x104] ;  /* 0x000104060e225981 */ /* 0x000ee2000c1e1900 */
[----:B------:R-:W-:-:S03]  /*1020*/  @P2 LOP3.LUT R11, R11, R40, RZ, 0x3c, !PT ;  /* 0x000000280b0b2212 */ /* 0x000fc600078e3cff */
[----:B------:R-:W3:Y:S01]  /*1030*/  @P0 LDG.E R40, desc[UR6][R14.64+0x12c] ;  /* 0x00012c060e280981 */ /* 0x000ee2000c1e1900 */
[----:B--2---:R-:W-:-:S03]  /*1040*/  @P3 LOP3.LUT R11, R11, R26, RZ, 0x3c, !PT ;  /* 0x0000001a0b0b3212 */ /* 0x004fc600078e3cff */
[----:B------:R-:W2:Y:S01]  /*1050*/  @P6 LDG.E R26, desc[UR6][R14.64+0x118] ;  /* 0x000118060e1a6981 */ /* 0x000ea2000c1e1900 */
[----:B------:R-:W-:Y:S01]  /*1060*/  VIADD R24, R24, 0x10 ;  /* 0x0000001018187836 */ /* 0x000fe20000000000 */
[----:B----4-:R-:W-:-:S04]  /*1070*/  @P3 LOP3.LUT R9, R9, R28, RZ, 0x3c, !PT ;  /* 0x0000001c09093212 */ /* 0x010fc800078e3cff */
[----:B------:R-:W-:Y:S02]  /*1080*/  ISETP.NE.AND P1, PT, R24, 0x20, PT ;  /* 0x000000201800780c */ /* 0x000fe40003f25270 */
        /* <DEDUP_REMOVED lines=17> */
[----:B---3--:R-:W-:-:S04]  /*11a0*/  @P5 LOP3.LUT R11, R11, R34, RZ, 0x3c, !PT ;  /* 0x000000220b0b5212 */ /* 0x008fc800078e3cff */
[----:B--2---:R-:W-:-:S04]  /*11b0*/  @P6 LOP3.LUT R11, R11, R26, RZ, 0x3c, !PT ;  /* 0x0000001a0b0b6212 */ /* 0x004fc800078e3cff */
[----:B------:R-:W-:Y:S01]  /*11c0*/  @P0 LOP3.LUT R11, R11, R40, RZ, 0x3c, !PT ;  /* 0x000000280b0b0212 */ /* 0x000fe200078e3cff */
[----:B------:R-:W-:Y:S06]  /*11d0*/  @P1 BRA `(.L_x_10) ;  /* 0xfffffff4004c1947 */ /* 0x000fec000383ffff */
[----:B------:R-:W-:-:S05]  /*11e0*/  VIADD R21, R21, 0x1 ;  /* 0x0000000115157836 */ /* 0x000fca0000000000 */
[----:B------:R-:W-:-:S13]  /*11f0*/  ISETP.NE.AND P0, PT, R21, 0x5, PT ;  /* 0x000000051500780c */ /* 0x000fda0003f05270 */
[----:B------:R-:W-:Y:S05]  /*1200*/  @P0 BRA `(.L_x_11) ;  /* 0xfffffff400300947 */ /* 0x000fea000383ffff */
[----:B------:R1:W-:Y:S01]  /*1210*/  STG.E desc[UR6][R4.64+0x4], R11 ;  /* 0x0000040b04007986 */ /* 0x0003e2000c101906 */
[----:B------:R-:W-:-:S03]  /*1220*/  VIADD R20, R20, 0x1 ;  /* 0x0000000114147836 */ /* 0x000fc60000000000 */
[----:B------:R1:W-:Y:S02]  /*1230*/  STG.E.64 desc[UR6][R4.64+0x8], R8 ;  /* 0x0000080804007986 */ /* 0x0003e4000c101b06 */
[----:B------:R-:W-:Y:S02]  /*1240*/  ISETP.GE.U32.AND P0, PT, R20, R19, PT ;  /* 0x000000131400720c */ /* 0x000fe40003f06070 */
[----:B------:R1:W-:Y:S11]  /*1250*/  STG.E.64 desc[UR6][R4.64+0x10], R6 ;  /* 0x0000100604007986 */ /* 0x0003f6000c101b06 */
[----:B------:R-:W-:Y:S05]  /*1260*/  @!P0 BRA `(.L_x_12) ;  /* 0xfffffff400088947 */ /* 0x000fea000383ffff */
.L_x_9:
[----:B------:R-:W-:Y:S05]  /*1270*/  BSYNC.RECONVERGENT B1 ;  /* 0x0000000000017941 */ /* 0x000fea0003800200 */
.L_x_8:
[C---:B------:R-:W-:Y:S01]  /*1280*/  ISETP.GT.U32.AND P0, PT, R17.reuse, 0x3, PT ;  /* 0x000000031100780c */ /* 0x040fe20003f04070 */
[----:B------:R-:W-:Y:S01]  /*1290*/  VIADD R16, R16, 0x1 ;  /* 0x0000000110107836 */ /* 0x000fe20000000000 */
[--C-:B------:R-:W-:Y:S02]  /*12a0*/  SHF.R.U64 R17, R17, 0x2, R18.reuse ;  /* 0x0000000211117819 */ /* 0x100fe40000001212 */
[----:B------:R-:W-:Y:S02]  /*12b0*/  ISETP.GT.U32.AND.EX P0, PT, R18, RZ, PT, P0 ;  /* 0x000000ff1200720c */ /* 0x000fe40003f04100 */
[----:B------:R-:W-:-:S11]  /*12c0*/  SHF.R.U32.HI R18, RZ, 0x2, R18 ;  /* 0x00000002ff127819 */ /* 0x000fd60000011612 */
[----:B------:R-:W-:Y:S05]  /*12d0*/  @P0 BRA `(.L_x_13) ;  /* 0xfffffff000cc0947 */ /* 0x000fea000383ffff */
.L_x_7:
[----:B------:R-:W-:Y:S05]  /*12e0*/  BSYNC.RECONVERGENT B0 ;  /* 0x0000000000007941 */ /* 0x000fea0003800200 */
.L_x_6:
[----:B------:R-:W-:Y:S01]  /*12f0*/  SHF.R.U32.HI R12, RZ, 0x2, R11 ;  /* 0x00000002ff0c7819 */ /* 0x000fe2000001160b */
[----:B------:R-:W2:Y:S01]  /*1300*/  LDC.64 R20, c[0x0][0x398] ;  /* 0x0000e600ff147b82 */ /* 0x000ea20000000a00 */
[----:B------:R-:W-:Y:S01]  /*1310*/  SHF.R.U32.HI R15, RZ, 0x2, R8 ;  /* 0x00000002ff0f7819 */ /* 0x000fe20000011608 */
[----:B------:R-:W-:Y:S01]  /*1320*/  STG.E.64 desc[UR6][R4.64+0x18], RZ ;  /* 0x000018ff04007986 */ /* 0x000fe2000c101b06 */
[----:B------:R-:W-:Y:S01]  /*1330*/  LOP3.LUT R12, R12, R11, RZ, 0x3c, !PT ;  /* 0x0000000b0c0c7212 */ /* 0x000fe200078e3cff */
[----:B01----:R-:W-:Y:S01]  /*1340*/  IMAD.SHL.U32 R11, R7, 0x10, RZ ;  /* 0x00000010070b7824 */ /* 0x003fe200078e00ff */
[----:B------:R-:W-:Y:S01]  /*1350*/  LOP3.LUT R15, R15, R8, RZ, 0x3c, !PT ;  /* 0x000000080f0f7212 */ /* 0x000fe200078e3cff */
[----:B------:R-:W-:Y:S02]  /*1360*/  STG.E desc[UR6][R4.64+0x20], RZ ;  /* 0x000020ff04007986 */ /* 0x000fe4000c101906 */
[C---:B------:R-:W-:Y:S02]  /*1370*/  IMAD.SHL.U32 R13, R12.reuse, 0x2, RZ ;  /* 0x000000020c0d7824 */ /* 0x040fe400078e00ff */
[----:B------:R-:W-:Y:S03]  /*1380*/  STG.E.64 desc[UR6][R4.64+0x28], RZ ;  /* 0x000028ff04007986 */ /* 0x000fe6000c101b06 */
[----:B------:R-:W-:Y:S01]  /*1390*/  LOP3.LUT R16, R12, R13, R11, 0x96, !PT ;  /* 0x0000000d0c107212 */ /* 0x000fe200078e960b */
[----:B------:R-:W-:-:S03]  /*13a0*/  IMAD.SHL.U32 R11, R15, 0x2, RZ ;  /* 0x000000020f0b7824 */ /* 0x000fc600078e00ff */
[----:B------:R-:W-:-:S05]  /*13b0*/  LOP3.LUT R16, R16, R7, RZ, 0x3c, !PT ;  /* 0x0000000710107212 */ /* 0x000fca00078e3cff */
[----:B------:R-:W-:Y:S01]  /*13c0*/  IMAD.SHL.U32 R8, R16, 0x10, RZ ;  /* 0x0000001010087824 */ /* 0x000fe200078e00ff */
[----:B--2---:R-:W2:Y:S04]  /*13d0*/  LDG.E.64 R12, desc[UR6][R20.64] ;  /* 0x00000006140c7981 */ /* 0x004ea8000c1e1b00 */
[----:B------:R-:W-:Y:S01]  /*13e0*/  LOP3.LUT R11, R15, R11, R8, 0x96, !PT ;  /* 0x0000000b0f0b7212 */ /* 0x000fe200078e9608 */
[----:B------:R-:W-:-:S03]  /*13f0*/  VIADD R8, R2, 0x700053 ;  /* 0x0070005302087836 */ /* 0x000fc60000000000 */
[----:B------:R-:W-:Y:S01]  /*1400*/  LOP3.LUT R17, R11, R16, RZ, 0x3c, !PT ;  /* 0x000000100b117212 */ /* 0x000fe200078e3cff */
[----:B------:R-:W-:Y:S04]  /*1410*/  STG.E.64 desc[UR6][R4.64+0x8], R6 ;  /* 0x0000080604007986 */ /* 0x000fe8000c101b06 */
[----:B------:R0:W-:Y:S04]  /*1420*/  STG.E.64 desc[UR6][R4.64], R8 ;  /* 0x0000000804007986 */ /* 0x0001e8000c101b06 */
[----:B------:R1:W-:Y:S04]  /*1430*/  STG.E.64 desc[UR6][R4.64+0x10], R16 ;  /* 0x0000101004007986 */ /* 0x0003e8000c101b06 */
[----:B------:R3:W4:Y:S01]  /*1440*/  LDG.E.64 R14, desc[UR6][R20.64] ;  /* 0x00000006140e7981 */ /* 0x000722000c1e1b00 */
[----:B------:R-:W-:-:S04]  /*1450*/  SHF.R.U32.HI R18, RZ, 0x2, R9 ;  /* 0x00000002ff127819 */ /* 0x000fc80000011609 */
[----:B------:R-:W-:Y:S01]  /*1460*/  LOP3.LUT R18, R18, R9, RZ, 0x3c, !PT ;  /* 0x0000000912127212 */ /* 0x000fe200078e3cff */
[----:B------:R-:W-:-:S04]  /*1470*/  IMAD.SHL.U32 R11, R17, 0x10, RZ ;  /* 0x00000010110b7824 */ /* 0x000fc800078e00ff */
[----:B------:R-:W-:Y:S01]  /*1480*/  IMAD.SHL.U32 R19, R18, 0x2, RZ ;  /* 0x0000000212137824 */ /* 0x000fe200078e00ff */
[----:B------:R-:W-:-:S04]  /*1490*/  SHF.R.U32.HI R23, RZ, 0x2, R6 ;  /* 0x00000002ff177819 */ /* 0x000fc80000011606 */
[----:B------:R-:W-:Y:S02]  /*14a0*/  LOP3.LUT R18, R18, R19, R11, 0x96, !PT ;  /* 0x0000001312127212 */ /* 0x000fe400078e960b */
[----:B------:R-:W-:Y:S02]  /*14b0*/  LOP3.LUT R23, R23, R6, RZ, 0x3c, !PT ;  /* 0x0000000617177212 */ /* 0x000fe400078e3cff */
[----:B------:R-:W-:-:S03]  /*14c0*/  LOP3.LUT R18, R18, R17, RZ, 0x3c, !PT ;  /* 0x0000001112127212 */ /* 0x000fc600078e3cff */
[----:B0-----:R-:W-:Y:S02]  /*14d0*/  IMAD.SHL.U32 R9, R23, 0x2, RZ ;  /* 0x0000000217097824 */ /* 0x001fe400078e00ff */
[----:B------:R-:W-:-:S05]  /*14e0*/  IMAD.SHL.U32 R6, R18, 0x10, RZ ;  /* 0x0000001012067824 */ /* 0x000fca00078e00ff */
[----:B------:R-:W-:Y:S01]  /*14f0*/  LOP3.LUT R9, R23, R9, R6, 0x96, !PT ;  /* 0x0000000917097212 */ /* 0x000fe200078e9606 */
[----:B------:R-:W-:-:S03]  /*1500*/  VIADD R26, R2, 0x7b0fdd ;  /* 0x007b0fdd021a7836 */ /* 0x000fc60000000000 */
[----:B------:R-:W-:Y:S01]  /*1510*/  LOP3.LUT R19, R9, R18, RZ, 0x3c, !PT ;  /* 0x0000001209137212 */ /* 0x000fe200078e3cff */
[----:B------:R-:W-:Y:S01]  /*1520*/  IMAD.IADD R8, R17, 0x1, R8 ;  /* 0x0000000111087824 */ /* 0x000fe200078e0208 */
[----:B------:R-:W-:-:S03]  /*1530*/  IADD3 R23, PT, PT, R10, 0x587c5, R16 ;  /* 0x000587c50a177810 */ /* 0x000fc60007ffe010 */
[----:B---3--:R-:W-:Y:S02]  /*1540*/  IMAD.IADD R20, R19, 0x1, R26 ;  /* 0x0000000113147824 */ /* 0x008fe400078e021a */
[----:B------:R-:W-:Y:S01]  /*1550*/  IMAD.WIDE.U32 R8, R8, 0x200000, RZ ;  /* 0x0020000008087825 */ /* 0x000fe200078e00ff */
[----:B------:R-:W-:-:S03]  /*1560*/  IADD3 R11, PT, PT, R10, 0x10974f, R18 ;  /* 0x0010974f0a0b7810 */ /* 0x000fc60007ffe012 */
[----:B------:R-:W-:Y:S01]  /*1570*/  IMAD.WIDE.U32 R20, R20, 0x200000, RZ ;  /* 0x0020000014147825 */ /* 0x000fe200078e00ff */
[----:B------:R-:W-:-:S03]  /*1580*/  LOP3.LUT R22, R8, R23, RZ, 0x3c, !PT ;  /* 0x0000001708167212 */ /* 0x000fc600078e3cff */
[----:B------:R-:W-:Y:S01]  /*1590*/  IMAD.MOV.U32 R23, RZ, RZ, R9 ;  /* 0x000000ffff177224 */ /* 0x000fe200078e0009 */
[----:B------:R-:W-:Y:S01]  /*15a0*/  LOP3.LUT R20, R20, R11, RZ, 0x3c, !PT ;  /* 0x0000000b14147212 */ /* 0x000fe200078e3cff */
[----:B------:R-:W-:Y:S02]  /*15b0*/  IMAD.MOV.U32 R27, RZ, RZ, R7 ;  /* 0x000000ffff1b7224 */ /* 0x000fe400078e0007 */
[----:B------:R-:W0:Y:S01]  /*15c0*/  I2F.F64.U64 R8, R22 ;  /* 0x0000001600087312 */ /* 0x000e220000301800 */
[----:B------:R1:W-:Y:S07]  /*15d0*/  STG.E.64 desc[UR6][R4.64+0x8], R16 ;  /* 0x0000081004007986 */ /* 0x0003ee000c101b06 */
[----:B------:R-:W3:Y:S01]  /*15e0*/  I2F.F64.U64 R10, R20 ;  /* 0x00000014000a7312 */ /* 0x000ee20000301800 */
[----:B------:R1:W-:Y:S01]  /*15f0*/  STG.E.64 desc[UR6][R4.64], R26 ;  /* 0x0000001a04007986 */ /* 0x0003e2000c101b06 */
[----:B------:R-:W-:-:S03]  /*1600*/  IMAD.MOV.U32 R24, RZ, RZ, 0x0 ;  /* 0x00000000ff187424 */ /* 0x000fc600078e00ff */
[----:B------:R1:W-:Y:S01]  /*1610*/  STG.E.64 desc[UR6][R4.64+0x10], R18 ;  /* 0x0000101204007986 */ /* 0x0003e2000c101b06 */
[----:B------:R-:W-:-:S06]  /*1620*/  IMAD.MOV.U32 R25, RZ, RZ, 0x3ca00000 ;  /* 0x3ca00000ff197424 */ /* 0x000fcc00078e00ff */
[-C--:B0-----:R-:W-:Y:S02]  /*1630*/  DFMA R6, R8, R24.reuse, 5.5511151231257827021e-17 ;  /* 0x3c9000000806742b */ /* 0x081fe40000000018 */
[----:B---3--:R-:W-:Y:S01]  /*1640*/  DFMA R8, R10, R24, 5.5511151231257827021e-17 ;  /* 0x3c9000000a08742b */ /* 0x008fe20000000018 */
[----:B------:R-:W-:Y:S02]  /*1650*/  IMAD R23, R0, 0x30, RZ ;  /* 0x0000003000177824 */ /* 0x000fe400078e02ff */
[----:B------:R-:W-:-:S04]  /*1660*/  IMAD.WIDE.U32 R10, R3, 0x30, R4 ;  /* 0x00000030030a7825 */ /* 0x000fc800078e0004 */
[----:B------:R-:W-:Y:S01]  /*1670*/  IMAD.IADD R11, R11, 0x1, R23 ;  /* 0x000000010b0b7824 */ /* 0x000fe200078e0217 */
[----:B--2---:R-:W-:Y:S02]  /*1680*/  DMUL R6, R12, R6 ;  /* 0x000000060c067228 */ /* 0x004fe40000000000 */
[----:B----4-:R-:W-:Y:S01]  /*1690*/  DMUL R8, R14, R8 ;  /* 0x000000080e087228 */ /* 0x010fe20000000000 */
[----:B-1----:R-:W-:Y:S10]  /*16a0*/  BRA.U !UP0, `(.L_x_14) ;  /* 0x0000001d08a87547 */ /* 0x002ff4000b800000 */
[----:B------:R-:W0:Y:S08]  /*16b0*/  LDC.64 R34, c[0x0][0x3a0] ;  /* 0x0000e800ff227b82 */ /* 0x000e300000000a00 */
[----:B------:R-:W1:Y:S08]  /*16c0*/  LDC.64 R32, c[0x0][0x3a8] ;  /* 0x0000ea00ff207b82 */ /* 0x000e700000000a00 */
[----:B------:R-:W2:Y:S08]  /*16d0*/  LDC.64 R30, c[0x0][0x3b8] ;  /* 0x0000ee00ff1e7b82 */ /* 0x000eb00000000a00 */
[----:B------:R-:W3:Y:S01]  /*16e0*/  LDC.64 R28, c[0x0][0x3c0] ;  /* 0x0000f000ff1c7b82 */ /* 0x000ee20000000a00 */
[----:B0-----:R-:W5:Y:S04]  /*16f0*/  LDG.E.64 R34, desc[UR6][R34.64] ;  /* 0x0000000622227981 */ /* 0x001f68000c1e1b00 */
[----:B-1----:R-:W5:Y:S04]  /*1700*/  LDG.E.64 R32, desc[UR6][R32.64] ;  /* 0x0000000620207981 */ /* 0x002f68000c1e1b00 */
[----:B--2---:R-:W5:Y:S04]  /*1710*/  LDG.E.64 R30, desc[UR6][R30.64] ;  /* 0x000000061e1e7981 */ /* 0x004f68000c1e1b00 */
[----:B---3--:R-:W5:Y:S01]  /*1720*/  LDG.E.64 R28, desc[UR6][R28.64] ;  /* 0x000000061c1c7981 */ /* 0x008f62000c1e1b00 */
[----:B------:R-:W-:-:S02]  /*1730*/  ISETP.NE.AND P0, PT, R3, RZ, PT ;  /* 0x000000ff0300720c */ /* 0x000fc40003f05270 */
[----:B------:R-:W-:-:S06]  /*1740*/  CS2R R4, SR_CLOCKLO ;  /* 0x0000000000047805 */ /* 0x000fcc0000015000 */
[----:B------:R-:W-:Y:S01]  /*1750*/  LOP3.LUT R2, R4, 0xaad26b49, RZ, 0x3c, !PT ;  /* 0xaad26b4904027812 */ /* 0x000fe200078e3cff */
[----:B------:R-:W-:Y:S01]  /*1760*/  BSSY.RECONVERGENT B0, `(.L_x_15) ;  /* 0x00000de000007945 */ /* 0x000fe20003800200 */
[----:B------:R-:W-:-:S03]  /*1770*/  LOP3.LUT R4, R5, 0xf7dcefdd, RZ, 0x3c, !PT ;  /* 0xf7dcefdd05047812 */ /* 0x000fc600078e3cff */
[----:B------:R-:W-:Y:S02]  /*1780*/  IMAD R2, R2, 0x4182bed5, RZ ;  /* 0x4182bed502027824 */ /* 0x000fe400078e02ff */
[----:B------:R-:W-:Y:S02]  /*1790*/  IMAD R13, R4, -0x658354e5, RZ ;  /* 0x9a7cab1b040d7824 */ /* 0x000fe400078e02ff */
[C---:B------:R-:W-:Y:S01]  /*17a0*/  VIADD R19, R2.reuse, 0x75bcd15 ;  /* 0x075bcd1502137836 */ /* 0x040fe20000000000 */
[C---:B------:R-:W-:Y:S01]  /*17b0*/  LOP3.LUT R4, R2.reuse, 0x159a55e5, RZ, 0x3c, !PT ;  /* 0x159a55e502047812 */ /* 0x040fe200078e3cff */
[C---:B------:R-:W-:Y:S01]  /*17c0*/  VIADD R5, R13.reuse, 0x1f123bb5 ;  /* 0x1f123bb50d057836 */ /* 0x040fe20000000000 */
[C---:B------:R-:W-:Y:S01]  /*17d0*/  IADD3 R18, PT, PT, R2.reuse, 0x64f0c9, R13 ;  /* 0x0064f0c902127810 */ /* 0x040fe20007ffe00d */
[----:B------:R-:W-:Y:S01]  /*17e0*/  VIADD R17, R2, 0x583f19 ;  /* 0x00583f1902117836 */ /* 0x000fe20000000000 */
[----:B------:R-:W-:Y:S02]  /*17f0*/  LOP3.LUT R16, R13, 0x5491333, RZ, 0x3c, !PT ;  /* 0x054913330d107812 */ /* 0x000fe400078e3cff */
[----:B------:R0:W-:Y:S04]  /*1800*/  STG.E.64 desc[UR6][R10.64+0x8], R4 ;  /* 0x000008040a007986 */ /* 0x0001e8000c101b06 */
[----:B------:R0:W-:Y:S04]  /*1810*/  STG.E.64 desc[UR6][R10.64], R18 ;  /* 0x000000120a007986 */ /* 0x0001e8000c101b06 */
[----:B------:R0:W-:Y:S01]  /*1820*/  STG.E.64 desc[UR6][R10.64+0x10], R16 ;  /* 0x000010100a007986 */ /* 0x0001e2000c101b06 */
[----:B------:R-:W-:Y:S05]  /*1830*/  @!P0 BRA `(.L_x_16) ;  /* 0x0000000c00408947 */ /* 0x000fea0003800000 */
[----:B------:R-:W-:Y:S02]  /*1840*/  IMAD.MOV.U32 R2, RZ, RZ, RZ ;  /* 0x000000ffff027224 */ /* 0x000fe400078e00ff */
[----:B------:R-:W-:Y:S02]  /*1850*/  IMAD.MOV.U32 R20, RZ, RZ, R3 ;  /* 0x000000ffff147224 */ /* 0x000fe400078e0003 */
[----:B------:R-:W-:-:S07]  /*1860*/  IMAD.MOV.U32 R21, RZ, RZ, R0 ;  /* 0x000000ffff157224 */ /* 0x000fce00078e0000 */
.L_x_22:
        /* <DEDUP_REMOVED lines=8> */
.L_x_21:
[----:B------:R-:W-:Y:S01]  /*18f0*/  IMAD.MOV.U32 R25, RZ, RZ, RZ ;  /* 0x000000ffff197224 */ /* 0x000fe200078e00ff */
[----:B01----:R-:W-:Y:S02]  /*1900*/  CS2R R16, SRZ ;  /* 0x0000000000107805 */ /* 0x003fe4000001ff00 */
[----:B------:R-:W-:Y:S01]  /*1910*/  CS2R R4, SRZ ;  /* 0x0000000000047805 */ /* 0x000fe2000001ff00 */
[----:B------:R-:W-:-:S07]  /*1920*/  IMAD.MOV.U32 R19, RZ, RZ, RZ ;  /* 0x000000ffff137224 */ /* 0x000fce00078e00ff */
.L_x_20:
[----:B------:R-:W-:-:S05]  /*1930*/  IMAD.WIDE.U32 R14, R25, 0x4, R10 ;  /* 0x00000004190e7825 */ /* 0x000fca00078e000a */
[----:B-----5:R0:W5:Y:S01]  /*1940*/  LDG.E R24, desc[UR6][R14.64+0x4] ;  /* 0x000004060e187981 */ /* 0x020162000c1e1900 */
[----:B------:R-:W-:Y:S02]  /*1950*/  IMAD.SHL.U32 R26, R25, 0x20, RZ ;  /* 0x00000020191a7824 */ /* 0x000fe400078e00ff */
[----:B------:R-:W-:-:S07]  /*1960*/  IMAD.MOV.U32 R27, RZ, RZ, RZ ;  /* 0x000000ffff1b7224 */ /* 0x000fce00078e00ff */
.L_x_19:
        /* <DEDUP_REMOVED lines=9> */
[----:B------:R-:W4:Y:S04]  /*1a00*/  @P2 LDG.E R42, desc[UR6][R14.64+0x38] ;  /* 0x000038060e2a2981 */ /* 0x000f28000c1e1900 */
[----:B------:R-:W4:Y:S04]  /*1a10*/  @P3 LDG.E R44, desc[UR6][R14.64+0x4c] ;  /* 0x00004c060e2c3981 */ /* 0x000f28000c1e1900 */
[----:B------:R-:W4:Y:S04]  /*1a20*/  @!P0 LDG.E R37, desc[UR6][R14.64+0x4] ;  /* 0x000004060e258981 */ /* 0x000f28000c1e1900 */
[----:B------:R-:W4:Y:S04]  /*1a30*/  @!P0 LDG.E R39, desc[UR6][R14.64+0xc] ;  /* 0x00000c060e278981 */ /* 0x000f28000c1e1900 */
[----:B------:R-:W4:Y:S01]  /*1a40*/  @P3 LDG.E R41, desc[UR6][R14.64+0x40] ;  /* 0x000040060e293981 */ /* 0x000f22000c1e1900 */
[----:B--2---:R-:W-:-:S03]  /*1a50*/  @!P0 LOP3.LUT R17, R17, R36, RZ, 0x3c, !PT ;  /* 0x0000002411118212 */ /* 0x004fc600078e3cff */
[----:B------:R-:W2:Y:S01]  /*1a60*/  @!P0 LDG.E R36, desc[UR6][R14.64] ;  /* 0x000000060e248981 */ /* 0x000ea2000c1e1900 */
[----:B---3--:R-:W-:-:S03]  /*1a70*/  @P1 LOP3.LUT R17, R17, R38, RZ, 0x3c, !PT ;  /* 0x0000002611111212 */ /* 0x008fc600078e3cff */
[----:B------:R-:W3:Y:S01]  /*1a80*/  @!P0 LDG.E R38, desc[UR6][R14.64+0x8] ;  /* 0x000008060e268981 */ /* 0x000ee2000c1e1900 */
[----:B----4-:R-:W-:-:S03]  /*1a90*/  @P2 LOP3.LUT R17, R17, R42, RZ, 0x3c, !PT ;  /* 0x0000002a11112212 */ /* 0x010fc600078e3cff */
[----:B------:R-:W4:Y:S01]  /*1aa0*/  @P4 LDG.E R42, desc[UR6][R14.64+0x60] ;  /* 0x000060060e2a4981 */ /* 0x000f22000c1e1900 */
[----:B------:R-:W-:-:S03]  /*1ab0*/  @P3 LOP3.LUT R17, R17, R44, RZ, 0x3c, !PT ;  /* 0x0000002c11113212 */ /* 0x000fc600078e3cff */
[----:B------:R-:W4:Y:S01]  /*1ac0*/  @P5 LDG.E R44, desc[UR6][R14.64+0x74] ;  /* 0x000074060e2c5981 */ /* 0x000f22000c1e1900 */
[----:B------:R-:W-:-:S03]  /*1ad0*/  @!P0 LOP3.LUT R4, R4, R37, RZ, 0x3c, !PT ;  /* 0x0000002504048212 */ /* 0x000fc600078e3cff */
[----:B------:R-:W4:Y:S01]  /*1ae0*/  @P1 LDG.E R37, desc[UR6][R14.64+0x18] ;  /* 0x000018060e251981 */ /* 0x000f22000c1e1900 */
[----:B------:R-:W-:-:S03]  /*1af0*/  @!P0 LOP3.LUT R16, R16, R39, RZ, 0x3c, !PT ;  /* 0x0000002710108212 */ /* 0x000fc600078e3cff */
[----:B------:R-:W4:Y:S01]  /*1b00*/  @P1 LDG.E R39, desc[UR6][R14.64+0x20] ;  /* 0x000020060e271981 */ /* 0x000f22000c1e1900 */
[----:B--2---:R-:W-:-:S03]  /*1b10*/  @!P0 LOP3.LUT R19, R19, R36, RZ, 0x3c, !PT ;  /* 0x0000002413138212 */ /* 0x004fc600078e3cff */
[----:B------:R-:W2:Y:S01]  /*1b20*/  @P1 LDG.E R36, desc[UR6][R14.64+0x14] ;  /* 0x000014060e241981 */ /* 0x000ea2000c1e1900 */
[----:B---3--:R-:W-:-:S03]  /*1b30*/  @!P0 LOP3.LUT R5, R5, R38, RZ, 0x3c, !PT ;  /* 0x0000002605058212 */ /* 0x008fc600078e3cff */
[----:B------:R-:W3:Y:S01]  /*1b40*/  @P1 LDG.E R38, desc[UR6][R14.64+0x1c] ;  /* 0x00001c060e261981 */ /* 0x000ee2000c1e1900 */
[----:B----4-:R-:W-:-:S03]  /*1b50*/  @P4 LOP3.LUT R17, R17, R42, RZ, 0x3c, !PT ;  /* 0x0000002a11114212 */ /* 0x010fc600078e3cff */
[----:B------:R-:W4:Y:S01]  /*1b60*/  @P2 LDG.E R42, desc[UR6][R14.64+0x28] ;  /* 0x000028060e2a2981 */ /* 0x000f22000c1e1900 */
[----:B------:R-:W-:-:S03]  /*1b70*/  @P1 LOP3.LUT R4, R4, R37, RZ, 0x3c, !PT ;  /* 0x0000002504041212 */ /* 0x000fc600078e3cff */
[----:B------:R-:W4:Y:S01]  /*1b80*/  @P2 LDG.E R37, desc[UR6][R14.64+0x2c] ;  /* 0x00002c060e252981 */ /* 0x000f22000c1e1900 */
[----:B------:R-:W-:-:S03]  /*1b90*/  @P1 LOP3.LUT R16, R16, R39, RZ, 0x3c, !PT ;  /* 0x0000002710101212 */ /* 0x000fc600078e3cff */
[----:B------:R-:W4:Y:S01]  /*1ba0*/  @P2 LDG.E R39, desc[UR6][R14.64+0x34] ;  /* 0x000034060e272981 */ /* 0x000f22000c1e1900 */
[----:B--2---:R-:W-:-:S03]  /*1bb0*/  @P1 LOP3.LUT R19, R19, R36, RZ, 0x3c, !PT ;  /* 0x0000002413131212 */ /* 0x004fc600078e3cff */
[----:B------:R-:W2:Y:S01]  /*1bc0*/  @P2 LDG.E R36, desc[UR6][R14.64+0x30] ;  /* 0x000030060e242981 */ /* 0x000ea2000c1e1900 */
[----:B---3--:R-:W-:-:S03]  /*1bd0*/  @P1 LOP3.LUT R5, R5, R38, RZ, 0x3c, !PT ;  /* 0x0000002605051212 */ /* 0x008fc600078e3cff */
[----:B------:R-:W3:Y:S01]  /*1be0*/  @P3 LDG.E R38, desc[UR6][R14.64+0x3c] ;  /* 0x00003c060e263981 */ /* 0x000ee2000c1e1900 */
[----:B----4-:R-:W-:-:S03]  /*1bf0*/  @P2 LOP3.LUT R19, R19, R42, RZ, 0x3c, !PT ;  /* 0x0000002a13132212 */ /* 0x010fc600078e3cff */
[----:B------:R-:W4:Y:S01]  /*1c00*/  @P3 LDG.E R42, desc[UR6][R14.64+0x44] ;  /* 0x000044060e2a3981 */ /* 0x000f22000c1e1900 */
[----:B------:R-:W-:-:S03]  /*1c10*/  @P2 LOP3.LUT R4, R4, R37, RZ, 0x3c, !PT ;  /* 0x0000002504042212 */ /* 0x000fc600078e3cff */
[----:B------:R-:W4:Y:S01]  /*1c20*/  @P3 LDG.E R37, desc[UR6][R14.64+0x48] ;  /* 0x000048060e253981 */ /* 0x000f22000c1e1900 */
[----:B------:R-:W-:Y:S02]  /*1c30*/  @P2 LOP3.LUT R16, R16, R39, RZ, 0x3c, !PT ;  /* 0x0000002710102212 */ /* 0x000fe400078e3cff */
[----:B------:R-:W-:Y:S01]  /*1c40*/  @P3 LOP3.LUT R4, R4, R41, RZ, 0x3c, !PT ;  /* 0x0000002904043212 */ /* 0x000fe200078e3cff */
[----:B------:R-:W4:Y:S04]  /*1c50*/  @P4 LDG.E R39, desc[UR6][R14.64+0x54] ;  /* 0x000054060e274981 */ /* 0x000f28000c1e1900 */
        /* <DEDUP_REMOVED lines=19> */
[----:B------:R-:W-:Y:S02]  /*1d90*/  LOP3.LUT P0, RZ, R40, 0x80, RZ, 0xc0, !PT ;  /* 0x0000008028ff7812 */ /* 0x000fe4000780c0ff */
[----:B------:R-:W-:Y:S02]  /*1da0*/  @P5 LOP3.LUT R17, R17, R44, RZ, 0x3c, !PT ;  /* 0x0000002c11115212 */ /* 0x000fe400078e3cff */
[----:B------:R-:W4:Y:S01]  /*1db0*/  @P6 LDG.E R44, desc[UR6][R14.64+0x88] ;  /* 0x000088060e2c6981 */ /* 0x000f22000c1e1900 */
[----:B------:R-:W-:-:S03]  /*1dc0*/  @P5 LOP3.LUT R4, R4, R37, RZ, 0x3c, !PT ;  /* 0x0000002504045212 */ /* 0x000fc600078e3cff */
[----:B------:R-:W4:Y:S01]  /*1dd0*/  @P6 LDG.E R37, desc[UR6][R14.64+0x84] ;  /* 0x000084060e256981 */ /* 0x000f22000c1e1900 */
[----:B------:R-:W-:-:S04]  /*1de0*/  @P5 LOP3.LUT R16, R16, R39, RZ, 0x3c, !PT ;  /* 0x0000002710105212 */ /* 0x000fc800078e3cff */
        /* <DEDUP_REMOVED lines=9> */
[----:B------:R-:W-:Y:S02]  /*1e80*/  @P6 LOP3.LUT R17, R17, R44, RZ, 0x3c, !PT ;  /* 0x0000002c11116212 */ /* 0x000fe400078e3cff */
[----:B------:R-:W-:Y:S02]  /*1e90*/  @P6 LOP3.LUT R16, R16, R37, RZ, 0x3c, !PT ;  /* 0x0000002510106212 */ /* 0x000fe400078e3cff */
[----:B------:R-:W-:Y:S02]  /*1ea0*/  @P0 LOP3.LUT R4, R4, R39, RZ, 0x3c, !PT ;  /* 0x0000002704040212 */ /* 0x000fe400078e3cff */
[----:B------:R-:W-:Y:S02]  /*1eb0*/  @P0 LOP3.LUT R16, R16, R41, RZ, 0x3c, !PT ;  /* 0x0000002910100212 */ /* 0x000fe400078e3cff */
[----:B--2---:R-:W-:Y:S02]  /*1ec0*/  @P0 LOP3.LUT R19, R19, R36, RZ, 0x3c, !PT ;  /* 0x0000002413130212 */ /* 0x004fe400078e3cff */
[----:B---3--:R-:W-:-:S02]  /*1ed0*/  @P0 LOP3.LUT R5, R5, R38, RZ, 0x3c, !PT ;  /* 0x0000002605050212 */ /* 0x008fc400078e3cff */
[----:B----4-:R-:W-:Y:S02]  /*1ee0*/  @P0 LOP3.LUT R17, R17, R42, RZ, 0x3c, !PT ;  /* 0x0000002a11110212 */ /* 0x010fe400078e3cff */
        /* <DEDUP_REMOVED lines=24> */
[----:B------:R-:W-:-:S03]  /*2070*/  LOP3.LUT P0, RZ, R40, 0x8000, RZ, 0xc0, !PT ;  /* 0x0000800028ff7812 */ /* 0x000fc6000780c0ff */
[----:B------:R-:W3:Y:S01]  /*2080*/  @P2 LDG.E R40, desc[UR6][R14.64+0xc8] ;  /* 0x0000c8060e282981 */ /* 0x000ee2000c1e1900 */
[----:B------:R-:W-:Y:S02]  /*2090*/  @P3 LOP3.LUT R17, R17, R44, RZ, 0x3c, !PT ;  /* 0x0000002c11113212 */ /* 0x000fe400078e3cff */
[----:B----4-:R-:W-:Y:S01]  /*20a0*/  @P1 LOP3.LUT R4, R4, R37, RZ, 0x3c, !PT ;  /* 0x0000002504041212 */ /* 0x010fe200078e3cff */
[----:B------:R-:W4:Y:S01]  /*20b0*/  @P6 LDG.E R44, desc[UR6][R14.64+0x128] ;  /* 0x000128060e2c6981 */ /* 0x000f22000c1e1900 */
[----:B------:R-:W-:Y:S02]  /*20c0*/  @P4 LOP3.LUT R17, R17, R46, RZ, 0x3c, !PT ;  /* 0x0000002e11114212 */ /* 0x000fe400078e3cff */
[----:B------:R-:W-:Y:S01]  /*20d0*/  @P1 LOP3.LUT R16, R16, R39, RZ, 0x3c, !PT ;  /* 0x0000002710101212 */ /* 0x000fe200078e3cff */
[----:B------:R-:W4:Y:S01]  /*20e0*/  @P2 LDG.E R37, desc[UR6][R14.64+0xd4] ;  /* 0x0000d4060e252981 */ /* 0x000f22000c1e1900 */
[----:B------:R-:W-:-:S03]  /*20f0*/  @P5 LOP3.LUT R17, R17, R42, RZ, 0x3c, !PT ;  /* 0x0000002a11115212 */ /* 0x000fc600078e3cff */
[----:B------:R-:W4:Y:S01]  /*2100*/  @P2 LDG.E R42, desc[UR6][R14.64+0xd0] ;  /* 0x0000d0060e2a2981 */ /* 0x000f22000c1e1900 */
[----:B------:R-:W-:-:S03]  /*2110*/  @P2 LOP3.LUT R4, R4, R41, RZ, 0x3c, !PT ;  /* 0x0000002904042212 */ /* 0x000fc600078e3cff */
[----:B------:R-:W4:Y:S04]  /*2120*/  @P3 LDG.E R39, desc[UR6][R14.64+0xe0] ;  /* 0x0000e0060e273981 */ /* 0x000f28000c1e1900 */
[----:B------:R-:W4:Y:S01]  /*2130*/  @P3 LDG.E R41, desc[UR6][R14.64+0xe8] ;  /* 0x0000e8060e293981 */ /* 0x000f22000c1e1900 */
[----:B--2---:R-:W-:-:S03]  /*2140*/  @P1 LOP3.LUT R19, R19, R36, RZ, 0x3c, !PT ;  /* 0x0000002413131212 */ /* 0x004fc600078e3cff */
[----:B------:R-:W2:Y:S01]  /*2150*/  @P3 LDG.E R36, desc[UR6][R14.64+0xdc] ;  /* 0x0000dc060e243981 */ /* 0x000ea2000c1e1900 */
[----:B---3--:R-:W-:-:S03]  /*2160*/  @P1 LOP3.LUT R5, R5, R38, RZ, 0x3c, !PT ;  /* 0x0000002605051212 */ /* 0x008fc600078e3cff */
[----:B------:R-:W3:Y:S01]  /*2170*/  @P3 LDG.E R38, desc[UR6][R14.64+0xe4] ;  /* 0x0000e4060e263981 */ /* 0x000ee2000c1e1900 */
[----:B------:R-:W-:-:S03]  /*2180*/  @P2 LOP3.LUT R19, R19, R40, RZ, 0x3c, !PT ;  /* 0x0000002813132212 */ /* 0x000fc600078e3cff */
        /* <DEDUP_REMOVED lines=13> */
[----:B------:R-:W-:-:S03]  /*2260*/  @P4 LOP3.LUT R19, R19, R40, RZ, 0x3c, !PT ;  /* 0x0000002813134212 */ /* 0x000fc600078e3cff */
        /* <DEDUP_REMOVED lines=13> */
[----:B------:R-:W-:Y:S02]  /*2340*/  @P5 LOP3.LUT R5, R5, R40, RZ, 0x3c, !PT ;  /* 0x0000002805055212 */ /* 0x000fe400078e3cff */
[----:B------:R-:W-:Y:S01]  /*2350*/  @P6 LOP3.LUT R19, R19, R42, RZ, 0x3c, !PT ;  /* 0x0000002a13136212 */ /* 0x000fe200078e3cff */
[----:B------:R-:W3:Y:S04]  /*2360*/  @P0 LDG.E R40, desc[UR6][R14.64+0x134] ;  /* 0x000134060e280981 */ /* 0x000ee8000c1e1900 */
[----:B------:R-:W3:Y:S01]  /*2370*/  @P0 LDG.E R42, desc[UR6][R14.64+0x13c] ;  /* 0x00013c060e2a0981 */ /* 0x000ee2000c1e1900 */
[----:B------:R-:W-:-:S05]  /*2380*/  VIADD R27, R27, 0x10 ;  /* 0x000000101b1b7836 */ /* 0x000fca0000000000 */
[----:B------:R-:W-:Y:S02]  /*2390*/  ISETP.NE.AND P1, PT, R27, 0x20, PT ;  /* 0x000000201b00780c */ /* 0x000fe40003f25270 */
[----:B------:R-:W-:Y:S02]  /*23a0*/  @P6 LOP3.LUT R17, R17, R44, RZ, 0x3c, !PT ;  /* 0x0000002c11116212 */ /* 0x000fe400078e3cff */
[----:B----4-:R-:W-:Y:S02]  /*23b0*/  @P6 LOP3.LUT R4, R4, R37, RZ, 0x3c, !PT ;  /* 0x0000002504046212 */ /* 0x010fe400078e3cff */
[----:B------:R-:W-:Y:S02]  /*23c0*/  @P6 LOP3.LUT R16, R16, R39, RZ, 0x3c, !PT ;  /* 0x0000002710106212 */ /* 0x000fe400078e3cff */
[----:B------:R-:W-:Y:S02]  /*23d0*/  @P0 LOP3.LUT R4, R4, R41, RZ, 0x3c, !PT ;  /* 0x0000002904040212 */ /* 0x000fe400078e3cff */
[----:B------:R-:W-:-:S02]  /*23e0*/  @P0 LOP3.LUT R16, R16, R43, RZ, 0x3c, !PT ;  /* 0x0000002b10100212 */ /* 0x000fc400078e3cff */
[----:B--2---:R-:W-:Y:S02]  /*23f0*/  @P6 LOP3.LUT R5, R5, R36, RZ, 0x3c, !PT ;  /* 0x0000002405056212 */ /* 0x004fe400078e3cff */
[----:B---3--:R-:W-:Y:S02]  /*2400*/  @P0 LOP3.LUT R19, R19, R38, RZ, 0x3c, !PT ;  /* 0x0000002613130212 */ /* 0x008fe400078e3cff */
[----:B------:R-:W-:Y:S02]  /*2410*/  @P0 LOP3.LUT R5, R5, R40, RZ, 0x3c, !PT ;  /* 0x0000002805050212 */ /* 0x000fe400078e3cff */
        /* <DEDUP_REMOVED lines=11> */
.L_x_18:
[----:B------:R-:W-:Y:S05]  /*24d0*/  BSYNC.RECONVERGENT B1 ;  /* 0x0000000000017941 */ /* 0x000fea0003800200 */
.L_x_17:
[----:B------:R-:W-:Y:S01]  /*24e0*/  ISETP.GT.U32.AND P0, PT, R20, 0x3, PT ;  /* 0x000000031400780c */ /* 0x000fe20003f04070 */
[----:B------:R-:W-:Y:S01]  /*24f0*/  VIADD R2, R2, 0x1 ;  /* 0x0000000102027836 */ /* 0x000fe20000000000 */
[--C-:B------:R-:W-:Y:S02]  /*2500*/  SHF.R.U64 R20, R20, 0x2, R21.reuse ;  /* 0x0000000214147819 */ /* 0x100fe40000001215 */
[----:B------:R-:W-:Y:S02]  /*2510*/  ISETP.GT.U32.AND.EX P0, PT, R21, RZ, PT, P0 ;  /* 0x000000ff1500720c */ /* 0x000fe40003f04100 */
[----:B------:R-:W-:-:S11]  /*2520*/  SHF.R.U32.HI R21, RZ, 0x2, R21 ;  /* 0x00000002ff157819 */ /* 0x000fd60000011615 */
[----:B------:R-:W-:Y:S05]  /*2530*/  @P0 BRA `(.L_x_22) ;  /* 0xfffffff000cc0947 */ /* 0x000fea000383ffff */
.L_x_16:
[----:B------:R-:W-:Y:S05]  /*2540*/  BSYNC.RECONVERGENT B0 ;  /* 0x0000000000007941 */ /* 0x000fea0003800200 */
.L_x_15:
[----:B------:R2:W-:Y:S01]  /*2550*/  STG.E.64 desc[UR6][R10.64+0x18], RZ ;  /* 0x000018ff0a007986 */ /* 0x0005e2000c101b06 */
[----:B------:R-:W-:Y:S01]  /*2560*/  BSSY.RECONVERGENT B0, `(.L_x_23) ;  /* 0x00000fd000007945 */ /* 0x000fe20003800200 */
[----:B------:R-:W-:Y:S01]  /*2570*/  IMAD.MOV.U32 R15, RZ, RZ, RZ ;  /* 0x000000ffff0f7224 */ /* 0x000fe200078e00ff */
[----:B------:R-:W-:Y:S01]  /*2580*/  CS2R R22, SRZ ;  /* 0x0000000000167805 */ /* 0x000fe2000001ff00 */
[----:B------:R2:W-:Y:S04]  /*2590*/  STG.E desc[UR6][R10.64+0x20], RZ ;  /* 0x000020ff0a007986 */ /* 0x0005e8000c101906 */
[----:B------:R2:W-:Y:S02]  /*25a0*/  STG.E.64 desc[UR6][R10.64+0x28], RZ ;  /* 0x000028ff0a007986 */ /* 0x0005e4000c101b06 */
.L_x_31:
[----:B------:R-:W-:Y:S01]  /*25b0*/  ISETP.NE.AND P0, PT, R15, 0x1, PT ;  /* 0x000000010f00780c */ /* 0x000fe20003f05270 */
[----:B------:R-:W-:Y:S01]  /*25c0*/  BSSY.RECONVERGENT B1, `(.L_x_24) ;  /* 0x00000f1000017945 */ /* 0x000fe20003800200 */
[----:B------:R-:W-:Y:S02]  /*25d0*/  IMAD.MOV.U32 R44, RZ, RZ, R22 ;  /* 0x000000ffff2c7224 */ /* 0x000fe400078e0016 */
[----:B------:R-:W-:Y:S02]  /*25e0*/  IMAD.MOV.U32 R45, RZ, RZ, R23 ;  /* 0x000000ffff2d7224 */ /* 0x000fe400078e0017 */
[----:B------:R-:W-:-:S07]  /*25f0*/  IMAD.MOV.U32 R15, RZ, RZ, RZ ;  /* 0x000000ffff0f7224 */ /* 0x000fce00078e00ff */
[----:B------:R-:W-:Y:S05]  /*2600*/  @!P0 BRA `(.L_x_25) ;  /* 0x0000000c00b08947 */ /* 0x000fea0003800000 */
[----:B------:R-:W-:Y:S01]  /*2610*/  SHF.R.U32.HI R2, RZ, 0x2, R19 ;  /* 0x00000002ff027819 */ /* 0x000fe20000011613 */
[----:B------:R-:W-:Y:S01]  /*2620*/  IMAD.SHL.U32 R13, R17, 0x10, RZ ;  /* 0x00000010110d7824 */ /* 0x000fe200078e00ff */
[----:B------:R-:W-:Y:S01]  /*2630*/  SHF.R.U32.HI R15, RZ, 0x2, R4 ;  /* 0x00000002ff0f7819 */ /* 0x000fe20000011604 */
[----:B------:R-:W-:Y:S01]  /*2640*/  BSSY.RECONVERGENT B2, `(.L_x_26) ;  /* 0x000007d000027945 */ /* 0x000fe20003800200 */
[----:B------:R-:W-:Y:S02]  /*2650*/  LOP3.LUT R2, R2, R19, RZ, 0x3c, !PT ;  /* 0x0000001302027212 */ /* 0x000fe400078e3cff */
[----:B------:R-:W-:-:S03]  /*2660*/  LOP3.LUT R15, R15, R4, RZ, 0x3c, !PT ;  /* 0x000000040f0f7212 */ /* 0x000fc600078e3cff */
[----:B------:R-:W-:Y:S02]  /*2670*/  IMAD.SHL.U32 R12, R2, 0x2, RZ ;  /* 0x00000002020c7824 */ /* 0x000fe400078e00ff */
[----:B01----:R-:W-:-:S03]  /*2680*/  IMAD.SHL.U32 R4, R15, 0x2, RZ ;  /* 0x000000020f047824 */ /* 0x003fc600078e00ff */
[----:B------:R-:W-:-:S04]  /*2690*/  LOP3.LUT R12, R2, R12, R13, 0x96, !PT ;  /* 0x0000000c020c7212 */ /* 0x000fc800078e960d */
[----:B------:R-:W-:-:S04]  /*26a0*/  LOP3.LUT R14, R12, R17, RZ, 0x3c, !PT ;  /* 0x000000110c0e7212 */ /* 0x000fc800078e3cff */
[----:B------:R-:W-:Y:S01]  /*26b0*/  IADD3 R21, PT, PT, R18, 0x587c5, R14 ;  /* 0x000587c512157810 */ /* 0x000fe20007ffe00e */
[----:B------:R-:W-:-:S05]  /*26c0*/  IMAD.SHL.U32 R2, R14, 0x10, RZ ;  /* 0x000000100e027824 */ /* 0x000fca00078e00ff */
[----:B------:R-:W-:Y:S02]  /*26d0*/  LOP3.LUT R15, R15, R4, R2, 0x96, !PT ;  /* 0x000000040f0f7212 */ /* 0x000fe400078e9602 */
[----:B------:R-:W-:Y:S02]  /*26e0*/  SHF.R.U32.HI R2, RZ, 0x2, R5 ;  /* 0x00000002ff027819 */ /* 0x000fe40000011605 */
[----:B------:R-:W-:Y:S02]  /*26f0*/  LOP3.LUT R15, R15, R14, RZ, 0x3c, !PT ;  /* 0x0000000e0f0f7212 */ /* 0x000fe400078e3cff */
[----:B------:R-:W-:Y:S02]  /*2700*/  LOP3.LUT R2, R2, R5, RZ, 0x3c, !PT ;  /* 0x0000000502027212 */ /* 0x000fe400078e3cff */
[----:B------:R-:W-:Y:S01]  /*2710*/  IADD3 R12, PT, PT, R18, 0xb0f8a, R15 ;  /* 0x000b0f8a120c7810 */ /* 0x000fe20007ffe00f */
[----:B------:R-:W-:Y:S01]  /*2720*/  IMAD.SHL.U32 R5, R15, 0x10, RZ ;  /* 0x000000100f057824 */ /* 0x000fe200078e00ff */
[----:B------:R0:W-:Y:S01]  /*2730*/  STG.E.64 desc[UR6][R10.64+0x8], R14 ;  /* 0x0000080e0a007986 */ /* 0x0001e2000c101b06 */
[----:B------:R-:W-:-:S02]  /*2740*/  IMAD.SHL.U32 R4, R2, 0x2, RZ ;  /* 0x0000000202047824 */ /* 0x000fc400078e00ff */
[----:B------:R-:W-:-:S03]  /*2750*/  IMAD.WIDE.U32 R12, R12, 0x200000, RZ ;  /* 0x002000000c0c7825 */ /* 0x000fc600078e00ff */
[----:B------:R-:W-:Y:S01]  /*2760*/  LOP3.LUT R20, R12, R21, RZ, 0x3c, !PT ;  /* 0x000000150c147212 */ /* 0x000fe200078e3cff */
[----:B------:R-:W-:Y:S01]  /*2770*/  IMAD.MOV.U32 R21, RZ, RZ, R13 ;  /* 0x000000ffff157224 */ /* 0x000fe200078e000d */
[----:B------:R-:W-:Y:S01]  /*2780*/  LOP3.LUT R12, R2, R4, R5, 0x96, !PT ;  /* 0x00000004020c7212 */ /* 0x000fe200078e9605 */
[----:B------:R-:W-:Y:S01]  /*2790*/  IMAD.MOV.U32 R4, RZ, RZ, 0x0 ;  /* 0x00000000ff047424 */ /* 0x000fe200078e00ff */
[----:B------:R-:W-:Y:S01]  /*27a0*/  SHF.R.U32.HI R13, RZ, 0x2, R16 ;  /* 0x00000002ff0d7819 */ /* 0x000fe20000011610 */
[----:B------:R-:W1:Y:S01]  /*27b0*/  I2F.F64.U64 R22, R20 ;  /* 0x0000001400167312 */ /* 0x000e620000301800 */
[----:B------:R-:W-:Y:S01]  /*27c0*/  IMAD.MOV.U32 R5, RZ, RZ, 0x3ca00000 ;  /* 0x3ca00000ff057424 */ /* 0x000fe200078e00ff */
[----:B------:R-:W-:Y:S02]  /*27d0*/  LOP3.LUT R12, R12, R15, RZ, 0x3c, !PT ;  /* 0x0000000f0c0c7212 */ /* 0x000fe400078e3cff */
[----:B------:R-:W-:Y:S02]  /*27e0*/  LOP3.LUT R13, R13, R16, RZ, 0x3c, !PT ;  /* 0x000000100d0d7212 */ /* 0x000fe400078e3cff */
[----:B------:R-:W-:Y:S01]  /*27f0*/  IADD3 R19, PT, PT, R18, 0x10974f, R12 ;  /* 0x0010974f12137810 */ /* 0x000fe20007ffe00c */
[----:B------:R-:W-:-:S02]  /*2800*/  IMAD.SHL.U32 R2, R12, 0x10, RZ ;  /* 0x000000100c027824 */ /* 0x000fc400078e00ff */
[----:B------:R-:W-:Y:S02]  /*2810*/  IMAD.SHL.U32 R16, R13, 0x2, RZ ;  /* 0x000000020d107824 */ /* 0x000fe400078e00ff */
[----:B------:R-:W-:-:S03]  /*2820*/  VIADD R18, R18, 0x161f14 ;  /* 0x00161f1412127836 */ /* 0x000fc60000000000 */
[----:B------:R-:W-:Y:S01]  /*2830*/  LOP3.LUT R13, R13, R16, R2, 0x96, !PT ;  /* 0x000000100d0d7212 */ /* 0x000fe200078e9602 */
[----:B-1----:R-:W-:Y:S01]  /*2840*/  DFMA R22, R22, R4, 5.5511151231257827021e-17 ;  /* 0x3c9000001616742b */ /* 0x002fe20000000004 */
[----:B------:R-:W-:Y:S02]  /*2850*/  IMAD.MOV.U32 R16, RZ, RZ, R18 ;  /* 0x000000ffff107224 */ /* 0x000fe400078e0012 */
[----:B------:R-:W-:-:S03]  /*2860*/  LOP3.LUT R13, R13, R12, RZ, 0x3c, !PT ;  /* 0x0000000c0d0d7212 */ /* 0x000fc600078e3cff */
[----:B------:R0:W-:Y:S02]  /*2870*/  STG.E.64 desc[UR6][R10.64], R16 ;  /* 0x000000100a007986 */ /* 0x0001e4000c101b06 */
[----:B------:R-:W-:Y:S02]  /*2880*/  IMAD.IADD R24, R13, 0x1, R18 ;  /* 0x000000010d187824 */ /* 0x000fe400078e0212 */
[----:B------:R-:W-:Y:S01]  /*2890*/  ISETP.GT.AND P0, PT, R23, 0xfffff, PT ;  /* 0x000fffff1700780c */ /* 0x000fe20003f04270 */
[----:B------:R-:W-:Y:S01]  /*28a0*/  IMAD.MOV.U32 R20, RZ, RZ, R22 ;  /* 0x000000ffff147224 */ /* 0x000fe200078e0016 */
[----:B------:R0:W-:Y:S01]  /*28b0*/  STG.E.64 desc[UR6][R10.64+0x10], R12 ;  /* 0x0000100c0a007986 */ /* 0x0001e2000c101b06 */
[----:B------:R-:W-:Y:S02]  /*28c0*/  IMAD.MOV.U32 R21, RZ, RZ, R23 ;  /* 0x000000ffff157224 */ /* 0x000fe400078e0017 */
[----:B------:R-:W-:-:S04]  /*28d0*/  IMAD.WIDE.U32 R24, R24, 0x200000, RZ ;  /* 0x0020000018187825 */ /* 0x000fc800078e00ff */
[----:B------:R-:W-:Y:S01]  /*28e0*/  IMAD.MOV.U32 R26, RZ, RZ, R22 ;  /* 0x000000ffff1a7224 */ /* 0x000fe200078e0016 */
[----:B------:R-:W-:Y:S01]  /*28f0*/  LOP3.LUT R24, R24, R19, RZ, 0x3c, !PT ;  /* 0x0000001318187212 */ /* 0x000fe200078e3cff */
[----:B------:R-:W-:Y:S02]  /*2900*/  IMAD.MOV.U32 R19, RZ, RZ, R23 ;  /* 0x000000ffff137224 */ /* 0x000fe400078e0017 */
[----:B------:R-:W-:-:S03]  /*2910*/  @!P0 DMUL R20, R20, 1.80143985094819840000e+16 ;  /* 0x4350000014148828 */ /* 0x000fc60000000000 */
[----:B------:R-:W1:Y:S07]  /*2920*/  I2F.F64.U64 R24, R24 ;  /* 0x0000001800187312 */ /* 0x000e6e0000301800 */
[----:B------:R-:W-:Y:S02]  /*2930*/  @!P0 IMAD.MOV.U32 R19, RZ, RZ, R21 ;  /* 0x000000ffff138224 */ /* 0x000fe400078e0015 */
[----:B------:R-:W-:Y:S02]  /*2940*/  @!P0 IMAD.MOV.U32 R26, RZ, RZ, R20 ;  /* 0x000000ffff1a8224 */ /* 0x000fe400078e0014 */
[----:B------:R-:W-:Y:S01]  /*2950*/  VIADD R2, R19, 0xffffffff ;  /* 0xffffffff13027836 */ /* 0x000fe20000000000 */
[----:B-1----:R-:W-:-:S04]  /*2960*/  DFMA R4, R24, 2.2204460492503130808e-16, R4 ;  /* 0x3cb000001804782b */ /* 0x002fc80000000004 */
[----:B------:R-:W-:Y:S01]  /*2970*/  ISETP.GT.U32.AND P1, PT, R2, 0x7feffffe, PT ;  /* 0x7feffffe0200780c */ /* 0x000fe20003f24070 */
[----:B------:R-:W-:Y:S02]  /*2980*/  IMAD.MOV.U32 R2, RZ, RZ, -0x3ff ;  /* 0xfffffc01ff027424 */ /* 0x000fe400078e00ff */
[----:B------:R-:W-:-:S10]  /*2990*/  @!P0 IMAD.MOV.U32 R2, RZ, RZ, -0x435 ;  /* 0xfffffbcbff028424 */ /* 0x000fd400078e00ff */
[----:B0-----:R-:W-:Y:S05]  /*29a0*/  @P1 BRA `(.L_x_27) ;  /* 0x0000000400001947 */ /* 0x001fea0003800000 */
[C---:B------:R-:W-:Y:S01]  /*29b0*/  LOP3.LUT R16, R19.reuse, 0xfffff, RZ, 0xc0, !PT ;  /* 0x000fffff13107812 */ /* 0x040fe200078ec0ff */
[----:B------:R-:W-:Y:S01]  /*29c0*/  IMAD.MOV.U32 R24, RZ, RZ, RZ ;  /* 0x000000ffff187224 */ /* 0x000fe200078e00ff */
[----:B------:R-:W-:Y:S01]  /*29d0*/  UMOV UR8, 0x3ae80f1e ;  /* 0x3ae80f1e00087882 */ /* 0x000fe20000000000 */
[----:B------:R-:W-:Y:S01]  /*29e0*/  IMAD.MOV.U32 R38, RZ, RZ, -0x748574fc ;  /* 0x8b7a8b04ff267424 */ /* 0x000fe200078e00ff */
[----:B------:R-:W-:Y:S01]  /*29f0*/  LOP3.LUT R27, R16, 0x3ff00000, RZ, 0xfc, !PT ;  /* 0x3ff00000101b7812 */ /* 0x000fe200078efcff */
[----:B------:R-:W-:Y:S01]  /*2a00*/  IMAD.MOV.U32 R39, RZ, RZ, 0x3ed0ee25 ;  /* 0x3ed0ee25ff277424 */ /* 0x000fe200078e00ff */
[----:B------:R-:W-:Y:S01]  /*2a10*/  UMOV UR9, 0x3eb1380b ;  /* 0x3eb1380b00097882 */ /* 0x000fe20000000000 */
[----:B------:R-:W-:Y:S01]  /*2a20*/  LEA.HI R2, R19, R2, RZ, 0xc ;  /* 0x0000000213027211 */ /* 0x000fe200078f60ff */
[----:B------:R-:W-:Y:S01]  /*2a30*/  UMOV UR10, 0x80000000 ;  /* 0x80000000000a7882 */ /* 0x000fe20000000000 */
[----:B------:R-:W-:Y:S01]  /*2a40*/  ISETP.GE.U32.AND P0, PT, R27, 0x3ff6a09f, PT ;  /* 0x3ff6a09f1b00780c */ /* 0x000fe20003f06070 */
[----:B------:R-:W-:-:S12]  /*2a50*/  UMOV UR11, 0x43300000 ;  /* 0x43300000000b7882 */ /* 0x000fd80000000000 */
[----:B------:R-:W-:Y:S02]  /*2a60*/  @P0 VIADD R21, R27, 0xfff00000 ;  /* 0xfff000001b150836 */ /* 0x000fe40000000000 */
[----:B------:R-:W-:Y:S02]  /*2a70*/  @P0 VIADD R2, R2, 0x1 ;  /* 0x0000000102020836 */ /* 0x000fe40000000000 */
[----:B------:R-:W-:-:S06]  /*2a80*/  @P0 IMAD.MOV.U32 R27, RZ, RZ, R21 ;  /* 0x000000ffff1b0224 */ /* 0x000fcc00078e0015 */
[C---:B------:R-:W-:Y:S02]  /*2a90*/  DADD R36, R26.reuse, 1 ;  /* 0x3ff000001a247429 */ /* 0x040fe40000000000 */
[----:B------:R-:W-:-:S04]  /*2aa0*/  DADD R26, R26, -1 ;  /* 0xbff000001a1a7429 */ /* 0x000fc80000000000 */
[----:B------:R-:W0:Y:S02]  /*2ab0*/  MUFU.RCP64H R25, R37 ;  /* 0x0000002500197308 */ /* 0x000e240000001800 */
[----:B0-----:R-:W-:-:S08]  /*2ac0*/  DFMA R20, -R36, R24, 1 ;  /* 0x3ff000002414742b */ /* 0x001fd00000000118 */
[----:B------:R-:W-:-:S08]  /*2ad0*/  DFMA R20, R20, R20, R20 ;  /* 0x000000141414722b */ /* 0x000fd00000000014 */
[----:B------:R-:W-:-:S08]  /*2ae0*/  DFMA R24, R24, R20, R24 ;  /* 0x000000141818722b */ /* 0x000fd00000000018 */
[----:B------:R-:W-:-:S08]  /*2af0*/  DMUL R22, R26, R24 ;  /* 0x000000181a167228 */ /* 0x000fd00000000000 */
[----:B------:R-:W-:-:S08]  /*2b00*/  DFMA R22, R26, R24, R22 ;  /* 0x000000181a16722b */ /* 0x000fd00000000016 */
[----:B------:R-:W-:Y:S02]  /*2b10*/  DMUL R20, R22, R22 ;  /* 0x0000001616147228 */ /* 0x000fe40000000000 */
[----:B------:R-:W-:-:S06]  /*2b20*/  DADD R40, R26, -R22 ;  /* 0x000000001a287229 */ /* 0x000fcc0000000816 */
[----:B------:R-:W-:Y:S01]  /*2b30*/  DFMA R36, R20, UR8, R38 ;  /* 0x0000000814247c2b */ /* 0x000fe20008000026 */
[----:B------:R-:W-:Y:S01]  /*2b40*/  UMOV UR8, 0x9f02676f ;  /* 0x9f02676f00087882 */ /* 0x000fe20000000000 */
[----:B------:R-:W-:Y:S01]  /*2b50*/  UMOV UR9, 0x3ef3b266 ;  /* 0x3ef3b26600097882 */ /* 0x000fe20000000000 */
[----:B------:R-:W-:-:S05]  /*2b60*/  DADD R40, R40, R40 ;  /* 0x0000000028287229 */ /* 0x000fca0000000028 */
[----:B------:R-:W-:Y:S01]  /*2b70*/  DFMA R36, R20, R36, UR8 ;  /* 0x0000000814247e2b */ /* 0x000fe20008000024 */
[----:B------:R-:W-:Y:S01]  /*2b80*/  UMOV UR8, 0xa9ab0956 ;  /* 0xa9ab095600087882 */ /* 0x000fe20000000000 */
[----:B------:R-:W-:Y:S01]  /*2b90*/  UMOV UR9, 0x3f1745cb ;  /* 0x3f1745cb00097882 */ /* 0x000fe20000000000 */
[----:B------:R-:W-:-:S05]  /*2ba0*/  DFMA R40, R26, -R22, R40 ;  /* 0x800000161a28722b */ /* 0x000fca0000000028 */
[----:B------:R-:W-:Y:S01]  /*2bb0*/  DFMA R36, R20, R36, UR8 ;  /* 0x0000000814247e2b */ /* 0x000fe20008000024 */
[----:B------:R-:W-:Y:S01]  /*2bc0*/  UMOV UR8, 0x2d1b5154 ;  /* 0x2d1b515400087882 */ /* 0x000fe20000000000 */
[----:B------:R-:W-:Y:S01]  /*2bd0*/  UMOV UR9, 0x3f3c71c7 ;  /* 0x3f3c71c700097882 */ /* 0x000fe20000000000 */
[----:B------:R-:W-:-:S05]  /*2be0*/  DMUL R24, R24, R40 ;  /* 0x0000002818187228 */ /* 0x000fca0000000000 */
[----:B------:R-:W-:Y:S01]  /*2bf0*/  DFMA R38, R20, R36, UR8 ;  /* 0x0000000814267e2b */ /* 0x000fe20008000024 */
[----:B------:R-:W-:Y:S01]  /*2c00*/  UMOV UR8, 0x923be72d ;  /* 0x923be72d00087882 */ /* 0x000fe20000000000 */
[----:B------:R-:W-:Y:S01]  /*2c10*/  UMOV UR9, 0x3f624924 ;  /* 0x3f62492400097882 */ /* 0x000fe20000000000 */
[----:B------:R-:W-:Y:S01]  /*2c20*/  LOP3.LUT R36, R2, 0x80000000, RZ, 0x3c, !PT ;  /* 0x8000000002247812 */ /* 0x000fe200078e3cff */
[----:B------:R-:W-:-:S04]  /*2c30*/  IMAD.MOV.U32 R37, RZ, RZ, 0x43300000 ;  /* 0x43300000ff257424 */ /* 0x000fc800078e00ff */
[----:B------:R-:W-:Y:S01]  /*2c40*/  DFMA R38, R20, R38, UR8 ;  /* 0x0000000814267e2b */ /* 0x000fe20008000026 */
[----:B------:R-:W-:Y:S01]  /*2c50*/  UMOV UR8, 0x9999a3c4 ;  /* 0x9999a3c400087882 */ /* 0x000fe20000000000 */
[----:B------:R-:W-:Y:S01]  /*2c60*/  UMOV UR9, 0x3f899999 ;  /* 0x3f89999900097882 */ /* 0x000fe20000000000 */
[----:B------:R-:W-:Y:S01]  /*2c70*/  DADD R36, R36, -UR10 ;  /* 0x8000000a24247e29 */ /* 0x000fe20008000000 */
[----:B------:R-:W-:Y:S01]  /*2c80*/  UMOV UR10, 0xfefa39ef ;  /* 0xfefa39ef000a7882 */ /* 0x000fe20000000000 */
[----:B------:R-:W-:-:S03]  /*2c90*/  UMOV UR11, 0x3fe62e42 ;  /* 0x3fe62e42000b7882 */ /* 0x000fc60000000000 */
[----:B------:R-:W-:Y:S01]  /*2ca0*/  DFMA R38, R20, R38, UR8 ;  /* 0x0000000814267e2b */ /* 0x000fe20008000026 */
[----:B------:R-:W-:Y:S01]  /*2cb0*/  UMOV UR8, 0x55555554 ;  /* 0x5555555400087882 */ /* 0x000fe20000000000 */
[----:B------:R-:W-:Y:S01]  /*2cc0*/  UMOV UR9, 0x3fb55555 ;  /* 0x3fb5555500097882 */ /* 0x000fe20000000000 */
[----:B------:R-:W-:-:S05]  /*2cd0*/  DFMA R26, R36, UR10, R22 ;  /* 0x0000000a241a7c2b */ /* 0x000fca0008000016 */
[----:B------:R-:W-:Y:S01]  /*2ce0*/  DFMA R38, R20, R38, UR8 ;  /* 0x0000000814267e2b */ /* 0x000fe20008000026 */
[----:B------:R-:W-:Y:S01]  /*2cf0*/  UMOV UR8, 0xfefa39ef ;  /* 0xfefa39ef00087882 */ /* 0x000fe20000000000 */
[----:B------:R-:W-:Y:S02]  /*2d00*/  UMOV UR9, 0x3fe62e42 ;  /* 0x3fe62e4200097882 */ /* 0x000fe40000000000 */
[----:B------:R-:W-:Y:S01]  /*2d10*/  DFMA R40, R36, -UR8, R26 ;  /* 0x8000000824287c2b */ /* 0x000fe2000800001a */
[----:B------:R-:W-:Y:S01]  /*2d20*/  UMOV UR8, 0x3b39803f ;  /* 0x3b39803f00087882 */ /* 0x000fe20000000000 */
[----:B------:R-:W-:Y:S02]  /*2d30*/  UMOV UR9, 0x3c7abc9e ;  /* 0x3c7abc9e00097882 */ /* 0x000fe40000000000 */
[----:B------:R-:W-:-:S04]  /*2d40*/  DMUL R38, R20, R38 ;  /* 0x0000002614267228 */ /* 0x000fc80000000000 */
[----:B------:R-:W-:-:S04]  /*2d50*/  DADD R40, -R22, R40 ;  /* 0x0000000016287229 */ /* 0x000fc80000000128 */
[----:B------:R-:W-:-:S08]  /*2d60*/  DFMA R24, R22, R38, R24 ;  /* 0x000000261618722b */ /* 0x000fd00000000018 */
[----:B------:R-:W-:-:S08]  /*2d70*/  DADD R24, R24, -R40 ;  /* 0x0000000018187229 */ /* 0x000fd00000000828 */
[----:B------:R-:W-:-:S08]  /*2d80*/  DFMA R24, R36, UR8, R24 ;  /* 0x0000000824187c2b */ /* 0x000fd00008000018 */
[----:B------:R-:W-:Y:S01]  /*2d90*/  DADD R36, R26, R24 ;  /* 0x000000001a247229 */ /* 0x000fe20000000018 */
[----:B------:R-:W-:Y:S10]  /*2da0*/  BRA `(.L_x_28) ;  /* 0x0000000000187947 */ /* 0x000ff40003800000 */
.L_x_27:
[----:B------:R-:W-:Y:S01]  /*2db0*/  IMAD.MOV.U32 R22, RZ, RZ, 0x0 ;  /* 0x00000000ff167424 */ /* 0x000fe200078e00ff */
[----:B------:R-:W-:Y:S01]  /*2dc0*/  LOP3.LUT P0, RZ, R21, 0x7fffffff, RZ, 0xc0, !PT ;  /* 0x7fffffff15ff7812 */ /* 0x000fe2000780c0ff */
[----:B------:R-:W-:-:S06]  /*2dd0*/  IMAD.MOV.U32 R23, RZ, RZ, 0x7ff00000 ;  /* 0x7ff00000ff177424 */ /* 0x000fcc00078e00ff */
[----:B------:R-:W-:-:S10]  /*2de0*/  DFMA R22, R20, R22, +INF ;  /* 0x7ff000001416742b */ /* 0x000fd40000000016 */
[----:B------:R-:W-:Y:S02]  /*2df0*/  FSEL R36, R22, RZ, P0 ;  /* 0x000000ff16247208 */ /* 0x000fe40000000000 */
[----:B------:R-:W-:-:S07]  /*2e00*/  FSEL R37, R23, -QNAN , P0 ;  /* 0xfff0000017257808 */ /* 0x000fce0000000000 */
.L_x_28:
[----:B------:R-:W-:Y:S05]  /*2e10*/  BSYNC.RECONVERGENT B2 ;  /* 0x0000000000027941 */ /* 0x000fea0003800200 */
.L_x_26:
[----:B------:R-:W-:Y:S01]  /*2e20*/  DMUL R26, RZ, R4 ;  /* 0x00000004ff1a7228 */ /* 0x000fe20000000000 */
[----:B------:R-:W-:Y:S01]  /*2e30*/  IMAD.SHL.U32 R2, R5, 0x2, RZ ;  /* 0x0000000205027824 */ /* 0x000fe200078e00ff */
[----:B------:R-:W-:Y:S01]  /*2e40*/  UMOV UR8, 0x33145c07 ;  /* 0x33145c0700087882 */ /* 0x000fe20000000000 */
[----:B------:R-:W-:Y:S01]  /*2e50*/  UMOV UR9, 0x3ca1a626 ;  /* 0x3ca1a62600097882 */ /* 0x000fe20000000000 */
[----:B------:R-:W-:Y:S01]  /*2e60*/  UMOV UR10, 0x19db62a1 ;  /* 0x19db62a1000a7882 */ /* 0x000fe20000000000 */
[----:B------:R-:W-:Y:S01]  /*2e70*/  UMOV UR11, 0x3f2a01a0 ;  /* 0x3f2a01a0000b7882 */ /* 0x000fe20000000000 */
[----:B------:R-:W-:Y:S01]  /*2e80*/  ISETP.GT.U32.AND P0, PT, R2, -0x79800000, PT ;  /* 0x868000000200780c */ /* 0x000fe20003f04070 */
[----:B------:R-:W-:Y:S01]  /*2e90*/  DMUL R36, R36, -2 ;  /* 0xc000000024247828 */ /* 0x000fe20000000000 */
[----:B------:R-:W-:Y:S02]  /*2ea0*/  BSSY.RECONVERGENT B2, `(.L_x_29) ;  /* 0x0000053000027945 */ /* 0x000fe40003800200 */
[----:B------:R-:W-:-:S02]  /*2eb0*/  FSEL R21, R27, R5, P0 ;  /* 0x000000051b157208 */ /* 0x000fc40000000000 */
[----:B------:R-:W-:-:S03]  /*2ec0*/  FSEL R26, R26, R4, P0 ;  /* 0x000000041a1a7208 */ /* 0x000fc60000000000 */
[----:B------:R-:W-:Y:S02]  /*2ed0*/  VIADD R27, R21, 0x100000 ;  /* 0x00100000151b7836 */ /* 0x000fe40000000000 */
[----:B------:R-:W-:Y:S02]  /*2ee0*/  IMAD.MOV.U32 R20, RZ, RZ, R26 ;  /* 0x000000ffff147224 */ /* 0x000fe400078e001a */
[----:B------:R-:W0:Y:S08]  /*2ef0*/  FRND.F64 R4, R26 ;  /* 0x0000001a00047313 */ /* 0x000e300000301800 */
[----:B------:R-:W1:Y:S01]  /*2f00*/  F2I.S64.F64 R26, R26 ;  /* 0x0000001a001a7311 */ /* 0x000e620000301900 */
[----:B0-----:R-:W-:-:S08]  /*2f10*/  DFMA R4, R4, -0.5, R20 ;  /* 0xbfe000000404782b */ /* 0x001fd00000000014 */
[C---:B------:R-:W-:Y:S01]  /*2f20*/  DMUL R38, R4.reuse, UR8 ;  /* 0x0000000804267c28 */ /* 0x040fe20008000000 */
[----:B------:R-:W-:Y:S01]  /*2f30*/  UMOV UR8, 0x54442d18 ;  /* 0x54442d1800087882 */ /* 0x000fe20000000000 */
[----:B------:R-:W-:Y:S01]  /*2f40*/  UMOV UR9, 0x400921fb ;  /* 0x400921fb00097882 */ /* 0x000fe20000000000 */
[C---:B-1----:R-:W-:Y:S02]  /*2f50*/  LOP3.LUT R2, R26.reuse, 0x1, RZ, 0xc0, !PT ;  /* 0x000000011a027812 */ /* 0x042fe400078ec0ff */
[----:B------:R-:W-:Y:S02]  /*2f60*/  LOP3.LUT P1, RZ, R26, 0x2, RZ, 0xc0, !PT ;  /* 0x000000021aff7812 */ /* 0x000fe4000782c0ff */
[----:B------:R-:W-:Y:S01]  /*2f70*/  ISETP.NE.U32.AND P0, PT, R2, 0x1, PT ;  /* 0x000000010200780c */ /* 0x000fe20003f05070 */
[----:B------:R-:W-:Y:S01]  /*2f80*/  DFMA R38, R4, UR8, R38 ;  /* 0x0000000804267c2b */ /* 0x000fe20008000026 */
[----:B------:R-:W-:Y:S01]  /*2f90*/  UMOV UR8, 0xf9785eba ;  /* 0xf9785eba00087882 */ /* 0x000fe20000000000 */
[----:B------:R-:W-:Y:S01]  /*2fa0*/  IMAD.MOV.U32 R4, RZ, RZ, 0x2cb0d246 ;  /* 0x2cb0d246ff047424 */ /* 0x000fe200078e00ff */
[----:B------:R-:W-:Y:S01]  /*2fb0*/  UMOV UR9, 0x3de5db65 ;  /* 0x3de5db6500097882 */ /* 0x000fe20000000000 */
[----:B------:R-:W-:Y:S01]  /*2fc0*/  IMAD.MOV.U32 R5, RZ, RZ, 0x3e5ae5f1 ;  /* 0x3e5ae5f1ff057424 */ /* 0x000fe200078e00ff */
[----:B------:R-:W-:-:S03]  /*2fd0*/  ISETP.NE.U32.AND.EX P0, PT, RZ, RZ, PT, P0 ;  /* 0x000000ffff00720c */ /* 0x000fc60003f05100 */
[----:B------:R-:W-:-:S08]  /*2fe0*/  DMUL R22, R38, R38 ;  /* 0x0000002626167228 */ /* 0x000fd00000000000 */
[----:B------:R-:W-:Y:S01]  /*2ff0*/  DFMA R4, R22, UR8, -R4 ;  /* 0x0000000816047c2b */ /* 0x000fe20008000804 */
[----:B------:R-:W-:Y:S01]  /*3000*/  UMOV UR8, 0x69ace392 ;  /* 0x69ace39200087882 */ /* 0x000fe20000000000 */
[----:B------:R-:W-:-:S06]  /*3010*/  UMOV UR9, 0x3ec71de3 ;  /* 0x3ec71de300097882 */ /* 0x000fcc0000000000 */
[----:B------:R-:W-:Y:S01]  /*3020*/  DFMA R24, R22, R4, UR8 ;  /* 0x0000000816187e2b */ /* 0x000fe20008000004 */
[----:B------:R-:W-:Y:S01]  /*3030*/  UMOV UR8, 0x20fd8164 ;  /* 0x20fd816400087882 */ /* 0x000fe20000000000 */
[----:B------:R-:W-:Y:S01]  /*3040*/  IMAD.MOV.U32 R4, RZ, RZ, -0x3e107ad8 ;  /* 0xc1ef8528ff047424 */ /* 0x000fe200078e00ff */
[----:B------:R-:W-:Y:S01]  /*3050*/  UMOV UR9, 0x3da8ff83 ;  /* 0x3da8ff8300097882 */ /* 0x000fe20000000000 */
[----:B------:R-:W-:-:S04]  /*3060*/  IMAD.MOV.U32 R5, RZ, RZ, 0x3e21eea7 ;  /* 0x3e21eea7ff057424 */ /* 0x000fc800078e00ff */
[C---:B------:R-:W-:Y:S01]  /*3070*/  DFMA R24, R22.reuse, R24, -UR10 ;  /* 0x8000000a16187e2b */ /* 0x040fe20008000018 */
[----:B------:R-:W-:Y:S01]  /*3080*/  UMOV UR10, 0x11110818 ;  /* 0x11110818000a7882 */ /* 0x000fe20000000000 */
[----:B------:R-:W-:Y:S01]  /*3090*/  DFMA R4, R22, -UR8, R4 ;  /* 0x8000000816047c2b */ /* 0x000fe20008000004 */
[----:B------:R-:W-:Y:S01]  /*30a0*/  UMOV UR11, 0x3f811111 ;  /* 0x3f811111000b7882 */ /* 0x000fe20000000000 */
[----:B------:R-:W-:Y:S01]  /*30b0*/  UMOV UR8, 0x8e06e6d9 ;  /* 0x8e06e6d900087882 */ /* 0x000fe20000000000 */
[----:B------:R-:W-:-:S03]  /*30c0*/  UMOV UR9, 0x3e927e4f ;  /* 0x3e927e4f00097882 */ /* 0x000fc60000000000 */
[C---:B------:R-:W-:Y:S01]  /*30d0*/  DFMA R40, R22.reuse, R24, UR10 ;  /* 0x0000000a16287e2b */ /* 0x040fe20008000018 */
[----:B------:R-:W-:Y:S01]  /*30e0*/  UMOV UR10, 0x55555554 ;  /* 0x55555554000a7882 */ /* 0x000fe20000000000 */
[----:B------:R-:W0:Y:S01]  /*30f0*/  MUFU.RSQ64H R25, R37 ;  /* 0x0000002500197308 */ /* 0x000e220000001c00 */
[C---:B------:R-:W-:Y:S01]  /*3100*/  DFMA R4, R22.reuse, R4, -UR8 ;  /* 0x8000000816047e2b */ /* 0x040fe20008000004 */
[----:B------:R-:W-:Y:S01]  /*3110*/  UMOV UR11, 0x3fc55555 ;  /* 0x3fc55555000b7882 */ /* 0x000fe20000000000 */
[----:B------:R-:W-:Y:S01]  /*3120*/  UMOV UR8, 0x19ddbce9 ;  /* 0x19ddbce900087882 */ /* 0x000fe20000000000 */
[----:B------:R-:W-:Y:S01]  /*3130*/  UMOV UR9, 0x3efa01a0 ;  /* 0x3efa01a000097882 */ /* 0x000fe20000000000 */
[----:B------:R-:W-:Y:S01]  /*3140*/  VIADD R24, R37, 0xfcb00000 ;  /* 0xfcb0000025187836 */ /* 0x000fe20000000000 */
[----:B------:R-:W-:-:S03]  /*3150*/  DFMA R40, R22, R40, -UR10 ;  /* 0x8000000a16287e2b */ /* 0x000fc60008000028 */
[----:B------:R-:W-:Y:S01]  /*3160*/  DFMA R4, R22, R4, UR8 ;  /* 0x0000000816047e2b */ /* 0x000fe20008000004 */
[----:B------:R-:W-:Y:S01]  /*3170*/  UMOV UR8, 0x16c15d47 ;  /* 0x16c15d4700087882 */ /* 0x000fe20000000000 */
[----:B------:R-:W-:-:S03]  /*3180*/  UMOV UR9, 0x3f56c16c ;  /* 0x3f56c16c00097882 */ /* 0x000fc60000000000 */
[----:B------:R-:W-:-:S03]  /*3190*/  DFMA R42, R22, R40, RZ ;  /* 0x00000028162a722b */ /* 0x000fc600000000ff */
[----:B------:R-:W-:Y:S01]  /*31a0*/  DFMA R4, R22, R4, -UR8 ;  /* 0x8000000816047e2b */ /* 0x000fe20008000004 */
[----:B------:R-:W-:Y:S01]  /*31b0*/  UMOV UR8, 0x55555551 ;  /* 0x5555555100087882 */ /* 0x000fe20000000000 */
[----:B0-----:R-:W-:Y:S01]  /*31c0*/  DMUL R40, R24, R24 ;  /* 0x0000001818287228 */ /* 0x001fe20000000000 */
[----:B------:R-:W-:Y:S02]  /*31d0*/  UMOV UR9, 0x3fa55555 ;  /* 0x3fa5555500097882 */ /* 0x000fe40000000000 */
[----:B------:R-:W-:Y:S01]  /*31e0*/  DFMA R38, R38, R42, R38 ;  /* 0x0000002a2626722b */ /* 0x000fe20000000026 */
[----:B------:R-:W-:Y:S02]  /*31f0*/  IMAD.MOV.U32 R42, RZ, RZ, 0x0 ;  /* 0x00000000ff2a7424 */ /* 0x000fe400078e00ff */
[----:B------:R-:W-:Y:S01]  /*3200*/  DFMA R4, R22, R4, UR8 ;  /* 0x0000000816047e2b */ /* 0x000fe20008000004 */
[----:B------:R-:W-:Y:S01]  /*3210*/  IMAD.MOV.U32 R43, RZ, RZ, 0x3fd80000 ;  /* 0x3fd80000ff2b7424 */ /* 0x000fe200078e00ff */
[----:B------:R-:W-:-:S05]  /*3220*/  DFMA R40, R36, -R40, 1 ;  /* 0x3ff000002428742b */ /* 0x000fca0000000828 */
[----:B------:R-:W-:Y:S01]  /*3230*/  LOP3.LUT R19, R39, 0x80000000, RZ, 0x3c, !PT ;  /* 0x8000000027137812 */ /* 0x000fe200078e3cff */
[----:B------:R-:W-:Y:S02]  /*3240*/  DFMA R4, R22, R4, -0.5 ;  /* 0xbfe000001604742b */ /* 0x000fe40000000004 */
[----:B------:R-:W-:Y:S02]  /*3250*/  DFMA R42, R40, R42, 0.5 ;  /* 0x3fe00000282a742b */ /* 0x000fe4000000002a */
[----:B------:R-:W-:-:S04]  /*3260*/  DMUL R40, R24, R40 ;  /* 0x0000002818287228 */ /* 0x000fc80000000000 */
[----:B------:R-:W-:-:S04]  /*3270*/  DFMA R22, R22, R4, 1 ;  /* 0x3ff000001616742b */ /* 0x000fc80000000004 */
[----:B------:R-:W-:-:S06]  /*3280*/  DFMA R42, R42, R40, R24 ;  /* 0x000000282a2a722b */ /* 0x000fcc0000000018 */
[----:B------:R-:W-:Y:S02]  /*3290*/  FSEL R26, R22, R38, !P0 ;  /* 0x00000026161a7208 */ /* 0x000fe40004000000 */
[----:B------:R-:W-:Y:S01]  /*32a0*/  DMUL R4, R36, R42 ;  /* 0x0000002a24047228 */ /* 0x000fe20000000000 */
[----:B------:R-:W-:Y:S01]  /*32b0*/  FSEL R27, R23, R39, !P0 ;  /* 0x00000027171b7208 */ /* 0x000fe20004000000 */
[----:B------:R-:W-:Y:S01]  /*32c0*/  VIADD R41, R43, 0xfff00000 ;  /* 0xfff000002b297836 */ /* 0x000fe20000000000 */
[----:B------:R-:W-:Y:S01]  /*32d0*/  FSEL R22, R38, R22, !P0 ;  /* 0x0000001626167208 */ /* 0x000fe20004000000 */
[----:B------:R-:W-:Y:S01]  /*32e0*/  IMAD.MOV.U32 R40, RZ, RZ, R42 ;  /* 0x000000ffff287224 */ /* 0x000fe200078e002a */
[----:B------:R-:W-:Y:S02]  /*32f0*/  FSEL R23, R19, R23, !P0 ;  /* 0x0000001713177208 */ /* 0x000fe40004000000 */
[----:B------:R-:W-:Y:S01]  /*3300*/  ISETP.GE.U32.AND P0, PT, R24, 0x7ca00000, PT ;  /* 0x7ca000001800780c */ /* 0x000fe20003f06070 */
[----:B------:R-:W-:Y:S01]  /*3310*/  DFMA R38, R4, -R4, R36 ;  /* 0x800000040426722b */ /* 0x000fe20000000024 */
[----:B------:R-:W-:-:S02]  /*3320*/  @P1 LOP3.LUT R19, R27, 0x80000000, RZ, 0x3c, !PT ;  /* 0x800000001b131812 */ /* 0x000fc400078e3cff */
[----:B------:R-:W-:-:S03]  /*3330*/  @P1 LOP3.LUT R47, R23, 0x80000000, RZ, 0x3c, !PT ;  /* 0x80000000172f1812 */ /* 0x000fc600078e3cff */
[----:B------:R-:W-:Y:S02]  /*3340*/  @P1 IMAD.MOV.U32 R27, RZ, RZ, R19 ;  /* 0x000000ffff1b1224 */ /* 0x000fe400078e0013 */
[----:B------:R-:W-:Y:S01]  /*3350*/  DFMA R44, R38, R40, R4 ;  /* 0x00000028262c722b */ /* 0x000fe20000000004 */
[----:B------:R-:W-:-:S03]  /*3360*/  @P1 IMAD.MOV.U32 R23, RZ, RZ, R47 ;  /* 0x000000ffff171224 */ /* 0x000fc600078e002f */
[----:B------:R-:W-:Y:S07]  /*3370*/  @!P0 BRA `(.L_x_30) ;  /* 0x0000000000148947 */ /* 0x000fee0003800000 */
[----:B------:R-:W-:Y:S01]  /*3380*/  IMAD.MOV.U32 R40, RZ, RZ, R42 ;  /* 0x000000ffff287224 */ /* 0x000fe200078e002a */
[----:B------:R-:W-:-:S07]  /*3390*/  MOV R2, 0x33b0 ;  /* 0x000033b000027802 */ /* 0x000fce0000000f00 */
[----:B--2--5:R-:W-:Y:S05]  /*33a0*/  CALL.REL.NOINC `($__internal_2_$__cuda_sm20_dsqrt_rn_f64_mediumpath_v1) ;  /* 0x0000006400587944 */ /* 0x024fea0003c00000 */
[----:B------:R-:W-:Y:S02]  /*33b0*/  IMAD.MOV.U32 R44, RZ, RZ, R4 ;  /* 0x000000ffff2c7224 */ /* 0x000fe400078e0004 */
[----:B------:R-:W-:-:S07]  /*33c0*/  IMAD.MOV.U32 R45, RZ, RZ, R5 ;  /* 0x000000ffff2d7224 */ /* 0x000fce00078e0005 */
.L_x_30:
[----:B------:R-:W-:Y:S05]  /*33d0*/  BSYNC.RECONVERGENT B2 ;  /* 0x0000000000027941 */ /* 0x000fea0003800200 */
.L_x_29:
[----:B------:R-:W-:Y:S01]  /*33e0*/  DADD R22, RZ, R22 ;  /* 0x00000000ff167229 */ /* 0x000fe20000000016 */
[----:B------:R-:W0:Y:S01]  /*33f0*/  FRND.F64.TRUNC R4, R20 ;  /* 0x0000001400047313 */ /* 0x000e22000030d800 */
[----:B------:R-:W-:Y:S01]  /*3400*/  DMUL R24, RZ, R20 ;  /* 0x00000014ff187228 */ /* 0x000fe20000000000 */
[----:B------:R-:W-:Y:S02]  /*3410*/  IMAD.MOV.U32 R19, RZ, RZ, R17 ;  /* 0x000000ffff137224 */ /* 0x000fe400078e0011 */
[----:B------:R-:W-:Y:S02]  /*3420*/  IMAD.MOV.U32 R16, RZ, RZ, R12 ;  /* 0x000000ffff107224 */ /* 0x000fe400078e000c */
[----:B------:R-:W-:Y:S01]  /*3430*/  IMAD.MOV.U32 R17, RZ, RZ, R13 ;  /* 0x000000ffff117224 */ /* 0x000fe200078e000d */
[----:B------:R-:W-:-:S07]  /*3440*/  DMUL R22, R22, R44 ;  /* 0x0000002c16167228 */ /* 0x000fce0000000000 */
[----:B------:R3:W-:Y:S01]  /*3450*/  STG.E.64 desc[UR6][R10.64+0x28], R22 ;  /* 0x000028160a007986 */ /* 0x0007e2000c101b06 */
[----:B0-----:R-:W-:Y:S01]  /*3460*/  DSETP.NEU.AND P0, PT, R20, R4, PT ;  /* 0x000000041400722a */ /* 0x001fe20003f0d000 */
[----:B------:R-:W-:Y:S02]  /*3470*/  IMAD.MOV.U32 R5, RZ, RZ, R15 ;  /* 0x000000ffff057224 */ /* 0x000fe400078e000f */
[----:B------:R-:W-:-:S03]  /*3480*/  IMAD.MOV.U32 R4, RZ, RZ, R14 ;  /* 0x000000ffff047224 */ /* 0x000fc600078e000e */
[----:B------:R-:W-:Y:S01]  /*3490*/  FSEL R24, R24, R26, !P0 ;  /* 0x0000001a18187208 */ /* 0x000fe20004000000 */
[----:B------:R-:W-:Y:S01]  /*34a0*/  IMAD.MOV.U32 R15, RZ, RZ, 0x1 ;  /* 0x00000001ff0f7424 */ /* 0x000fe200078e00ff */
[----:B------:R-:W-:-:S06]  /*34b0*/  FSEL R25, R25, R27, !P0 ;  /* 0x0000001b19197208 */ /* 0x000fcc0004000000 */
[----:B---3--:R-:W-:-:S11]  /*34c0*/  DMUL R44, R44, R24 ;  /* 0x000000182c2c7228 */ /* 0x008fd60000000000 */
.L_x_25:
[----:B------:R-:W-:Y:S05]  /*34d0*/  BSYNC.RECONVERGENT B1 ;  /* 0x0000000000017941 */ /* 0x000fea0003800200 */
.L_x_24:
[----:B-----5:R-:W-:Y:S01]  /*34e0*/  DSETP.GE.AND P0, PT, R44, R30, PT ;  /* 0x0000001e2c00722a */ /* 0x020fe20003f06000 */
[----:B------:R3:W-:Y:S01]  /*34f0*/  STG.E desc[UR6][R10.64+0x1c], R15 ;  /* 0x00001c0f0a007986 */ /* 0x0007e2000c101906 */
[----:B------:R-:W-:-:S04]  /*3500*/  DFMA R12, R32, R44, R34 ;  /* 0x0000002c200c722b */ /* 0x000fc80000000022 */
[----:B------:R-:W-:-:S14]  /*3510*/  DSETP.GTU.OR P0, PT, R44, R28, !P0 ;  /* 0x0000001c2c00722a */ /* 0x000fdc000470c400 */
[----:B---3--:R-:W-:Y:S05]  /*3520*/  @P0 BRA `(.L_x_31) ;  /* 0xfffffff000200947 */ /* 0x008fea000383ffff */
[----:B------:R-:W-:Y:S05]  /*3530*/  BSYNC.RECONVERGENT B0 ;  /* 0x0000000000007941 */ /* 0x000fea0003800200 */
.L_x_23:
[----:B------:R-:W-:Y:S05]  /*3540*/  BRA `(.L_x_32) ;  /* 0x0000001c00147947 */ /* 0x000fea0003800000 */
.L_x_14:
[----:B------:R-:W0:Y:S08]  /*3550*/  LDC.64 R28, c[0x0][0x3c8] ;  /* 0x0000f200ff1c7b82 */ /* 0x000e300000000a00 */
[----:B------:R-:W1:Y:S08]  /*3560*/  LDC.64 R26, c[0x0][0x3a0] ;  /* 0x0000e800ff1a7b82 */ /* 0x000e700000000a00 */
[----:B------:R-:W2:Y:S08]  /*3570*/  LDC.64 R24, c[0x0][0x3a8] ;  /* 0x0000ea00ff187b82 */ /* 0x000eb00000000a00 */
[----:B------:R-:W3:Y:S01]  /*3580*/  LDC.64 R22, c[0x0][0x3b8] ;  /* 0x0000ee00ff167b82 */ /* 0x000ee20000000a00 */
[----:B0-----:R-:W5:Y:S07]  /*3590*/  LDG.E.64 R28, desc[UR6][R28.64] ;  /* 0x000000061c1c7981 */ /* 0x001f6e000c1e1b00 */
[----:B------:R-:W0:Y:S01]  /*35a0*/  LDC.64 R12, c[0x0][0x3c0] ;  /* 0x0000f000ff0c7b82 */ /* 0x000e220000000a00 */
[----:B-1----:R-:W5:Y:S04]  /*35b0*/  LDG.E.64 R26, desc[UR6][R26.64] ;  /* 0x000000061a1a7981 */ /* 0x002f68000c1e1b00 */
[----:B--2---:R-:W5:Y:S04]  /*35c0*/  LDG.E.64 R24, desc[UR6][R24.64] ;  /* 0x0000000618187981 */ /* 0x004f68000c1e1b00 */
[----:B---3--:R-:W5:Y:S04]  /*35d0*/  LDG.E.64 R22, desc[UR6][R22.64] ;  /* 0x0000000616167981 */ /* 0x008f68000c1e1b00 */
[----:B0-----:R-:W5:Y:S01]  /*35e0*/  LDG.E.64 R12, desc[UR6][R12.64] ;  /* 0x000000060c0c7981 */ /* 0x001f62000c1e1b00 */
        /* <DEDUP_REMOVED lines=20> */
.L_x_40:
        /* <DEDUP_REMOVED lines=8> */
.L_x_39:
[----:B------:R-:W-:Y:S01]  /*37b0*/  IMAD.MOV.U32 R35, RZ, RZ, RZ ;  /* 0x000000ffff237224 */ /* 0x000fe200078e00ff */
[----:B01----:R-:W-:Y:S02]  /*37c0*/  CS2R R16, SRZ ;  /* 0x0000000000107805 */ /* 0x003fe4000001ff00 */
[----:B------:R-:W-:Y:S01]  /*37d0*/  CS2R R18, SRZ ;  /* 0x0000000000127805 */ /* 0x000fe2000001ff00 */
[----:B------:R-:W-:-:S07]  /*37e0*/  IMAD.MOV.U32 R21, RZ, RZ, RZ ;  /* 0x000000ffff157224 */ /* 0x000fce00078e00ff */
.L_x_38:
[----:B------:R-:W-:-:S05]  /*37f0*/  IMAD.WIDE.U32 R14, R35, 0x4, R10 ;  /* 0x00000004230e7825 */ /* 0x000fca00078e000a */
[----:B-----5:R0:W5:Y:S01]  /*3800*/  LDG.E R34, desc[UR6][R14.64+0x4] ;  /* 0x000004060e227981 */ /* 0x020162000c1e1900 */
[----:B------:R-:W-:Y:S02]  /*3810*/  IMAD.SHL.U32 R36, R35, 0x20, RZ ;  /* 0x0000002023247824 */ /* 0x000fe400078e00ff */
[----:B------:R-:W-:-:S07]  /*3820*/  IMAD.MOV.U32 R37, RZ, RZ, RZ ;  /* 0x000000ffff257224 */ /* 0x000fce00078e00ff */
.L_x_37:
        /* <DEDUP_REMOVED lines=12> */
[----:B------:R-:W4:Y:S01]  /*38f0*/  @P1 LDG.E R41, desc[UR6][R14.64+0x20] ;  /* 0x000020060e291981 */ /* 0x000f22000c1e1900 */
[----:B--2---:R-:W-:-:S03]  /*3900*/  @!P0 LOP3.LUT R17, R17, R38, RZ, 0x3c, !PT ;  /* 0x0000002611118212 */ /* 0x004fc600078e3cff */
[----:B------:R-:W2:Y:S01]  /*3910*/  @!P0 LDG.E R38, desc[UR6][R14.64] ;  /* 0x000000060e268981 */ /* 0x000ea2000c1e1900 */
[----:B---3--:R-:W-:-:S03]  /*3920*/  @P1 LOP3.LUT R17, R17, R42, RZ, 0x3c, !PT ;  /* 0x0000002a11111212 */ /* 0x008fc600078e3cff */
[----:B------:R-:W3:Y:S01]  /*3930*/  @P4 LDG.E R42, desc[UR6][R14.64+0x60] ;  /* 0x000060060e2a4981 */ /* 0x000ee2000c1e1900 */
[----:B----4-:R-:W-:-:S03]  /*3940*/  @P2 LOP3.LUT R17, R17, R44, RZ, 0x3c, !PT ;  /* 0x0000002c11112212 */ /* 0x010fc600078e3cff */
[----:B------:R-:W4:Y:S01]  /*3950*/  @P5 LDG.E R44, desc[UR6][R14.64+0x74] ;  /* 0x000074060e2c5981 */ /* 0x000f22000c1e1900 */
[----:B------:R-:W-:Y:S02]  /*3960*/  @P3 LOP3.LUT R17, R17, R46, RZ, 0x3c, !PT ;  /* 0x0000002e11113212 */ /* 0x000fe400078e3cff */
[----:B------:R-:W-:Y:S02]  /*3970*/  @!P0 LOP3.LUT R18, R18, R39, RZ, 0x3c, !PT ;  /* 0x0000002712128212 */ /* 0x000fe400078e3cff */
[----:B------:R-:W4:Y:S01]  /*3980*/  @!P0 LDG.E R39, desc[UR6][R14.64+0xc] ;  /* 0x00000c060e278981 */ /* 0x000f22000c1e1900 */
[----:B--2---:R-:W-:-:S03]  /*3990*/  @!P0 LOP3.LUT R21, R21, R38, RZ, 0x3c, !PT ;  /* 0x0000002615158212 */ /* 0x004fc600078e3cff */
[----:B------:R-:W2:Y:S01]  /*39a0*/  @!P0 LDG.E R38, desc[UR6][R14.64+0x8] ;  /* 0x000008060e268981 */ /* 0x000ea2000c1e1900 */
[----:B---3--:R-:W-:-:S03]  /*39b0*/  @P4 LOP3.LUT R17, R17, R42, RZ, 0x3c, !PT ;  /* 0x0000002a11114212 */ /* 0x008fc600078e3cff */
[----:B------:R-:W3:Y:S01]  /*39c0*/  @P1 LDG.E R42, desc[UR6][R14.64+0x14] ;  /* 0x000014060e2a1981 */ /* 0x000ee2000c1e1900 */
[----:B----4-:R-:W-:-:S03]  /*39d0*/  @!P0 LOP3.LUT R16, R16, R39, RZ, 0x3c, !PT ;  /* 0x0000002710108212 */ /* 0x010fc600078e3cff */
[----:B------:R-:W4:Y:S01]  /*39e0*/  @P1 LDG.E R39, desc[UR6][R14.64+0x18] ;  /* 0x000018060e271981 */ /* 0x000f22000c1e1900 */
[----:B--2---:R-:W-:-:S03]  /*39f0*/  @!P0 LOP3.LUT R19, R19, R38, RZ, 0x3c, !PT ;  /* 0x0000002613138212 */ /* 0x004fc600078e3cff */
[----:B------:R-:W2:Y:S01]  /*3a00*/  @P1 LDG.E R38, desc[UR6][R14.64+0x1c] ;  /* 0x00001c060e261981 */ /* 0x000ea2000c1e1900 */
[----:B---3--:R-:W-:-:S03]  /*3a10*/  @P1 LOP3.LUT R21, R21, R42, RZ, 0x3c, !PT ;  /* 0x0000002a15151212 */ /* 0x008fc600078e3cff */
[----:B------:R-:W3:Y:S01]  /*3a20*/  @P2 LDG.E R42, desc[UR6][R14.64+0x28] ;  /* 0x000028060e2a2981 */ /* 0x000ee2000c1e1900 */
[----:B------:R-:W-:-:S03]  /*3a30*/  @P1 LOP3.LUT R16, R16, R41, RZ, 0x3c, !PT ;  /* 0x0000002910101212 */ /* 0x000fc600078e3cff */
[----:B------:R-:W3:Y:S01]  /*3a40*/  @P2 LDG.E R41, desc[UR6][R14.64+0x34] ;  /* 0x000034060e292981 */ /* 0x000ee2000c1e1900 */
[----:B----4-:R-:W-:-:S03]  /*3a50*/  @P1 LOP3.LUT R18, R18, R39, RZ, 0x3c, !PT ;  /* 0x0000002712121212 */ /* 0x010fc600078e3cff */
        /* <DEDUP_REMOVED lines=29> */
[----:B------:R-:W-:Y:S02]  /*3c30*/  LOP3.LUT P0, RZ, R40, 0x80, RZ, 0xc0, !PT ;  /* 0x0000008028ff7812 */ /* 0x000fe4000780c0ff */
[----:B------:R-:W-:Y:S02]  /*3c40*/  @P5 LOP3.LUT R16, R16, R41, RZ, 0x3c, !PT ;  /* 0x0000002910105212 */ /* 0x000fe400078e3cff */
        /* <DEDUP_REMOVED lines=17> */
[----:B------:R-:W-:Y:S02]  /*3d60*/  @P6 LOP3.LUT R17, R17, R44, RZ, 0x3c, !PT ;  /* 0x0000002c11116212 */ /* 0x000fe400078e3cff */
[----:B------:R-:W-:Y:S02]  /*3d70*/  @P0 LOP3.LUT R16, R16, R41, RZ, 0x3c, !PT ;  /* 0x0000002910100212 */ /* 0x000fe400078e3cff */
[----:B----4-:R-:W-:Y:S02]  /*3d80*/  @P0 LOP3.LUT R18, R18, R39, RZ, 0x3c, !PT ;  /* 0x0000002712120212 */ /* 0x010fe400078e3cff */
[----:B--2---:R-:W-:Y:S02]  /*3d90*/  @P0 LOP3.LUT R19, R19, R38, RZ, 0x3c, !PT ;  /* 0x0000002613130212 */ /* 0x004fe400078e3cff */
[----:B---3--:R-:W-:Y:S02]  /*3da0*/  @P0 LOP3.LUT R17, R17, R42, RZ, 0x3c, !PT ;  /* 0x0000002a11110212 */ /* 0x008fe400078e3cff */
[----:B------:R-:W-:-:S13]  /*3db0*/  R2P PR, R40.B1, 0x7f ;  /* 0x0000007f28007804 */ /* 0x000fda0000001000 */
[----:B------:R-:W2:Y:S04]  /*3dc0*/  @P0 LDG.E R38, desc[UR6][R14.64+0xb0] ;  /* 0x0000b0060e260981 */ /* 0x000ea8000c1e1900 */
[----:B------:R-:W3:Y:S04]  /*3dd0*/  @P1 LDG.E R42, desc[UR6][R14.64+0xc4] ;  /* 0x0000c4060e2a1981 */ /* 0x000ee8000c1e1900 */
        /* <DEDUP_REMOVED lines=9> */
[----:B--2---:R-:W-:-:S03]  /*3e70*/  @P0 LOP3.LUT R21, R21, R38, RZ, 0x3c, !PT ;  /* 0x0000002615150212 */ /* 0x004fc600078e3cff */
[----:B------:R-:W2:Y:S01]  /*3e80*/  @P0 LDG.E R38, desc[UR6][R14.64+0xa8] ;  /* 0x0000a8060e260981 */ /* 0x000ea2000c1e1900 */
[----:B----4-:R-:W-:Y:S02]  /*3e90*/  @P2 LOP3.LUT R17, R17, R44, RZ, 0x3c, !PT ;  /* 0x0000002c11112212 */ /* 0x010fe400078e3cff */
[----:B------:R-:W-:Y:S01]  /*3ea0*/  @P0 LOP3.LUT R18, R18, R39, RZ, 0x3c, !PT ;  /* 0x0000002712120212 */ /* 0x000fe200078e3cff */
[----:B------:R-:W4:Y:S01]  /*3eb0*/  @P6 LDG.E R44, desc[UR6][R14.64+0x128] ;  /* 0x000128060e2c6981 */ /* 0x000f22000c1e1900 */
[----:B---3--:R-:W-:-:S03]  /*3ec0*/  @P3 LOP3.LUT R17, R17, R42, RZ, 0x3c, !PT ;  /* 0x0000002a11113212 */ /* 0x008fc600078e3cff */
[----:B------:R-:W3:Y:S04]  /*3ed0*/  @P5 LDG.E R42, desc[UR6][R14.64+0x114] ;  /* 0x000114060e2a5981 */ /* 0x000ee8000c1e1900 */
[----:B------:R-:W4:Y:S01]  /*3ee0*/  @P1 LDG.E R39, desc[UR6][R14.64+0xb8] ;  /* 0x0000b8060e271981 */ /* 0x000f22000c1e1900 */
[----:B--2---:R-:W-:-:S03]  /*3ef0*/  @P0 LOP3.LUT R19, R19, R38, RZ, 0x3c, !PT ;  /* 0x0000002613130212 */ /* 0x004fc600078e3cff */
[----:B------:R-:W2:Y:S01]  /*3f00*/  @P1 LDG.E R38, desc[UR6][R14.64+0xb4] ;  /* 0x0000b4060e261981 */ /* 0x000ea2000c1e1900 */
[----:B------:R-:W-:Y:S02]  /*3f10*/  @P4 LOP3.LUT R17, R17, R46, RZ, 0x3c, !PT ;  /* 0x0000002e11114212 */ /* 0x000fe400078e3cff */
[----:B------:R-:W-:Y:S02]  /*3f20*/  @P0 LOP3.LUT R16, R16, R41, RZ, 0x3c, !PT ;  /* 0x0000002910100212 */ /* 0x000fe400078e3cff */
[----:B---3--:R-:W-:Y:S01]  /*3f30*/  @P5 LOP3.LUT R17, R17, R42, RZ, 0x3c, !PT ;  /* 0x0000002a11115212 */ /* 0x008fe200078e3cff */
[----:B------:R-:W3:Y:S01]  /*3f40*/  @P2 LDG.E R41, desc[UR6][R14.64+0xcc] ;  /* 0x0000cc060e292981 */ /* 0x000ee2000c1e1900 */
[----:B----4-:R-:W-:-:S03]  /*3f50*/  @P1 LOP3.LUT R18, R18, R39, RZ, 0x3c, !PT ;  /* 0x0000002712121212 */ /* 0x010fc600078e3cff */
[----:B------:R-:W4:Y:S01]  /*3f60*/  @P1 LDG.E R42, desc[UR6][R14.64+0xbc] ;  /* 0x0000bc060e2a1981 */ /* 0x000f22000c1e1900 */
[----:B------:R-:W-:-:S03]  /*3f70*/  LOP3.LUT P0, RZ, R40, 0x8000, RZ, 0xc0, !PT ;  /* 0x0000800028ff7812 */ /* 0x000fc6000780c0ff */
        /* <DEDUP_REMOVED lines=14> */
[----:B------:R-:W-:-:S03]  /*4060*/  @P2 LOP3.LUT R16, R16, R43, RZ, 0x3c, !PT ;  /* 0x0000002b10102212 */ /* 0x000fc600078e3cff */
[----:B------:R-:W2:Y:S01]  /*4070*/  @P5 LDG.E R43, desc[UR6][R14.64+0x108] ;  /* 0x000108060e2b5981 */ /* 0x000ea2000c1e1900 */
[----:B---3--:R-:W-:-:S03]  /*4080*/  @P3 LOP3.LUT R16, R16, R41, RZ, 0x3c, !PT ;  /* 0x0000002910103212 */ /* 0x008fc600078e3cff */
[----:B------:R-:W3:Y:S01]  /*4090*/  @P4 LDG.E R41, desc[UR6][R14.64+0xfc] ;  /* 0x0000fc060e294981 */ /* 0x000ee2000c1e1900 */
[----:B----4-:R-:W-:-:S03]  /*40a0*/  @P3 LOP3.LUT R18, R18, R39, RZ, 0x3c, !PT ;  /* 0x0000002712123212 */ /* 0x010fc600078e3cff */
        /* <DEDUP_REMOVED lines=22> */
[----:B------:R-:W3:Y:S01]  /*4210*/  @P0 LDG.E R40, desc[UR6][R14.64+0x134] ;  /* 0x000134060e280981 */ /* 0x000ee2000c1e1900 */
[----:B--2---:R-:W-:-:S03]  /*4220*/  @P5 LOP3.LUT R19, R19, R38, RZ, 0x3c, !PT ;  /* 0x0000002613135212 */ /* 0x004fc600078e3cff */
[----:B------:R-:W2:Y:S01]  /*4230*/  @P0 LDG.E R38, desc[UR6][R14.64+0x12c] ;  /* 0x00012c060e260981 */ /* 0x000ea2000c1e1900 */
[----:B------:R-:W-:-:S03]  /*4240*/  @P6 LOP3.LUT R19, R19, R42, RZ, 0x3c, !PT ;  /* 0x0000002a13136212 */ /* 0x000fc600078e3cff */
[----:B------:R-:W2:Y:S01]  /*4250*/  @P0 LDG.E R42, desc[UR6][R14.64+0x13c] ;  /* 0x00013c060e2a0981 */ /* 0x000ea2000c1e1900 */
[----:B------:R-:W-:-:S05]  /*4260*/  VIADD R37, R37, 0x10 ;  /* 0x0000001025257836 */ /* 0x000fca0000000000 */
[----:B------:R-:W-:Y:S02]  /*4270*/  ISETP.NE.AND P1, PT, R37, 0x20, PT ;  /* 0x000000202500780c */ /* 0x000fe40003f25270 */
[----:B------:R-:W-:Y:S02]  /*4280*/  @P6 LOP3.LUT R17, R17, R44, RZ, 0x3c, !PT ;  /* 0x0000002c11116212 */ /* 0x000fe400078e3cff */
[----:B----4-:R-:W-:Y:S02]  /*4290*/  @P6 LOP3.LUT R16, R16, R39, RZ, 0x3c, !PT ;  /* 0x0000002710106212 */ /* 0x010fe400078e3cff */
[----:B---3--:R-:W-:Y:S02]  /*42a0*/  @P0 LOP3.LUT R18, R18, R41, RZ, 0x3c, !PT ;  /* 0x0000002912120212 */ /* 0x008fe400078e3cff */
[----:B------:R-:W-:Y:S02]  /*42b0*/  @P0 LOP3.LUT R19, R19, R40, RZ, 0x3c, !PT ;  /* 0x0000002813130212 */ /* 0x000fe400078e3cff */
[----:B------:R-:W-:-:S02]  /*42c0*/  @P0 LOP3.LUT R16, R16, R43, RZ, 0x3c, !PT ;  /* 0x0000002b10100212 */ /* 0x000fc400078e3cff */
[----:B--2---:R-:W-:Y:S02]  /*42d0*/  @P0 LOP3.LUT R21, R21, R38, RZ, 0x3c, !PT ;  /* 0x0000002615150212 */ /* 0x004fe400078e3cff */
        /* <DEDUP_REMOVED lines=11> */
.L_x_36:
[----:B------:R-:W-:Y:S05]  /*4390*/  BSYNC.RECONVERGENT B1 ;  /* 0x0000000000017941 */ /* 0x000fea0003800200 */
.L_x_35:
[----:B------:R-:W-:Y:S01]  /*43a0*/  ISETP.GT.U32.AND P0, PT, R30, 0x3, PT ;  /* 0x000000031e00780c */ /* 0x000fe20003f04070 */
[----:B------:R-:W-:Y:S01]  /*43b0*/  VIADD R2, R2, 0x1 ;  /* 0x0000000102027836 */ /* 0x000fe20000000000 */
[--C-:B------:R-:W-:Y:S02]  /*43c0*/  SHF.R.U64 R30, R30, 0x2, R31.reuse ;  /* 0x000000021e1e7819 */ /* 0x100fe4000000121f */
[----:B------:R-:W-:Y:S02]  /*43d0*/  ISETP.GT.U32.AND.EX P0, PT, R31, RZ, PT, P0 ;  /* 0x000000ff1f00720c */ /* 0x000fe40003f04100 */
[----:B------:R-:W-:-:S11]  /*43e0*/  SHF.R.U32.HI R31, RZ, 0x2, R31 ;  /* 0x00000002ff1f7819 */ /* 0x000fd6000001161f */
[----:B------:R-:W-:Y:S05]  /*43f0*/  @P0 BRA `(.L_x_40) ;  /* 0xfffffff000cc0947 */ /* 0x000fea000383ffff */
.L_x_34:
[----:B------:R-:W-:Y:S05]  /*4400*/  BSYNC.RECONVERGENT B0 ;  /* 0x0000000000007941 */ /* 0x000fea0003800200 */
.L_x_33:
[----:B-----5:R-:W2:Y:S01]  /*4410*/  MUFU.RCP64H R5, R29 ;  /* 0x0000001d00057308 */ /* 0x020ea20000001800 */
[----:B------:R-:W-:Y:S01]  /*4420*/  VIADD R4, R29, 0x300402 ;  /* 0x003004021d047836 */ /* 0x000fe20000000000 */
[----:B------:R3:W-:Y:S04]  /*4430*/  STG.E.64 desc[UR6][R10.64+0x18], RZ ;  /* 0x000018ff0a007986 */ /* 0x0007e8000c101b06 */
[----:B------:R3:W-:Y:S01]  /*4440*/  STG.E desc[UR6][R10.64+0x20], RZ ;  /* 0x000020ff0a007986 */ /* 0x0007e2000c101906 */
[----:B------:R-:W-:-:S03]  /*4450*/  FSETP.GEU.AND P0, PT, |R4|, 5.8789094863358348022e-39, PT ;  /* 0x004004020400780b */ /* 0x000fc60003f0e200 */
[----:B------:R3:W-:Y:S01]  /*4460*/  STG.E.64 desc[UR6][R10.64+0x28], RZ ;  /* 0x000028ff0a007986 */ /* 0x0007e2000c101b06 */
[----:B--2---:R-:W-:-:S08]  /*4470*/  DFMA R14, -R28, R4, 1 ;  /* 0x3ff000001c0e742b */ /* 0x004fd00000000104 */
[----:B------:R-:W-:-:S08]  /*4480*/  DFMA R14, R14, R14, R14 ;  /* 0x0000000e0e0e722b */ /* 0x000fd0000000000e */
[----:B------:R-:W-:-:S08]  /*4490*/  DFMA R14, R4, R14, R4 ;  /* 0x0000000e040e722b */ /* 0x000fd00000000004 */
[----:B------:R-:W-:-:S08]  /*44a0*/  DFMA R30, -R28, R14, 1 ;  /* 0x3ff000001c1e742b */ /* 0x000fd0000000010e */
[----:B------:R-:W-:Y:S01]  /*44b0*/  DFMA R14, R14, R30, R14 ;  /* 0x0000001e0e0e722b */ /* 0x000fe2000000000e */
[----:B---3--:R-:W-:Y:S10]  /*44c0*/  @P0 BRA `(.L_x_41) ;  /* 0x0000000000180947 */ /* 0x008ff40003800000 */
[----:B------:R-:W-:Y:S01]  /*44d0*/  LOP3.LUT R4, R29, 0x7fffffff, RZ, 0xc0, !PT ;  /* 0x7fffffff1d047812 */ /* 0x000fe200078ec0ff */
[----:B------:R-:W-:Y:S01]  /*44e0*/  IMAD.MOV.U32 R32, RZ, RZ, R28 ;  /* 0x000000ffff207224 */ /* 0x000fe200078e001c */
[----:B------:R-:W-:Y:S01]  /*44f0*/  MOV R2, 0x4530 ;  /* 0x0000453000027802 */ /* 0x000fe20000000f00 */
[----:B------:R-:W-:Y:S02]  /*4500*/  IMAD.MOV.U32 R33, RZ, RZ, R29 ;  /* 0x000000ffff217224 */ /* 0x000fe400078e001d */
[----:B------:R-:W-:-:S07]  /*4510*/  VIADD R4, R4, 0xfff00000 ;  /* 0xfff0000004047836 */ /* 0x000fce0000000000 */
[----:B01----:R-:W-:Y:S05]  /*4520*/  CALL.REL.NOINC `($__internal_0_$__cuda_sm20_dblrcp_rn_slowpath_v3) ;  /* 0x0000004800f07944 */ /* 0x003fea0003c00000 */
.L_x_41:
[----:B------:R-:W-:Y:S01]  /*4530*/  BSSY.RECONVERGENT B0, `(.L_x_42) ;  /* 0x00000c1000007945 */ /* 0x000fe20003800200 */
.L_x_48:
[----:B------:R-:W-:Y:S01]  /*4540*/  SHF.R.U32.HI R2, RZ, 0x2, R21 ;  /* 0x00000002ff027819 */ /* 0x000fe20000011615 */
[----:B------:R-:W-:Y:S01]  /*4550*/  IMAD.SHL.U32 R5, R17, 0x10, RZ ;  /* 0x0000001011057824 */ /* 0x000fe200078e00ff */
[----:B------:R-:W-:Y:S01]  /*4560*/  BSSY.RECONVERGENT B1, `(.L_x_43) ;  /* 0x0000067000017945 */ /* 0x000fe20003800200 */
[----:B------:R-:W-:Y:S01]  /*4570*/  IMAD.MOV.U32 R42, RZ, RZ, -0x3ff ;  /* 0xfffffc01ff2a7424 */ /* 0x000fe200078e00ff */
[----:B------:R-:W-:Y:S02]  /*4580*/  LOP3.LUT R2, R2, R21, RZ, 0x3c, !PT ;  /* 0x0000001502027212 */ /* 0x000fe400078e3cff */
[----:B01----:R-:W-:-:S03]  /*4590*/  SHF.R.U32.HI R21, RZ, 0x2, R18 ;  /* 0x00000002ff157819 */ /* 0x003fc60000011612 */
[----:B------:R-:W-:Y:S01]  /*45a0*/  IMAD.SHL.U32 R4, R2, 0x2, RZ ;  /* 0x0000000202047824 */ /* 0x000fe200078e00ff */
[----:B------:R-:W-:-:S04]  /*45b0*/  LOP3.LUT R21, R21, R18, RZ, 0x3c, !PT ;  /* 0x0000001215157212 */ /* 0x000fc800078e3cff */
[----:B------:R-:W-:-:S04]  /*45c0*/  LOP3.LUT R4, R2, R4, R5, 0x96, !PT ;  /* 0x0000000402047212 */ /* 0x000fc800078e9605 */
[----:B------:R-:W-:Y:S01]  /*45d0*/  LOP3.LUT R18, R4, R17, RZ, 0x3c, !PT ;  /* 0x0000001104127212 */ /* 0x000fe200078e3cff */
[----:B------:R-:W-:-:S03]  /*45e0*/  IMAD.SHL.U32 R4, R21, 0x2, RZ ;  /* 0x0000000215047824 */ /* 0x000fc600078e00ff */
[----:B------:R-:W-:Y:S01]  /*45f0*/  IADD3 R35, PT, PT, R20, 0x587c5, R18 ;  /* 0x000587c514237810 */ /* 0x000fe20007ffe012 */
[----:B------:R-:W-:-:S05]  /*4600*/  IMAD.SHL.U32 R2, R18, 0x10, RZ ;  /* 0x0000001012027824 */ /* 0x000fca00078e00ff */
[----:B------:R-:W-:Y:S01]  /*4610*/  LOP3.LUT R21, R21, R4, R2, 0x96, !PT ;  /* 0x0000000415157212 */ /* 0x000fe200078e9602 */
[----:B------:R-:W-:-:S03]  /*4620*/  IMAD.MOV.U32 R2, RZ, RZ, R19 ;  /* 0x000000ffff027224 */ /* 0x000fc600078e0013 */
[----:B------:R-:W-:-:S04]  /*4630*/  LOP3.LUT R19, R21, R18, RZ, 0x3c, !PT ;  /* 0x0000001215137212 */ /* 0x000fc800078e3cff */
[----:B------:R-:W-:-:S05]  /*4640*/  IADD3 R4, PT, PT, R20, 0xb0f8a, R19 ;  /* 0x000b0f8a14047810 */ /* 0x000fca0007ffe013 */
[----:B------:R-:W-:-:S03]  /*4650*/  IMAD.WIDE.U32 R4, R4, 0x200000, RZ ;  /* 0x0020000004047825 */ /* 0x000fc600078e00ff */
[----:B------:R-:W-:Y:S01]  /*4660*/  LOP3.LUT R34, R4, R35, RZ, 0x3c, !PT ;  /* 0x0000002304227212 */ /* 0x000fe200078e3cff */
[----:B------:R-:W-:Y:S02]  /*4670*/  IMAD.MOV.U32 R35, RZ, RZ, R5 ;  /* 0x000000ffff237224 */ /* 0x000fe400078e0005 */
[----:B------:R-:W-:Y:S02]  /*4680*/  IMAD.MOV.U32 R4, RZ, RZ, 0x0 ;  /* 0x00000000ff047424 */ /* 0x000fe400078e00ff */
[----:B------:R-:W0:Y:S01]  /*4690*/  I2F.F64.U64 R30, R34 ;  /* 0x00000022001e7312 */ /* 0x000e220000301800 */
[----:B------:R-:W-:-:S06]  /*46a0*/  IMAD.MOV.U32 R5, RZ, RZ, 0x3ca00000 ;  /* 0x3ca00000ff057424 */ /* 0x000fcc00078e00ff */
[----:B0-----:R-:W-:-:S10]  /*46b0*/  DFMA R32, R30, R4, 5.5511151231257827021e-17 ;  /* 0x3c9000001e20742b */ /* 0x001fd40000000004 */
[----:B------:R-:W-:Y:S01]  /*46c0*/  ISETP.GT.AND P0, PT, R33, 0xfffff, PT ;  /* 0x000fffff2100780c */ /* 0x000fe20003f04270 */
[--C-:B------:R-:W-:Y:S02]  /*46d0*/  IMAD.MOV.U32 R30, RZ, RZ, R32.reuse ;  /* 0x000000ffff1e7224 */ /* 0x100fe400078e0020 */
[--C-:B------:R-:W-:Y:S02]  /*46e0*/  IMAD.MOV.U32 R31, RZ, RZ, R33.reuse ;  /* 0x000000ffff1f7224 */ /* 0x100fe400078e0021 */
[----:B------:R-:W-:Y:S02]  /*46f0*/  IMAD.MOV.U32 R43, RZ, RZ, R33 ;  /* 0x000000ffff2b7224 */ /* 0x000fe400078e0021 */
[----:B------:R-:W-:-:S06]  /*4700*/  IMAD.MOV.U32 R36, RZ, RZ, R32 ;  /* 0x000000ffff247224 */ /* 0x000fcc00078e0020 */
[----:B------:R-:W-:Y:S01]  /*4710*/  @!P0 DMUL R30, R30, 1.80143985094819840000e+16 ;  /* 0x435000001e1e8828 */ /* 0x000fe20000000000 */
[----:B------:R-:W-:-:S09]  /*4720*/  @!P0 IMAD.MOV.U32 R42, RZ, RZ, -0x435 ;  /* 0xfffffbcbff2a8424 */ /* 0x000fd200078e00ff */
[----:B------:R-:W-:Y:S02]  /*4730*/  @!P0 IMAD.MOV.U32 R43, RZ, RZ, R31 ;  /* 0x000000ffff2b8224 */ /* 0x000fe400078e001f */
[----:B------:R-:W-:Y:S02]  /*4740*/  @!P0 IMAD.MOV.U32 R36, RZ, RZ, R30 ;  /* 0x000000ffff248224 */ /* 0x000fe400078e001e */
[----:B------:R-:W-:-:S05]  /*4750*/  VIADD R21, R43, 0xffffffff ;  /* 0xffffffff2b157836 */ /* 0x000fca0000000000 */
[----:B------:R-:W-:Y:S01]  /*4760*/  ISETP.GT.U32.AND P1, PT, R21, 0x7feffffe, PT ;  /* 0x7feffffe1500780c */ /* 0x000fe20003f24070 */
[----:B------:R-:W-:-:S12]  /*4770*/  IMAD.MOV.U32 R21, RZ, RZ, R17 ;  /* 0x000000ffff157224 */ /* 0x000fd800078e0011 */
[----:B------:R-:W-:Y:S05]  /*4780*/  @P1 BRA `(.L_x_44) ;  /* 0x0000000000f81947 */ /* 0x000fea0003800000 */
[----:B------:R-:W-:Y:S01]  /*4790*/  LOP3.LUT R17, R43, 0xfffff, RZ, 0xc0, !PT ;  /* 0x000fffff2b117812 */ /* 0x000fe200078ec0ff */
[----:B------:R-:W-:Y:S01]  /*47a0*/  IMAD.MOV.U32 R34, RZ, RZ, RZ ;  /* 0x000000ffff227224 */ /* 0x000fe200078e00ff */
[----:B------:R-:W-:Y:S01]  /*47b0*/  UMOV UR8, 0x3ae80f1e ;  /* 0x3ae80f1e00087882 */ /* 0x000fe20000000000 */
[----:B------:R-:W-:Y:S01]  /*47c0*/  IMAD.MOV.U32 R38, RZ, RZ, -0x748574fc ;  /* 0x8b7a8b04ff267424 */ /* 0x000fe200078e00ff */
[----:B------:R-:W-:Y:S01]  /*47d0*/  LOP3.LUT R37, R17, 0x3ff00000, RZ, 0xfc, !PT ;  /* 0x3ff0000011257812 */ /* 0x000fe200078efcff */
[----:B------:R-:W-:Y:S01]  /*47e0*/  IMAD.MOV.U32 R39, RZ, RZ, 0x3ed0ee25 ;  /* 0x3ed0ee25ff277424 */ /* 0x000fe200078e00ff */
[----:B------:R-:W-:Y:S02]  /*47f0*/  UMOV UR9, 0x3eb1380b ;  /* 0x3eb1380b00097882 */ /* 0x000fe40000000000 */
[----:B------:R-:W-:-:S13]  /*4800*/  ISETP.GE.U32.AND P0, PT, R37, 0x3ff6a09f, PT ;  /* 0x3ff6a09f2500780c */ /* 0x000fda0003f06070 */
[----:B------:R-:W-:-:S04]  /*4810*/  @P0 VIADD R17, R37, 0xfff00000 ;  /* 0xfff0000025110836 */ /* 0x000fc80000000000 */
        /* <DEDUP_REMOVED lines=18> */
[----:B------:R-:W-:Y:S01]  /*4940*/  DFMA R40, R36, -R32, R40 ;  /* 0x800000202428722b */ /* 0x000fe20000000028 */
[----:B------:R-:W-:Y:S01]  /*4950*/  LEA.HI R36, R43, R42, RZ, 0xc ;  /* 0x0000002a2b247211 */ /* 0x000fe200078f60ff */
[----:B------:R-:W-:-:S03]  /*4960*/  IMAD.MOV.U32 R37, RZ, RZ, 0x43300000 ;  /* 0x43300000ff257424 */ /* 0x000fc600078e00ff */
[----:B------:R-:W-:Y:S01]  /*4970*/  DFMA R38, R30, R38, UR8 ;  /* 0x000000081e267e2b */ /* 0x000fe20008000026 */
[----:B------:R-:W-:Y:S01]  /*4980*/  UMOV UR8, 0x2d1b5154 ;  /* 0x2d1b515400087882 */ /* 0x000fe20000000000 */
[----:B------:R-:W-:Y:S01]  /*4990*/  UMOV UR9, 0x3f3c71c7 ;  /* 0x3f3c71c700097882 */ /* 0x000fe20000000000 */
[----:B------:R-:W-:Y:S01]  /*49a0*/  @P0 VIADD R36, R36, 0x1 ;  /* 0x0000000124240836 */ /* 0x000fe20000000000 */
[----:B------:R-:W-:-:S04]  /*49b0*/  DMUL R40, R34, R40 ;  /* 0x0000002822287228 */ /* 0x000fc80000000000 */
[----:B------:R-:W-:Y:S01]  /*49c0*/  DFMA R38, R30, R38, UR8 ;  /* 0x000000081e267e2b */ /* 0x000fe20008000026 */
[----:B------:R-:W-:Y:S01]  /*49d0*/  UMOV UR8, 0x923be72d ;  /* 0x923be72d00087882 */ /* 0x000fe20000000000 */
[----:B------:R-:W-:Y:S01]  /*49e0*/  UMOV UR9, 0x3f624924 ;  /* 0x3f62492400097882 */ /* 0x000fe20000000000 */
[----:B------:R-:W-:-:S05]  /*49f0*/  LOP3.LUT R36, R36, 0x80000000, RZ, 0x3c, !PT ;  /* 0x8000000024247812 */ /* 0x000fca00078e3cff */
[----:B------:R-:W-:Y:S01]  /*4a00*/  DFMA R38, R30, R38, UR8 ;  /* 0x000000081e267e2b */ /* 0x000fe20008000026 */
[----:B------:R-:W-:Y:S01]  /*4a10*/  UMOV UR8, 0x9999a3c4 ;  /* 0x9999a3c400087882 */ /* 0x000fe20000000000 */
[----:B------:R-:W-:-:S06]  /*4a20*/  UMOV UR9, 0x3f899999 ;  /* 0x3f89999900097882 */ /* 0x000fcc0000000000 */
[----:B------:R-:W-:Y:S01]  /*4a30*/  DFMA R38, R30, R38, UR8 ;  /* 0x000000081e267e2b */ /* 0x000fe20008000026 */
[----:B------:R-:W-:Y:S01]  /*4a40*/  UMOV UR8, 0x80000000 ;  /* 0x8000000000087882 */ /* 0x000fe20000000000 */
[----:B------:R-:W-:Y:S02]  /*4a50*/  UMOV UR9, 0x43300000 ;  /* 0x4330000000097882 */ /* 0x000fe40000000000 */
[----:B------:R-:W-:Y:S01]  /*4a60*/  DADD R36, R36, -UR8 ;  /* 0x8000000824247e29 */ /* 0x000fe20008000000 */
[----:B------:R-:W-:Y:S01]  /*4a70*/  UMOV UR8, 0x55555554 ;  /* 0x5555555400087882 */ /* 0x000fe20000000000 */
[----:B------:R-:W-:Y:S02]  /*4a80*/  UMOV UR9, 0x3fb55555 ;  /* 0x3fb5555500097882 */ /* 0x000fe40000000000 */
[----:B------:R-:W-:Y:S01]  /*4a90*/  DFMA R38, R30, R38, UR8 ;  /* 0x000000081e267e2b */ /* 0x000fe20008000026 */
[----:B------:R-:W-:Y:S01]  /*4aa0*/  UMOV UR8, 0xfefa39ef ;  /* 0xfefa39ef00087882 */ /* 0x000fe20000000000 */
[----:B------:R-:W-:-:S02]  /*4ab0*/  UMOV UR9, 0x3fe62e42 ;  /* 0x3fe62e4200097882 */ /* 0x000fc40000000000 */
[----:B------:R-:W-:-:S04]  /*4ac0*/  DFMA R34, R36, UR8, R32 ;  /* 0x0000000824227c2b */ /* 0x000fc80008000020 */
[----:B------:R-:W-:-:S04]  /*4ad0*/  DMUL R38, R30, R38 ;  /* 0x000000261e267228 */ /* 0x000fc80000000000 */
[----:B------:R-:W-:Y:S01]  /*4ae0*/  DFMA R30, R36, -UR8, R34 ;  /* 0x80000008241e7c2b */ /* 0x000fe20008000022 */
[----:B------:R-:W-:Y:S01]  /*4af0*/  UMOV UR8, 0x3b39803f ;  /* 0x3b39803f00087882 */ /* 0x000fe20000000000 */
[----:B------:R-:W-:Y:S02]  /*4b00*/  UMOV UR9, 0x3c7abc9e ;  /* 0x3c7abc9e00097882 */ /* 0x000fe40000000000 */
[----:B------:R-:W-:-:S04]  /*4b10*/  DFMA R38, R32, R38, R40 ;  /* 0x000000262026722b */ /* 0x000fc80000000028 */
[----:B------:R-:W-:-:S08]  /*4b20*/  DADD R30, -R32, R30 ;  /* 0x00000000201e7229 */ /* 0x000fd0000000011e */
[----:B------:R-:W-:-:S08]  /*4b30*/  DADD R30, R38, -R30 ;  /* 0x00000000261e7229 */ /* 0x000fd0000000081e */
[----:B------:R-:W-:-:S08]  /*4b40*/  DFMA R30, R36, UR8, R30 ;  /* 0x00000008241e7c2b */ /* 0x000fd0000800001e */
[----:B------:R-:W-:Y:S01]  /*4b50*/  DADD R32, R34, R30 ;  /* 0x0000000022207229 */ /* 0x000fe2000000001e */
[----:B------:R-:W-:Y:S10]  /*4b60*/  BRA `(.L_x_45) ;  /* 0x0000000000187947 */ /* 0x000ff40003800000 */
.L_x_44:
[----:B------:R-:W-:Y:S01]  /*4b70*/  IMAD.MOV.U32 R32, RZ, RZ, 0x0 ;  /* 0x00000000ff207424 */ /* 0x000fe200078e00ff */
[----:B------:R-:W-:Y:S01]  /*4b80*/  LOP3.LUT P0, RZ, R31, 0x7fffffff, RZ, 0xc0, !PT ;  /* 0x7fffffff1fff7812 */ /* 0x000fe2000780c0ff */
[----:B------:R-:W-:-:S06]  /*4b90*/  IMAD.MOV.U32 R33, RZ, RZ, 0x7ff00000 ;  /* 0x7ff00000ff217424 */ /* 0x000fcc00078e00ff */
[----:B------:R-:W-:-:S10]  /*4ba0*/  DFMA R32, R30, R32, +INF ;  /* 0x7ff000001e20742b */ /* 0x000fd40000000020 */
[----:B------:R-:W-:Y:S02]  /*4bb0*/  FSEL R32, R32, RZ, P0 ;  /* 0x000000ff20207208 */ /* 0x000fe40000000000 */
[----:B------:R-:W-:-:S07]  /*4bc0*/  FSEL R33, R33, -QNAN , P0 ;  /* 0xfff0000021217808 */ /* 0x000fce0000000000 */
.L_x_45:
[----:B------:R-:W-:Y:S05]  /*4bd0*/  BSYNC.RECONVERGENT B1 ;  /* 0x0000000000017941 */ /* 0x000fea0003800200 */
.L_x_43:
[----:B------:R-:W-:Y:S01]  /*4be0*/  DFMA R32, -R14, R32, R22 ;  /* 0x000000200e20722b */ /* 0x000fe20000000116 */
[----:B------:R-:W-:Y:S01]  /*4bf0*/  IMAD.MOV.U32 R36, RZ, RZ, 0x652b82fe ;  /* 0x652b82feff247424 */ /* 0x000fe200078e00ff */
[----:B------:R-:W-:Y:S01]  /*4c00*/  UMOV UR8, 0xfefa39ef ;  /* 0xfefa39ef00087882 */ /* 0x000fe20000000000 */
[----:B------:R-:W-:Y:S01]  /*4c10*/  IMAD.MOV.U32 R37, RZ, RZ, 0x3ff71547 ;  /* 0x3ff71547ff257424 */ /* 0x000fe200078e00ff */
[----:B------:R-:W-:Y:S01]  /*4c20*/  UMOV UR9, 0x3fe62e42 ;  /* 0x3fe62e4200097882 */ /* 0x000fe20000000000 */
[----:B------:R-:W-:Y:S01]  /*4c30*/  SHF.R.U32.HI R17, RZ, 0x2, R2 ;  /* 0x00000002ff117819 */ /* 0x000fe20000011602 */
[----:B------:R-:W-:Y:S02]  /*4c40*/  BSSY.RECONVERGENT B1, `(.L_x_46) ;  /* 0x000004b000017945 */ /* 0x000fe40003800200 */
[----:B------:R-:W-:Y:S01]  /*4c50*/  DADD R34, -R28, R32 ;  /* 0x000000001c227229 */ /* 0x000fe20000000120 */
[----:B------:R-:W-:Y:S01]  /*4c60*/  LOP3.LUT R17, R17, R2, RZ, 0x3c, !PT ;  /* 0x0000000211117212 */ /* 0x000fe200078e3cff */
[----:B------:R-:W-:-:S04]  /*4c70*/  IMAD.SHL.U32 R2, R19, 0x10, RZ ;  /* 0x0000001013027824 */ /* 0x000fc800078e00ff */
[----:B------:R-:W-:Y:S02]  /*4c80*/  IMAD.SHL.U32 R40, R17, 0x2, RZ ;  /* 0x0000000211287824 */ /* 0x000fe400078e00ff */
[----:B------:R-:W-:-:S03]  /*4c90*/  DMUL R30, R34, -0.5 ;  /* 0xbfe00000221e7828 */ /* 0x000fc60000000000 */
[----:B------:R-:W-:Y:S02]  /*4ca0*/  LOP3.LUT R2, R17, R40, R2, 0x96, !PT ;  /* 0x0000002811027212 */ /* 0x000fe400078e9602 */
[----:B------:R-:W-:-:S03]  /*4cb0*/  SHF.R.U32.HI R17, RZ, 0x2, R16 ;  /* 0x00000002ff117819 */ /* 0x000fc60000011610 */
[----:B------:R-:W-:Y:S01]  /*4cc0*/  DMUL R34, R34, R30 ;  /* 0x0000001e22227228 */ /* 0x000fe20000000000 */
[----:B------:R-:W-:Y:S02]  /*4cd0*/  LOP3.LUT R17, R17, R16, RZ, 0x3c, !PT ;  /* 0x0000001011117212 */ /* 0x000fe400078e3cff */
[----:B------:R-:W-:-:S03]  /*4ce0*/  LOP3.LUT R16, R2, R19, RZ, 0x3c, !PT ;  /* 0x0000001302107212 */ /* 0x000fc600078e3cff */
[----:B------:R-:W-:Y:S01]  /*4cf0*/  IMAD.SHL.U32 R42, R17, 0x2, RZ ;  /* 0x00000002112a7824 */ /* 0x000fe200078e00ff */
[----:B------:R-:W-:Y:S01]  /*4d00*/  IADD3 R43, PT, PT, R20, 0x10974f, R16 ;  /* 0x0010974f142b7810 */ /* 0x000fe20007ffe010 */
[----:B------:R-:W-:Y:S01]  /*4d10*/  DFMA R36, R34, R36, 6.75539944105574400000e+15 ;  /* 0x433800002224742b */ /* 0x000fe20000000024 */
[----:B------:R-:W-:Y:S01]  /*4d20*/  IMAD.SHL.U32 R2, R16, 0x10, RZ ;  /* 0x0000001010027824 */ /* 0x000fe200078e00ff */
[----:B------:R-:W-:Y:S01]  /*4d30*/  FSETP.GEU.AND P0, PT, |R35|, 4.1917929649353027344, PT ;  /* 0x4086232b2300780b */ /* 0x000fe20003f0e200 */
[----:B------:R-:W-:-:S03]  /*4d40*/  VIADD R20, R20, 0x161f14 ;  /* 0x00161f1414147836 */ /* 0x000fc60000000000 */
[----:B------:R-:W-:Y:S02]  /*4d50*/  LOP3.LUT R17, R17, R42, R2, 0x96, !PT ;  /* 0x0000002a11117212 */ /* 0x000fe400078e9602 */
[----:B------:R-:W-:Y:S02]  /*4d60*/  DADD R30, R36, -6.75539944105574400000e+15 ;  /* 0xc3380000241e7429 */ /* 0x000fe40000000000 */
[----:B------:R-:W-:-:S06]  /*4d70*/  LOP3.LUT R17, R17, R16, RZ, 0x3c, !PT ;  /* 0x0000001011117212 */ /* 0x000fcc00078e3cff */
[----:B------:R-:W-:Y:S01]  /*4d80*/  DFMA R38, R30, -UR8, R34 ;  /* 0x800000081e267c2b */ /* 0x000fe20008000022 */
[----:B------:R-:W-:Y:S01]  /*4d90*/  UMOV UR8, 0x3b39803f ;  /* 0x3b39803f00087882 */ /* 0x000fe20000000000 */
[----:B------:R-:W-:-:S06]  /*4da0*/  UMOV UR9, 0x3c7abc9e ;  /* 0x3c7abc9e00097882 */ /* 0x000fcc0000000000 */
[----:B------:R-:W-:Y:S01]  /*4db0*/  DFMA R30, R30, -UR8, R38 ;  /* 0x800000081e1e7c2b */ /* 0x000fe20008000026 */
[----:B------:R-:W-:Y:S01]  /*4dc0*/  UMOV UR8, 0x69ce2bdf ;  /* 0x69ce2bdf00087882 */ /* 0x000fe20000000000 */
[----:B------:R-:W-:Y:S01]  /*4dd0*/  IMAD.MOV.U32 R38, RZ, RZ, -0x35dec16 ;  /* 0xfca213eaff267424 */ /* 0x000fe200078e00ff */
[----:B------:R-:W-:Y:S01]  /*4de0*/  UMOV UR9, 0x3e5ade15 ;  /* 0x3e5ade1500097882 */ /* 0x000fe20000000000 */
[----:B------:R-:W-:-:S06]  /*4df0*/  IMAD.MOV.U32 R39, RZ, RZ, 0x3e928af3 ;  /* 0x3e928af3ff277424 */ /* 0x000fcc00078e00ff */
[----:B------:R-:W-:Y:S01]  /*4e00*/  DFMA R38, R30, UR8, R38 ;  /* 0x000000081e267c2b */ /* 0x000fe20008000026 */
[----:B------:R-:W-:Y:S01]  /*4e10*/  UMOV UR8, 0x62401315 ;  /* 0x6240131500087882 */ /* 0x000fe20000000000 */
[----:B------:R-:W-:-:S06]  /*4e20*/  UMOV UR9, 0x3ec71dee ;  /* 0x3ec71dee00097882 */ /* 0x000fcc0000000000 */
[----:B------:R-:W-:Y:S01]  /*4e30*/  DFMA R38, R30, R38, UR8 ;  /* 0x000000081e267e2b */ /* 0x000fe20008000026 */
        /* <DEDUP_REMOVED lines=16> */
[----:B------:R-:W-:Y:S01]  /*4f40*/  UMOV UR9, 0x3fc55555 ;  /* 0x3fc5555500097882 */ /* 0x000fe20000000000 */
[----:B------:R-:W-:-:S04]  /*4f50*/  IMAD.IADD R38, R17, 0x1, R20 ;  /* 0x0000000111267824 */ /* 0x000fc800078e0214 */
[----:B------:R-:W-:Y:S01]  /*4f60*/  IMAD.WIDE.U32 R38, R38, 0x200000, RZ ;  /* 0x0020000026267825 */ /* 0x000fe200078e00ff */
[----:B------:R-:W-:Y:S01]  /*4f70*/  DFMA R40, R30, R40, UR8 ;  /* 0x000000081e287e2b */ /* 0x000fe20008000028 */
[----:B------:R-:W-:Y:S01]  /*4f80*/  UMOV UR8, 0xb ;  /* 0x0000000b00087882 */ /* 0x000fe20000000000 */
[----:B------:R-:W-:Y:S01]  /*4f90*/  UMOV UR9, 0x3fe00000 ;  /* 0x3fe0000000097882 */ /* 0x000fe20000000000 */
[----:B------:R-:W-:-:S05]  /*4fa0*/  LOP3.LUT R38, R38, R43, RZ, 0x3c, !PT ;  /* 0x0000002b26267212 */ /* 0x000fca00078e3cff */
[C---:B------:R-:W-:Y:S01]  /*4fb0*/  DFMA R40, R30.reuse, R40, UR8 ;  /* 0x000000081e287e2b */ /* 0x040fe20008000028 */
[----:B------:R-:W0:Y:S07]  /*4fc0*/  I2F.F64.U64 R38, R38 ;  /* 0x0000002600267312 */ /* 0x000e2e0000301800 */
[----:B------:R-:W-:-:S08]  /*4fd0*/  DFMA R40, R30, R40, 1 ;  /* 0x3ff000001e28742b */ /* 0x000fd00000000028 */
[----:B------:R-:W-:Y:S02]  /*4fe0*/  DFMA R40, R30, R40, 1 ;  /* 0x3ff000001e28742b */ /* 0x000fe40000000028 */
[----:B0-----:R-:W-:-:S08]  /*4ff0*/  DFMA R4, R38, R4, 5.5511151231257827021e-17 ;  /* 0x3c9000002604742b */ /* 0x001fd00000000004 */
[----:B------:R-:W-:Y:S02]  /*5000*/  IMAD R31, R36, 0x100000, R41 ;  /* 0x00100000241f7824 */ /* 0x000fe400078e0229 */
[----:B------:R-:W-:Y:S01]  /*5010*/  IMAD.MOV.U32 R30, RZ, RZ, R40 ;  /* 0x000000ffff1e7224 */ /* 0x000fe200078e0028 */
[----:B------:R-:W-:Y:S06]  /*5020*/  @!P0 BRA `(.L_x_47) ;  /* 0x0000000000308947 */ /* 0x000fec0003800000 */
[----:B------:R-:W-:Y:S01]  /*5030*/  FSETP.GEU.AND P1, PT, |R35|, 4.2275390625, PT ;  /* 0x408748002300780b */ /* 0x000fe20003f2e200 */
[C---:B------:R-:W-:Y:S02]  /*5040*/  DADD R30, R34.reuse, +INF ;  /* 0x7ff00000221e7429 */ /* 0x040fe40000000000 */
[----:B------:R-:W-:-:S08]  /*5050*/  DSETP.GEU.AND P0, PT, R34, RZ, PT ;  /* 0x000000ff2200722a */ /* 0x000fd00003f0e000 */
[----:B------:R-:W-:Y:S02]  /*5060*/  FSEL R30, R30, RZ, P0 ;  /* 0x000000ff1e1e7208 */ /* 0x000fe40000000000 */
[----:B------:R-:W-:Y:S02]  /*5070*/  @!P1 LEA.HI R2, R36, R36, RZ, 0x1 ;  /* 0x0000002424029211 */ /* 0x000fe400078f08ff */
[----:B------:R-:W-:Y:S02]  /*5080*/  FSEL R31, R31, RZ, P0 ;  /* 0x000000ff1f1f7208 */ /* 0x000fe40000000000 */
[----:B------:R-:W-:-:S05]  /*5090*/  @!P1 SHF.R.S32.HI R35, RZ, 0x1, R2 ;  /* 0x00000001ff239819 */ /* 0x000fca0000011402 */
[----:B------:R-:W-:Y:S02]  /*50a0*/  @!P1 IMAD.IADD R34, R36, 0x1, -R35 ;  /* 0x0000000124229824 */ /* 0x000fe400078e0a23 */
[----:B------:R-:W-:-:S03]  /*50b0*/  @!P1 IMAD R41, R35, 0x100000, R41 ;  /* 0x0010000023299824 */ /* 0x000fc600078e0229 */
[----:B------:R-:W-:Y:S01]  /*50c0*/  @!P1 LEA R35, R34, 0x3ff00000, 0x14 ;  /* 0x3ff0000022239811 */ /* 0x000fe200078ea0ff */
[----:B------:R-:W-:-:S06]  /*50d0*/  @!P1 IMAD.MOV.U32 R34, RZ, RZ, RZ ;  /* 0x000000ffff229224 */ /* 0x000fcc00078e00ff */
[----:B------:R-:W-:-:S11]  /*50e0*/  @!P1 DMUL R30, R40, R34 ;  /* 0x00000022281e9228 */ /* 0x000fd60000000000 */
.L_x_47:
[----:B------:R-:W-:Y:S05]  /*50f0*/  BSYNC.RECONVERGENT B1 ;  /* 0x0000000000017941 */ /* 0x000fea0003800200 */
.L_x_46:
[----:B------:R-:W-:Y:S02]  /*5100*/  DSETP.GTU.AND P0, PT, R32, R12, PT ;  /* 0x0000000c2000722a */ /* 0x000fe40003f0c000 */
[----:B------:R-:W-:-:S04]  /*5110*/  DFMA R32, R24, R32, R26 ;  /* 0x000000201820722b */ /* 0x000fc8000000001a */
[----:B------:R-:W-:-:S14]  /*5120*/  DSETP.GTU.OR P0, PT, R4, R30, P0 ;  /* 0x0000001e0400722a */ /* 0x000fdc000070c400 */
[----:B------:R-:W-:Y:S05]  /*5130*/  @P0 BRA `(.L_x_48) ;  /* 0xfffffff400000947 */ /* 0x000fea000383ffff */
[----:B------:R-:W-:Y:S05]  /*5140*/  BSYNC.RECONVERGENT B0 ;  /* 0x0000000000007941 */ /* 0x000fea0003800200 */
.L_x_42:
[----:B------:R3:W-:Y:S01]  /*5150*/  STG.E.64 desc[UR6][R10.64+0x8], R18 ;  /* 0x000008120a007986 */ /* 0x0007e2000c101b06 */
[----:B------:R-:W-:Y:S02]  /*5160*/  IMAD.MOV.U32 R12, RZ, RZ, R32 ;  /* 0x000000ffff0c7224 */ /* 0x000fe400078e0020 */
[----:B------:R-:W-:Y:S01]  /*5170*/  IMAD.MOV.U32 R13, RZ, RZ, R33 ;  /* 0x000000ffff0d7224 */ /* 0x000fe200078e0021 */
[----:B------:R3:W-:Y:S04]  /*5180*/  STG.E.64 desc[UR6][R10.64+0x10], R16 ;  /* 0x000010100a007986 */ /* 0x0007e8000c101b06 */
[----:B------:R3:W-:Y:S02]  /*5190*/  STG.E.64 desc[UR6][R10.64], R20 ;  /* 0x000000140a007986 */ /* 0x0007e4000c101b06 */
.L_x_32:
[----:B------:R-:W-:Y:S05]  /*51a0*/  BRA.U !UP1, `(.L_x_49) ;  /* 0x0000001d09ac7547 */ /* 0x000fea000b800000 */
[----:B------:R-:W4:Y:S08]  /*51b0*/  LDC.64 R14, c[0x0][0x3a0] ;  /* 0x0000e800ff0e7b82 */ /* 0x000f300000000a00 */
[----:B01-3--:R-:W0:Y:S08]  /*51c0*/  LDC.64 R16, c[0x0][0x3a8] ;  /* 0x0000ea00ff107b82 */ /* 0x00be300000000a00 */
[----:B------:R-:W1:Y:S08]  /*51d0*/  LDC.64 R18, c[0x0][0x3b8] ;  /* 0x0000ee00ff127b82 */ /* 0x000e700000000a00 */
[----:B------:R-:W3:Y:S01]  /*51e0*/  LDC.64 R20, c[0x0][0x3c0] ;  /* 0x0000f000ff147b82 */ /* 0x000ee20000000a00 */
[----:B----4-:R-:W5:Y:S04]  /*51f0*/  LDG.E.64 R14, desc[UR6][R14.64+0x8] ;  /* 0x000008060e0e7981 */ /* 0x010f68000c1e1b00 */
[----:B0-----:R-:W5:Y:S04]  /*5200*/  LDG.E.64 R16, desc[UR6][R16.64] ;  /* 0x0000000610107981 */ /* 0x001f68000c1e1b00 */
[----:B-1----:R-:W5:Y:S04]  /*5210*/  LDG.E.64 R18, desc[UR6][R18.64+0x8] ;  /* 0x0000080612127981 */ /* 0x002f68000c1e1b00 */
        /* <DEDUP_REMOVED lines=11> */
[C---:B------:R-:W-:Y:S02]  /*52d0*/  IADD3 R22, PT, PT, R2.reuse, 0x64f0c9, R23 ;  /* 0x0064f0c902167810 */ /* 0x040fe40007ffe017 */
[----:B------:R-:W-:Y:S01]  /*52e0*/  LOP3.LUT R24, R23, 0x5491333, RZ, 0x3c, !PT ;  /* 0x0549133317187812 */ /* 0x000fe200078e3cff */
[----:B------:R-:W-:Y:S01]  /*52f0*/  VIADD R23, R2, 0x75bcd15 ;  /* 0x075bcd1502177836 */ /* 0x000fe20000000000 */
[----:B------:R0:W-:Y:S04]  /*5300*/  STG.E.64 desc[UR6][R10.64+0x8], R4 ;  /* 0x000008040a007986 */ /* 0x0001e8000c101b06 */
[----:B------:R0:W-:Y:S04]  /*5310*/  STG.E.64 desc[UR6][R10.64], R22 ;  /* 0x000000160a007986 */ /* 0x0001e8000c101b06 */
[----:B------:R0:W-:Y:S01]  /*5320*/  STG.E.64 desc[UR6][R10.64+0x10], R24 ;  /* 0x000010180a007986 */ /* 0x0001e2000c101b06 */
[----:B------:R-:W-:Y:S05]  /*5330*/  @!P0 BRA `(.L_x_51) ;  /* 0x0000000c00408947 */ /* 0x000fea0003800000 */
[----:B------:R-:W-:Y:S02]  /*5340*/  IMAD.MOV.U32 R2, RZ, RZ, RZ ;  /* 0x000000ffff027224 */ /* 0x000fe400078e00ff */
[----:B------:R-:W-:Y:S02]  /*5350*/  IMAD.MOV.U32 R30, RZ, RZ, R3 ;  /* 0x000000ffff1e7224 */ /* 0x000fe400078e0003 */
[----:B------:R-:W-:-:S07]  /*5360*/  IMAD.MOV.U32 R31, RZ, RZ, R0 ;  /* 0x000000ffff1f7224 */ /* 0x000fce00078e0000 */
.L_x_57:
        /* <DEDUP_REMOVED lines=8> */
.L_x_56:
[----:B------:R-:W-:Y:S01]  /*53f0*/  IMAD.MOV.U32 R35, RZ, RZ, RZ ;  /* 0x000000ffff237224 */ /* 0x000fe200078e00ff */
[----:B01----:R-:W-:Y:S02]  /*5400*/  CS2R R24, SRZ ;  /* 0x0000000000187805 */ /* 0x003fe4000001ff00 */
[----:B------:R-:W-:Y:S01]  /*5410*/  CS2R R4, SRZ ;  /* 0x0000000000047805 */ /* 0x000fe2000001ff00 */
[----:B------:R-:W-:-:S07]  /*5420*/  IMAD.MOV.U32 R23, RZ, RZ, RZ ;  /* 0x000000ffff177224 */ /* 0x000fce00078e00ff */
.L_x_55:
[----:B------:R-:W-:-:S05]  /*5430*/  IMAD.WIDE.U32 R28, R35, 0x4, R10 ;  /* 0x00000004231c7825 */ /* 0x000fca00078e000a */
[----:B-----5:R0:W5:Y:S01]  /*5440*/  LDG.E R34, desc[UR6][R28.64+0x4] ;  /* 0x000004061c227981 */ /* 0x020162000c1e1900 */
[----:B------:R-:W-:Y:S02]  /*5450*/  IMAD.SHL.U32 R36, R35, 0x20, RZ ;  /* 0x0000002023247824 */ /* 0x000fe400078e00ff */
[----:B------:R-:W-:-:S07]  /*5460*/  IMAD.MOV.U32 R37, RZ, RZ, RZ ;  /* 0x000000ffff257224 */ /* 0x000fce00078e00ff */
.L_x_54:
[----:B-----5:R-:W-:Y:S01]  /*5470*/  SHF.R.U32.HI R40, RZ, R37, R34 ;  /* 0x00000025ff287219 */ /* 0x020fe20000011622 */
[----:B0-----:R-:W-:-:S03]  /*5480*/  IMAD.IADD R28, R36, 0x1, R37 ;  /* 0x00000001241c7824 */ /* 0x001fc600078e0225 */
[----:B------:R-:W-:-:S04]  /*5490*/  LOP3.LUT R29, R40, 0x1, RZ, 0xc0, !PT ;  /* 0x00000001281d7812 */ /* 0x000fc800078ec0ff */
[----:B------:R-:W-:Y:S01]  /*54a0*/  ISETP.NE.U32.AND P0, PT, R29, 0x1, PT ;  /* 0x000000011d00780c */ /* 0x000fe20003f05070 */
[----:B------:R-:W-:-:S03]  /*54b0*/  IMAD R29, R28, 0x5, RZ ;  /* 0x000000051c1d7824 */ /* 0x000fc600078e02ff */
[----:B------:R-:W-:Y:S01]  /*54c0*/  R2P PR, R40, 0x7e ;  /* 0x0000007e28007804 */ /* 0x000fe20000000000 */
[----:B------:R-:W-:-:S08]  /*54d0*/  IMAD.WIDE.U32 R28, R29, 0x4, R26 ;  /* 0x000000041d1c7825 */ /* 0x000fd000078e001a */
[----:B------:R-:W3:Y:S04]  /*54e0*/  @!P0 LDG.E R38, desc[UR6][R28.64+0x10] ;  /* 0x000010061c268981 */ /* 0x000ee8000c1e1900 */
[----:B------:R-:W4:Y:S04]  /*54f0*/  @P1 LDG.E R42, desc[UR6][R28.64+0x24] ;  /* 0x000024061c2a1981 */ /* 0x000f28000c1e1900 */
[----:B------:R-:W2:Y:S04]  /*5500*/  @P2 LDG.E R44, desc[UR6][R28.64+0x38] ;  /* 0x000038061c2c2981 */ /* 0x000ea8000c1e1900 */
[----:B------:R-:W2:Y:S04]  /*5510*/  @P3 LDG.E R46, desc[UR6][R28.64+0x4c] ;  /* 0x00004c061c2e3981 */ /* 0x000ea8000c1e1900 */
[----:B------:R-:W2:Y:S04]  /*5520*/  @!P0 LDG.E R39, desc[UR6][R28.64+0x4] ;  /* 0x000004061c278981 */ /* 0x000ea8000c1e1900 */
[----:B------:R-:W2:Y:S01]  /*5530*/  @P1 LDG.E R41, desc[UR6][R28.64+0x20] ;  /* 0x000020061c291981 */ /* 0x000ea2000c1e1900 */
[----:B---3--:R-:W-:-:S03]  /*5540*/  @!P0 LOP3.LUT R25, R25, R38, RZ, 0x3c, !PT ;  /* 0x0000002619198212 */ /* 0x008fc600078e3cff */
[----:B------:R-:W3:Y:S01]  /*5550*/  @!P0 LDG.E R38, desc[UR6][R28.64] ;  /* 0x000000061c268981 */ /* 0x000ee2000c1e1900 */
[----:B----4-:R-:W-:-:S03]  /*5560*/  @P1 LOP3.LUT R25, R25, R42, RZ, 0x3c, !PT ;  /* 0x0000002a19191212 */ /* 0x010fc600078e3cff */
[----:B------:R-:W4:Y:S01]  /*5570*/  @P4 LDG.E R42, desc[UR6][R28.64+0x60] ;  /* 0x000060061c2a4981 */ /* 0x000f22000c1e1900 */
[----:B--2---:R-:W-:-:S03]  /*5580*/  @P2 LOP3.LUT R25, R25, R44, RZ, 0x3c, !PT ;  /* 0x0000002c19192212 */ /* 0x004fc600078e3cff */
[----:B------:R-:W2:Y:S01]  /*5590*/  @P5 LDG.E R44, desc[UR6][R28.64+0x74] ;  /* 0x000074061c2c5981 */ /* 0x000ea2000c1e1900 */
[----:B------:R-:W-:Y:S02]  /*55a0*/  @P3 LOP3.LUT R25, R25, R46, RZ, 0x3c, !PT ;  /* 0x0000002e19193212 */ /* 0x000fe400078e3cff */
[----:B------:R-:W-:Y:S02]  /*55b0*/  @!P0 LOP3.LUT R4, R4, R39, RZ, 0x3c, !PT ;  /* 0x0000002704048212 */ /* 0x000fe400078e3cff */
[----:B------:R-:W2:Y:S01]  /*55c0*/  @!P0 LDG.E R39, desc[UR6][R28.64+0xc] ;  /* 0x00000c061c278981 */ /* 0x000ea2000c1e1900 */
[----:B---3--:R-:W-:-:S03]  /*55d0*/  @!P0 LOP3.LUT R23, R23, R38, RZ, 0x3c, !PT ;  /* 0x0000002617178212 */ /* 0x008fc600078e3cff */
[----:B------:R-:W3:Y:S01]  /*55e0*/  @!P0 LDG.E R38, desc[UR6][R28.64+0x8] ;  /* 0x000008061c268981 */ /* 0x000ee2000c1e1900 */
[----:B----4-:R-:W-:-:S03]  /*55f0*/  @P4 LOP3.LUT R25, R25, R42, RZ, 0x3c, !PT ;  /* 0x0000002a19194212 */ /* 0x010fc600078e3cff */
        /* <DEDUP_REMOVED lines=60> */
[----:B--2---:R-:W-:Y:S02]  /*59c0*/  @P0 LOP3.LUT R4, R4, R39, RZ, 0x3c, !PT ;  /* 0x0000002704040212 */ /* 0x004fe400078e3cff */
[----:B---3--:R-:W-:Y:S02]  /*59d0*/  @P0 LOP3.LUT R5, R5, R38, RZ, 0x3c, !PT ;  /* 0x0000002605050212 */ /* 0x008fe400078e3cff */
        /* <DEDUP_REMOVED lines=95> */
.L_x_53:
[----:B------:R-:W-:Y:S05]  /*5fd0*/  BSYNC.RECONVERGENT B1 ;  /* 0x0000000000017941 */ /* 0x000fea0003800200 */
.L_x_52:
[----:B------:R-:W-:Y:S01]  /*5fe0*/  ISETP.GT.U32.AND P0, PT, R30, 0x3, PT ;  /* 0x000000031e00780c */ /* 0x000fe20003f04070 */
[----:B------:R-:W-:Y:S01]  /*5ff0*/  VIADD R2, R2, 0x1 ;  /* 0x0000000102027836 */ /* 0x000fe20000000000 */
[--C-:B------:R-:W-:Y:S02]  /*6000*/  SHF.R.U64 R30, R30, 0x2, R31.reuse ;  /* 0x000000021e1e7819 */ /* 0x100fe4000000121f */
[----:B------:R-:W-:Y:S02]  /*6010*/  ISETP.GT.U32.AND.EX P0, PT, R31, RZ, PT, P0 ;  /* 0x000000ff1f00720c */ /* 0x000fe40003f04100 */
[----:B------:R-:W-:-:S11]  /*6020*/  SHF.R.U32.HI R31, RZ, 0x2, R31 ;  /* 0x00000002ff1f7819 */ /* 0x000fd6000001161f */
[----:B------:R-:W-:Y:S05]  /*6030*/  @P0 BRA `(.L_x_57) ;  /* 0xfffffff000cc0947 */ /* 0x000fea000383ffff */
.L_x_51:
[----:B------:R-:W-:Y:S05]  /*6040*/  BSYNC.RECONVERGENT B0 ;  /* 0x0000000000007941 */ /* 0x000fea0003800200 */
.L_x_50:
[----:B------:R3:W-:Y:S01]  /*6050*/  STG.E.64 desc[UR6][R10.64+0x18], RZ ;  /* 0x000018ff0a007986 */ /* 0x0007e2000c101b06 */
[----:B------:R-:W-:Y:S01]  /*6060*/  BSSY.RECONVERGENT B0, `(.L_x_58) ;  /* 0x00000fc000007945 */ /* 0x000fe20003800200 */
[----:B------:R-:W-:Y:S01]  /*6070*/  IMAD.MOV.U32 R31, RZ, RZ, RZ ;  /* 0x000000ffff1f7224 */ /* 0x000fe200078e00ff */
[----:B------:R-:W-:Y:S01]  /*6080*/  CS2R R34, SRZ ;  /* 0x0000000000227805 */ /* 0x000fe2000001ff00 */
[----:B------:R3:W-:Y:S04]  /*6090*/  STG.E desc[UR6][R10.64+0x20], RZ ;  /* 0x000020ff0a007986 */ /* 0x0007e8000c101906 */
[----:B------:R3:W-:Y:S02]  /*60a0*/  STG.E.64 desc[UR6][R10.64+0x28], RZ ;  /* 0x000028ff0a007986 */ /* 0x0007e4000c101b06 */
.L_x_66:
[----:B------:R-:W-:Y:S01]  /*60b0*/  ISETP.NE.AND P0, PT, R31, 0x1, PT ;  /* 0x000000011f00780c */ /* 0x000fe20003f05270 */
[----:B------:R-:W-:Y:S01]  /*60c0*/  BSSY.RECONVERGENT B1, `(.L_x_59) ;  /* 0x00000f0000017945 */ /* 0x000fe20003800200 */
[----:B------:R-:W-:Y:S02]  /*60d0*/  IMAD.MOV.U32 R46, RZ, RZ, R34 ;  /* 0x000000ffff2e7224 */ /* 0x000fe400078e0022 */
[----:B------:R-:W-:Y:S02]  /*60e0*/  IMAD.MOV.U32 R47, RZ, RZ, R35 ;  /* 0x000000ffff2f7224 */ /* 0x000fe400078e0023 */
[----:B------:R-:W-:-:S07]  /*60f0*/  IMAD.MOV.U32 R31, RZ, RZ, RZ ;  /* 0x000000ffff1f7224 */ /* 0x000fce00078e00ff */
[----:B------:R-:W-:Y:S05]  /*6100*/  @!P0 BRA `(.L_x_60) ;  /* 0x0000000c00ac8947 */ /* 0x000fea0003800000 */
[----:B------:R-:W-:Y:S01]  /*6110*/  SHF.R.U32.HI R2, RZ, 0x2, R23 ;  /* 0x00000002ff027819 */ /* 0x000fe20000011617 */
[----:B------:R-:W-:Y:S01]  /*6120*/  BSSY.RECONVERGENT B2, `(.L_x_61) ;  /* 0x000007d000027945 */ /* 0x000fe20003800200 */
[----:B------:R-:W-:Y:S02]  /*6130*/  SHF.R.U32.HI R27, RZ, 0x2, R4 ;  /* 0x00000002ff1b7819 */ /* 0x000fe40000011604 */
[----:B------:R-:W-:Y:S01]  /*6140*/  LOP3.LUT R2, R2, R23, RZ, 0x3c, !PT ;  /* 0x0000001702027212 */ /* 0x000fe200078e3cff */
[----:B01----:R-:W-:Y:S01]  /*6150*/  IMAD.SHL.U32 R23, R25, 0x10, RZ ;  /* 0x0000001019177824 */ /* 0x003fe200078e00ff */
[----:B------:R-:W-:-:S03]  /*6160*/  LOP3.LUT R27, R27, R4, RZ, 0x3c, !PT ;  /* 0x000000041b1b7212 */ /* 0x000fc600078e3cff */
[----:B------:R-:W-:Y:S02]  /*6170*/  IMAD.SHL.U32 R26, R2, 0x2, RZ ;  /* 0x00000002021a7824 */ /* 0x000fe400078e00ff */
[----:B------:R-:W-:-:S03]  /*6180*/  IMAD.SHL.U32 R4, R27, 0x2, RZ ;  /* 0x000000021b047824 */ /* 0x000fc600078e00ff */
[----:B------:R-:W-:Y:S02]  /*6190*/  LOP3.LUT R26, R2, R26, R23, 0x96, !PT ;  /* 0x0000001a021a7212 */ /* 0x000fe400078e9617 */
[----:B------:R-:W-:Y:S02]  /*61a0*/  SHF.R.U32.HI R23, RZ, 0x2, R24 ;  /* 0x00000002ff177819 */ /* 0x000fe40000011618 */
[----:B------:R-:W-:Y:S02]  /*61b0*/  LOP3.LUT R26, R26, R25, RZ, 0x3c, !PT ;  /* 0x000000191a1a7212 */ /* 0x000fe400078e3cff */
[----:B------:R-:W-:Y:S02]  /*61c0*/  LOP3.LUT R23, R23, R24, RZ, 0x3c, !PT ;  /* 0x0000001817177212 */ /* 0x000fe400078e3cff */
[----:B------:R-:W-:Y:S01]  /*61d0*/  IADD3 R31, PT, PT, R22, 0x587c5, R26 ;  /* 0x000587c5161f7810 */ /* 0x000fe20007ffe01a */
[----:B------:R-:W-:Y:S02]  /*61e0*/  IMAD.SHL.U32 R2, R26, 0x10, RZ ;  /* 0x000000101a027824 */ /* 0x000fe400078e00ff */
[----:B------:R-:W-:-:S03]  /*61f0*/  IMAD.SHL.U32 R24, R23, 0x2, RZ ;  /* 0x0000000217187824 */ /* 0x000fc600078e00ff */
        /* <DEDUP_REMOVED lines=12> */
[----:B------:R-:W-:Y:S02]  /*62c0*/  IMAD.MOV.U32 R4, RZ, RZ, 0x0 ;  /* 0x00000000ff047424 */ /* 0x000fe400078e00ff */
[----:B------:R-:W1:Y:S01]  /*62d0*/  I2F.F64.U64 R32, R30 ;  /* 0x0000001e00207312 */ /* 0x000e620000301800 */
[----:B------:R-:W-:Y:S01]  /*62e0*/  IMAD.MOV.U32 R5, RZ, RZ, 0x3ca00000 ;  /* 0x3ca00000ff057424 */ /* 0x000fe200078e00ff */
[----:B------:R-:W-:-:S05]  /*62f0*/  LOP3.LUT R28, R28, R27, RZ, 0x3c, !PT ;  /* 0x0000001b1c1c7212 */ /* 0x000fca00078e3cff */
[----:B------:R-:W-:-:S05]  /*6300*/  IMAD.SHL.U32 R2, R28, 0x10, RZ ;  /* 0x000000101c027824 */ /* 0x000fca00078e00ff */
[----:B------:R-:W-:Y:S02]  /*6310*/  LOP3.LUT R29, R23, R24, R2, 0x96, !PT ;  /* 0x00000018171d7212 */ /* 0x000fe400078e9602 */
[C---:B------:R-:W-:Y:S01]  /*6320*/  IADD3 R23, PT, PT, R22.reuse, 0x10974f, R28 ;  /* 0x0010974f16177810 */ /* 0x040fe20007ffe01c */
[----:B-1----:R-:W-:Y:S01]  /*6330*/  DFMA R32, R32, R4, 5.5511151231257827021e-17 ;  /* 0x3c9000002020742b */ /* 0x002fe20000000004 */
[----:B------:R-:W-:Y:S01]  /*6340*/  LOP3.LUT R29, R29, R28, RZ, 0x3c, !PT ;  /* 0x0000001c1d1d7212 */ /* 0x000fe200078e3cff */
[----:B------:R-:W-:-:S04]  /*6350*/  VIADD R22, R22, 0x161f14 ;  /* 0x00161f1416167836 */ /* 0x000fc80000000000 */
[--C-:B------:R-:W-:Y:S01]  /*6360*/  IMAD.IADD R34, R29, 0x1, R22.reuse ;  /* 0x000000011d227824 */ /* 0x100fe200078e0216 */
[----:B------:R0:W-:Y:S01]  /*6370*/  STG.E.64 desc[UR6][R10.64+0x10], R28 ;  /* 0x0000101c0a007986 */ /* 0x0001e2000c101b06 */
[----:B------:R-:W-:Y:S02]  /*6380*/  IMAD.MOV.U32 R24, RZ, RZ, R22 ;  /* 0x000000ffff187224 */ /* 0x000fe400078e0016 */
[----:B------:R-:W-:Y:S01]  /*6390*/  ISETP.GT.AND P0, PT, R33, 0xfffff, PT ;  /* 0x000fffff2100780c */ /* 0x000fe20003f04270 */
[----:B------:R-:W-:Y:S02]  /*63a0*/  IMAD.MOV.U32 R30, RZ, RZ, R32 ;  /* 0x000000ffff1e7224 */ /* 0x000fe400078e0020 */
[----:B------:R-:W-:Y:S01]  /*63b0*/  IMAD.MOV.U32 R31, RZ, RZ, R33 ;  /* 0x000000ffff1f7224 */ /* 0x000fe200078e0021 */
[----:B------:R0:W-:Y:S01]  /*63c0*/  STG.E.64 desc[UR6][R10.64], R24 ;  /* 0x000000180a007986 */ /* 0x0001e2000c101b06 */
        /* <DEDUP_REMOVED lines=21> */
[----:B------:R-:W-:Y:S02]  /*6520*/  LEA.HI R2, R23, R2, RZ, 0xc ;  /* 0x0000000217027211 */ /* 0x000fe400078f60ff */
[----:B------:R-:W-:-:S13]  /*6530*/  ISETP.GE.U32.AND P0, PT, R37, 0x3ff6a09f, PT ;  /* 0x3ff6a09f2500780c */ /* 0x000fda0003f06070 */
        /* <DEDUP_REMOVED lines=11> */
[----:B------:R-:W-:-:S08]  /*65f0*/  DMUL R34, R32, R32 ;  /* 0x0000002020227228 */ /* 0x000fd00000000000 */
[----:B------:R-:W-:Y:S01]  /*6600*/  DFMA R38, R34, UR8, R40 ;  /* 0x0000000822267c2b */ /* 0x000fe20008000028 */
[----:B------:R-:W-:Y:S01]  /*6610*/  UMOV UR8, 0x9f02676f ;  /* 0x9f02676f00087882 */ /* 0x000fe20000000000 */
[----:B------:R-:W-:Y:S01]  /*6620*/  UMOV UR9, 0x3ef3b266 ;  /* 0x3ef3b26600097882 */ /* 0x000fe20000000000 */
[----:B------:R-:W-:-:S05]  /*6630*/  DADD R40, R36, -R32 ;  /* 0x0000000024287229 */ /* 0x000fca0000000820 */
[----:B------:R-:W-:Y:S01]  /*6640*/  DFMA R38, R34, R38, UR8 ;  /* 0x0000000822267e2b */ /* 0x000fe20008000026 */
        /* <DEDUP_REMOVED lines=10> */
[----:B------:R-:W-:Y:S01]  /*66f0*/  LOP3.LUT R38, R2, 0x80000000, RZ, 0x3c, !PT ;  /* 0x8000000002267812 */ /* 0x000fe200078e3cff */
[----:B------:R-:W-:Y:S01]  /*6700*/  IMAD.MOV.U32 R39, RZ, RZ, 0x43300000 ;  /* 0x43300000ff277424 */ /* 0x000fe200078e00ff */
[----:B------:R-:W-:-:S03]  /*6710*/  DMUL R40, R30, R40 ;  /* 0x000000281e287228 */ /* 0x000fc60000000000 */
        /* <DEDUP_REMOVED lines=23> */
.L_x_62:
[----:B------:R-:W-:Y:S01]  /*6890*/  IMAD.MOV.U32 R32, RZ, RZ, 0x0 ;  /* 0x00000000ff207424 */ /* 0x000fe200078e00ff */
[----:B------:R-:W-:Y:S01]  /*68a0*/  LOP3.LUT P0, RZ, R31, 0x7fffffff, RZ, 0xc0, !PT ;  /* 0x7fffffff1fff7812 */ /* 0x000fe2000780c0ff */
[----:B------:R-:W-:-:S06]  /*68b0*/  IMAD.MOV.U32 R33, RZ, RZ, 0x7ff00000 ;  /* 0x7ff00000ff217424 */ /* 0x000fcc00078e00ff */
[----:B------:R-:W-:-:S10]  /*68c0*/  DFMA R32, R30, R32, +INF ;  /* 0x7ff000001e20742b */ /* 0x000fd40000000020 */
[----:B------:R-:W-:Y:S02]  /*68d0*/  FSEL R36, R32, RZ, P0 ;  /* 0x000000ff20247208 */ /* 0x000fe40000000000 */
[----:B------:R-:W-:-:S07]  /*68e0*/  FSEL R37, R33, -QNAN , P0 ;  /* 0xfff0000021257808 */ /* 0x000fce0000000000 */
.L_x_63:
[----:B------:R-:W-:Y:S05]  /*68f0*/  BSYNC.RECONVERGENT B2 ;  /* 0x0000000000027941 */ /* 0x000fea0003800200 */
.L_x_61:
[----:B------:R-:W-:Y:S01]  /*6900*/  DMUL R30, RZ, R4 ;  /* 0x00000004ff1e7228 */ /* 0x000fe20000000000 */
[----:B------:R-:W-:Y:S01]  /*6910*/  IMAD.SHL.U32 R2, R5, 0x2, RZ ;  /* 0x0000000205027824 */ /* 0x000fe200078e00ff */
[----:B------:R-:W-:Y:S01]  /*6920*/  UMOV UR8, 0x33145c07 ;  /* 0x33145c0700087882 */ /* 0x000fe20000000000 */
[----:B------:R-:W-:Y:S01]  /*6930*/  UMOV UR9, 0x3ca1a626 ;  /* 0x3ca1a62600097882 */ /* 0x000fe20000000000 */
[----:B------:R-:W-:Y:S01]  /*6940*/  IMAD.MOV.U32 R38, RZ, RZ, -0x3e107ad8 ;  /* 0xc1ef8528ff267424 */ /* 0x000fe200078e00ff */
[----:B------:R-:W-:Y:S01]  /*6950*/  UMOV UR10, 0xf9785eba ;  /* 0xf9785eba000a7882 */ /* 0x000fe20000000000 */
[----:B------:R-:W-:Y:S01]  /*6960*/  ISETP.GT.U32.AND P0, PT, R2, -0x79800000, PT ;  /* 0x868000000200780c */ /* 0x000fe20003f04070 */
[----:B------:R-:W-:Y:S01]  /*6970*/  IMAD.MOV.U32 R39, RZ, RZ, 0x3e21eea7 ;  /* 0x3e21eea7ff277424 */ /* 0x000fe200078e00ff */
[----:B------:R-:W-:Y:S01]  /*6980*/  UMOV UR11, 0x3de5db65 ;  /* 0x3de5db65000b7882 */ /* 0x000fe20000000000 */
[----:B------:R-:W-:Y:S01]  /*6990*/  IMAD.MOV.U32 R40, RZ, RZ, 0x2cb0d246 ;  /* 0x2cb0d246ff287424 */ /* 0x000fe200078e00ff */
[----:B------:R-:W-:Y:S01]  /*69a0*/  FSEL R31, R31, R5, P0 ;  /* 0x000000051f1f7208 */ /* 0x000fe20000000000 */
[----:B------:R-:W-:Y:S01]  /*69b0*/  IMAD.MOV.U32 R41, RZ, RZ, 0x3e5ae5f1 ;  /* 0x3e5ae5f1ff297424 */ /* 0x000fe200078e00ff */
[----:B------:R-:W-:Y:S01]  /*69c0*/  FSEL R4, R30, R4, P0 ;  /* 0x000000041e047208 */ /* 0x000fe20000000000 */
[----:B------:R-:W-:Y:S01]  /*69d0*/  DMUL R36, R36, -2 ;  /* 0xc000000024247828 */ /* 0x000fe20000000000 */
[----:B------:R-:W-:Y:S01]  /*69e0*/  IMAD.MOV.U32 R44, RZ, RZ, 0x0 ;  /* 0x00000000ff2c7424 */ /* 0x000fe200078e00ff */
[----:B------:R-:W-:Y:S01]  /*69f0*/  BSSY.RECONVERGENT B2, `(.L_x_64) ;  /* 0x000004d000027945 */ /* 0x000fe20003800200 */
[----:B------:R-:W-:-:S02]  /*6a00*/  VIADD R5, R31, 0x100000 ;  /* 0x001000001f057836 */ /* 0x000fc40000000000 */
[----:B------:R-:W-:Y:S02]  /*6a10*/  IMAD.MOV.U32 R30, RZ, RZ, R4 ;  /* 0x000000ffff1e7224 */ /* 0x000fe400078e0004 */
[----:B------:R-:W0:Y:S01]  /*6a20*/  FRND.F64 R32, R4 ;  /* 0x0000000400207313 */ /* 0x000e220000301800 */
[----:B------:R-:W-:-:S07]  /*6a30*/  IMAD.MOV.U32 R45, RZ, RZ, 0x3fd80000 ;  /* 0x3fd80000ff2d7424 */ /* 0x000fce00078e00ff */
        /* <DEDUP_REMOVED lines=10> */
[----:B------:R-:W-:Y:S01]  /*6ae0*/  UMOV UR9, 0x3da8ff83 ;  /* 0x3da8ff8300097882 */ /* 0x000fe20000000000 */
[----:B------:R-:W-:-:S05]  /*6af0*/  ISETP.NE.U32.AND.EX P0, PT, RZ, RZ, PT, P0 ;  /* 0x000000ffff00720c */ /* 0x000fca0003f05100 */
[----:B------:R-:W-:-:S08]  /*6b00*/  DMUL R34, R32, R32 ;  /* 0x0000002020227228 */ /* 0x000fd00000000000 */
[C---:B------:R-:W-:Y:S01]  /*6b10*/  DFMA R38, R34.reuse, -UR8, R38 ;  /* 0x8000000822267c2b */ /* 0x040fe20008000026 */
[----:B------:R-:W-:Y:S01]  /*6b20*/  UMOV UR8, 0x8e06e6d9 ;  /* 0x8e06e6d900087882 */ /* 0x000fe20000000000 */
[----:B------:R-:W-:Y:S01]  /*6b30*/  DFMA R40, R34, UR10, -R40 ;  /* 0x0000000a22287c2b */ /* 0x000fe20008000828 */
[----:B------:R-:W-:Y:S01]  /*6b40*/  UMOV UR9, 0x3e927e4f ;  /* 0x3e927e4f00097882 */ /* 0x000fe20000000000 */
[----:B------:R-:W-:Y:S01]  /*6b50*/  UMOV UR10, 0x69ace392 ;  /* 0x69ace392000a7882 */ /* 0x000fe20000000000 */
[----:B------:R-:W-:-:S03]  /*6b60*/  UMOV UR11, 0x3ec71de3 ;  /* 0x3ec71de3000b7882 */ /* 0x000fc60000000000 */
[C---:B------:R-:W-:Y:S01]  /*6b70*/  DFMA R38, R34.reuse, R38, -UR8 ;  /* 0x8000000822267e2b */ /* 0x040fe20008000026 */
[----:B------:R-:W-:Y:S01]  /*6b80*/  UMOV UR8, 0x19ddbce9 ;  /* 0x19ddbce900087882 */ /* 0x000fe20000000000 */
[----:B------:R-:W-:Y:S01]  /*6b90*/  DFMA R40, R34, R40, UR10 ;  /* 0x0000000a22287e2b */ /* 0x000fe20008000028 */
[----:B------:R-:W-:Y:S01]  /*6ba0*/  UMOV UR9, 0x3efa01a0 ;  /* 0x3efa01a000097882 */ /* 0x000fe20000000000 */
[----:B------:R-:W-:Y:S01]  /*6bb0*/  UMOV UR10, 0x19db62a1 ;  /* 0x19db62a1000a7882 */ /* 0x000fe20000000000 */
[----:B------:R-:W-:-:S03]  /*6bc0*/  UMOV UR11, 0x3f2a01a0 ;  /* 0x3f2a01a0000b7882 */ /* 0x000fc60000000000 */
[C---:B------:R-:W-:Y:S01]  /*6bd0*/  DFMA R38, R34.reuse, R38, UR8 ;  /* 0x0000000822267e2b */ /* 0x040fe20008000026 */
[----:B------:R-:W-:Y:S01]  /*6be0*/  UMOV UR8, 0x16c15d47 ;  /* 0x16c15d4700087882 */ /* 0x000fe20000000000 */
[----:B------:R-:W-:Y:S01]  /*6bf0*/  DFMA R42, R34, R40, -UR10 ;  /* 0x8000000a222a7e2b */ /* 0x000fe20008000028 */
[----:B------:R-:W-:Y:S01]  /*6c00*/  UMOV UR9, 0x3f56c16c ;  /* 0x3f56c16c00097882 */ /* 0x000fe20000000000 */
[----:B------:R-:W-:Y:S01]  /*6c10*/  UMOV UR10, 0x11110818 ;  /* 0x11110818000a7882 */ /* 0x000fe20000000000 */
[----:B------:R-:W-:-:S03]  /*6c20*/  UMOV UR11, 0x3f811111 ;  /* 0x3f811111000b7882 */ /* 0x000fc60000000000 */
[C---:B------:R-:W-:Y:S01]  /*6c30*/  DFMA R40, R34.reuse, R38, -UR8 ;  /* 0x8000000822287e2b */ /* 0x040fe20008000026 */
[----:B------:R-:W-:Y:S01]  /*6c40*/  UMOV UR8, 0x55555551 ;  /* 0x5555555100087882 */ /* 0x000fe20000000000 */
[C---:B------:R-:W-:Y:S01]  /*6c50*/  DFMA R38, R34.reuse, R42, UR10 ;  /* 0x0000000a22267e2b */ /* 0x040fe2000800002a */
[----:B------:R-:W-:Y:S01]  /*6c60*/  UMOV UR10, 0x55555554 ;  /* 0x55555554000a7882 */ /* 0x000fe20000000000 */
[----:B------:R-:W-:Y:S01]  /*6c70*/  UMOV UR11, 0x3fc55555 ;  /* 0x3fc55555000b7882 */ /* 0x000fe20000000000 */
[----:B------:R-:W0:Y:S01]  /*6c80*/  MUFU.RSQ64H R43, R37 ;  /* 0x00000025002b7308 */ /* 0x000e220000001c00 */
[----:B------:R-:W-:Y:S01]  /*6c90*/  VIADD R42, R37, 0xfcb00000 ;  /* 0xfcb00000252a7836 */ /* 0x000fe20000000000 */
[----:B------:R-:W-:Y:S02]  /*6ca0*/  UMOV UR9, 0x3fa55555 ;  /* 0x3fa5555500097882 */ /* 0x000fe40000000000 */
[C---:B------:R-:W-:Y:S02]  /*6cb0*/  DFMA R40, R34.reuse, R40, UR8 ;  /* 0x0000000822287e2b */ /* 0x040fe40008000028 */
[----:B------:R-:W-:-:S06]  /*6cc0*/  DFMA R38, R34, R38, -UR10 ;  /* 0x8000000a22267e2b */ /* 0x000fcc0008000026 */
[C---:B------:R-:W-:Y:S02]  /*6cd0*/  DFMA R40, R34.reuse, R40, -0.5 ;  /* 0xbfe000002228742b */ /* 0x040fe40000000028 */
[----:B------:R-:W-:-:S06]  /*6ce0*/  DFMA R38, R34, R38, RZ ;  /* 0x000000262226722b */ /* 0x000fcc00000000ff */
[----:B------:R-:W-:Y:S02]  /*6cf0*/  DFMA R34, R34, R40, 1 ;  /* 0x3ff000002222742b */ /* 0x000fe40000000028 */
[----:B------:R-:W-:Y:S02]  /*6d00*/  DFMA R38, R32, R38, R32 ;  /* 0x000000262026722b */ /* 0x000fe40000000020 */
[----:B0-----:R-:W-:-:S08]  /*6d10*/  DMUL R32, R42, R42 ;  /* 0x0000002a2a207228 */ /* 0x001fd00000000000 */
[----:B------:R-:W-:Y:S01]  /*6d20*/  DFMA R32, R36, -R32, 1 ;  /* 0x3ff000002420742b */ /* 0x000fe20000000820 */
[----:B------:R-:W-:-:S07]  /*6d30*/  LOP3.LUT R23, R39, 0x80000000, RZ, 0x3c, !PT ;  /* 0x8000000027177812 */ /* 0x000fce00078e3cff */
[----:B------:R-:W-:Y:S02]  /*6d40*/  DFMA R44, R32, R44, 0.5 ;  /* 0x3fe00000202c742b */ /* 0x000fe4000000002c */
[----:B------:R-:W-:-:S08]  /*6d50*/  DMUL R32, R42, R32 ;  /* 0x000000202a207228 */ /* 0x000fd00000000000 */
[----:B------:R-:W-:Y:S01]  /*6d60*/  DFMA R44, R44, R32, R42 ;  /* 0x000000202c2c722b */ /* 0x000fe2000000002a */
[----:B------:R-:W-:Y:S02]  /*6d70*/  FSEL R33, R35, R39, !P0 ;  /* 0x0000002723217208 */ /* 0x000fe40004000000 */
[----:B------:R-:W-:Y:S02]  /*6d80*/  FSEL R32, R34, R38, !P0 ;  /* 0x0000002622207208 */ /* 0x000fe40004000000 */
[----:B------:R-:W-:-:S03]  /*6d90*/  FSEL R34, R38, R34, !P0 ;  /* 0x0000002226227208 */ /* 0x000fc60004000000 */
[----:B------:R-:W-:Y:S01]  /*6da0*/  DMUL R4, R36, R44 ;  /* 0x0000002c24047228 */ /* 0x000fe20000000000 */
[----:B------:R-:W-:Y:S01]  /*6db0*/  @P1 LOP3.LUT R39, R33, 0x80000000, RZ, 0x3c, !PT ;  /* 0x8000000021271812 */ /* 0x000fe200078e3cff */
[----:B------:R-:W-:Y:S01]  /*6dc0*/  VIADD R41, R45, 0xfff00000 ;  /* 0xfff000002d297836 */ /* 0x000fe20000000000 */
[----:B------:R-:W-:Y:S01]  /*6dd0*/  FSEL R35, R23, R35, !P0 ;  /* 0x0000002317237208 */ /* 0x000fe20004000000 */
[----:B------:R-:W-:Y:S01]  /*6de0*/  IMAD.MOV.U32 R40, RZ, RZ, R44 ;  /* 0x000000ffff287224 */ /* 0x000fe200078e002c */
[----:B------:R-:W-:Y:S01]  /*6df0*/  ISETP.GE.U32.AND P0, PT, R42, 0x7ca00000, PT ;  /* 0x7ca000002a00780c */ /* 0x000fe20003f06070 */
[----:B------:R-:W-:Y:S01]  /*6e00*/  @P1 IMAD.MOV.U32 R33, RZ, RZ, R39 ;  /* 0x000000ffff211224 */ /* 0x000fe200078e0027 */
[----:B------:R-:W-:Y:S01]  /*6e10*/  @P1 LOP3.LUT R23, R35, 0x80000000, RZ, 0x3c, !PT ;  /* 0x8000000023171812 */ /* 0x000fe200078e3cff */
[----:B------:R-:W-:-:S04]  /*6e20*/  DFMA R38, R4, -R4, R36 ;  /* 0x800000040426722b */ /* 0x000fc80000000024 */
[----:B------:R-:W-:-:S04]  /*6e30*/  @P1 IMAD.MOV.U32 R35, RZ, RZ, R23 ;  /* 0x000000ffff231224 */ /* 0x000fc800078e0017 */
[----:B------:R-:W-:Y:S02]  /*6e40*/  DFMA R46, R38, R40, R4 ;  /* 0x00000028262e722b */ /* 0x000fe40000000004 */
[----:B------:R-:W-:Y:S09]  /*6e50*/  @!P0 BRA `(.L_x_65) ;  /* 0x0000000000188947 */ /* 0x000ff20003800000 */
[----:B------:R-:W-:Y:S01]  /*6e60*/  IMAD.MOV.U32 R40, RZ, RZ, R44 ;  /* 0x000000ffff287224 */ /* 0x000fe200078e002c */
[----:B------:R-:W-:Y:S01]  /*6e70*/  MOV R2, 0x6ea0 ;  /* 0x00006ea000027802 */ /* 0x000fe20000000f00 */
[----:B------:R-:W-:-:S07]  /*6e80*/  IMAD.MOV.U32 R24, RZ, RZ, R42 ;  /* 0x000000ffff187224 */ /* 0x000fce00078e002a */
[----:B--23-5:R-:W-:Y:S05]  /*6e90*/  CALL.REL.NOINC `($__internal_2_$__cuda_sm20_dsqrt_rn_f64_mediumpath_v1) ;  /* 0x00000028009c7944 */ /* 0x02cfea0003c00000 */
[----:B------:R-:W-:Y:S02]  /*6ea0*/  IMAD.MOV.U32 R46, RZ, RZ, R4 ;  /* 0x000000ffff2e7224 */ /* 0x000fe400078e0004 */
[----:B------:R-:W-:-:S07]  /*6eb0*/  IMAD.MOV.U32 R47, RZ, RZ, R5 ;  /* 0x000000ffff2f7224 */ /* 0x000fce00078e0005 */
.L_x_65:
[----:B------:R-:W-:Y:S05]  /*6ec0*/  BSYNC.RECONVERGENT B2 ;  /* 0x0000000000027941 */ /* 0x000fea0003800200 */
.L_x_64:
        /* <DEDUP_REMOVED lines=14> */
[----:B----4-:R-:W-:-:S11]  /*6fb0*/  DMUL R46, R46, R32 ;  /* 0x000000202e2e7228 */ /* 0x010fd60000000000 */
.L_x_60:
[----:B------:R-:W-:Y:S05]  /*6fc0*/  BSYNC.RECONVERGENT B1 ;  /* 0x0000000000017941 */ /* 0x000fea0003800200 */
.L_x_59:
[----:B-----5:R-:W-:Y:S01]  /*6fd0*/  DSETP.GE.AND P0, PT, R46, R18, PT ;  /* 0x000000122e00722a */ /* 0x020fe20003f06000 */
[----:B------:R4:W-:Y:S01]  /*6fe0*/  STG.E desc[UR6][R10.64+0x1c], R31 ;  /* 0x00001c1f0a007986 */ /* 0x0009e2000c101906 */
[----:B------:R-:W-:-:S04]  /*6ff0*/  DFMA R26, R16, R46, R14 ;  /* 0x0000002e101a722b */ /* 0x000fc8000000000e */
[----:B------:R-:W-:-:S14]  /*7000*/  DSETP.GTU.OR P0, PT, R46, R20, !P0 ;  /* 0x000000142e00722a */ /* 0x000fdc000470c400 */
[----:B----4-:R-:W-:Y:S05]  /*7010*/  @P0 BRA `(.L_x_66) ;  /* 0xfffffff000240947 */ /* 0x010fea000383ffff */
[----:B------:R-:W-:Y:S05]  /*7020*/  BSYNC.RECONVERGENT B0 ;  /* 0x0000000000007941 */ /* 0x000fea0003800200 */
.L_x_58:
[----:B------:R-:W-:Y:S02]  /*7030*/  IMAD.MOV.U32 R14, RZ, RZ, R26 ;  /* 0x000000ffff0e7224 */ /* 0x000fe400078e001a */
[----:B------:R-:W-:Y:S01]  /*7040*/  IMAD.MOV.U32 R15, RZ, RZ, R27 ;  /* 0x000000ffff0f7224 */ /* 0x000fe200078e001b */
[----:B------:R-:W-:Y:S06]  /*7050*/  BRA `(.L_x_67) ;  /* 0x0000001c00107947 */ /* 0x000fec0003800000 */
.L_x_49:
[----:B01-3--:R-:W0:Y:S08]  /*7060*/  LDC.64 R16, c[0x0][0x3c8] ;  /* 0x0000f200ff107b82 */ /* 0x00be300000000a00 */
[----:B------:R-:W1:Y:S08]  /*7070*/  LDC.64 R18, c[0x0][0x3a0] ;  /* 0x0000e800ff127b82 */ /* 0x000e700000000a00 */
[----:B------:R-:W3:Y:S08]  /*7080*/  LDC.64 R20, c[0x0][0x3a8] ;  /* 0x0000ea00ff147b82 */ /* 0x000ef00000000a00 */
[----:B------:R-:W4:Y:S01]  /*7090*/  LDC.64 R22, c[0x0][0x3b8] ;  /* 0x0000ee00ff167b82 */ /* 0x000f220000000a00 */
[----:B0-----:R-:W5:Y:S07]  /*70a0*/  LDG.E.64 R16, desc[UR6][R16.64] ;  /* 0x0000000610107981 */ /* 0x001f6e000c1e1b00 */
[----:B------:R-:W0:Y:S01]  /*70b0*/  LDC.64 R24, c[0x0][0x3c0] ;  /* 0x0000f000ff187b82 */ /* 0x000e220000000a00 */
[----:B-1----:R-:W5:Y:S04]  /*70c0*/  LDG.E.64 R18, desc[UR6][R18.64+0x8] ;  /* 0x0000080612127981 */ /* 0x002f68000c1e1b00 */
[----:B---3--:R-:W5:Y:S04]  /*70d0*/  LDG.E.64 R20, desc[UR6][R20.64] ;  /* 0x0000000614147981 */ /* 0x008f68000c1e1b00 */
[----:B----4-:R-:W5:Y:S04]  /*70e0*/  LDG.E.64 R22, desc[UR6][R22.64+0x8] ;  /* 0x0000080616167981 */ /* 0x010f68000c1e1b00 */
        /* <DEDUP_REMOVED lines=21> */
.L_x_75:
        /* <DEDUP_REMOVED lines=8> */
.L_x_74:
[----:B------:R-:W-:Y:S01]  /*72c0*/  IMAD.MOV.U32 R37, RZ, RZ, RZ ;  /* 0x000000ffff257224 */ /* 0x000fe200078e00ff */
[----:B01----:R-:W-:Y:S02]  /*72d0*/  CS2R R30, SRZ ;  /* 0x00000000001e7805 */ /* 0x003fe4000001ff00 */
[----:B------:R-:W-:Y:S01]  /*72e0*/  CS2R R28, SRZ ;  /* 0x00000000001c7805 */ /* 0x000fe2000001ff00 */
[----:B------:R-:W-:-:S07]  /*72f0*/  IMAD.MOV.U32 R27, RZ, RZ, RZ ;  /* 0x000000ffff1b7224 */ /* 0x000fce00078e00ff */
.L_x_73:
[----:B------:R-:W-:-:S05]  /*7300*/  IMAD.WIDE.U32 R14, R37, 0x4, R10 ;  /* 0x00000004250e7825 */ /* 0x000fca00078e000a */
[----:B-----5:R0:W5:Y:S01]  /*7310*/  LDG.E R36, desc[UR6][R14.64+0x4] ;  /* 0x000004060e247981 */ /* 0x020162000c1e1900 */
[----:B------:R-:W-:Y:S02]  /*7320*/  IMAD.SHL.U32 R38, R37, 0x20, RZ ;  /* 0x0000002025267824 */ /* 0x000fe400078e00ff */
[----:B------:R-:W-:-:S07]  /*7330*/  IMAD.MOV.U32 R39, RZ, RZ, RZ ;  /* 0x000000ffff277224 */ /* 0x000fce00078e00ff */
.L_x_72:
[----:B-----5:R-:W-:Y:S01]  /*7340*/  SHF.R.U32.HI R43, RZ, R39, R36 ;  /* 0x00000027ff2b7219 */ /* 0x020fe20000011624 */
[----:B0-----:R-:W-:-:S03]  /*7350*/  IMAD.IADD R14, R38, 0x1, R39 ;  /* 0x00000001260e7824 */ /* 0x001fc600078e0227 */
[----:B------:R-:W-:-:S04]  /*7360*/  LOP3.LUT R15, R43, 0x1, RZ, 0xc0, !PT ;  /* 0x000000012b0f7812 */ /* 0x000fc800078ec0ff */
[----:B------:R-:W-:Y:S01]  /*7370*/  ISETP.NE.U32.AND P0, PT, R15, 0x1, PT ;  /* 0x000000010f00780c */ /* 0x000fe20003f05070 */
[----:B------:R-:W-:-:S04]  /*7380*/  IMAD R15, R14, 0x5, RZ ;  /* 0x000000050e0f7824 */ /* 0x000fc800078e02ff */
[----:B------:R-:W-:-:S08]  /*7390*/  IMAD.WIDE.U32 R14, R15, 0x4, R4 ;  /* 0x000000040f0e7825 */ /* 0x000fd000078e0004 */
[----:B------:R-:W3:Y:S04]  /*73a0*/  @!P0 LDG.E R40, desc[UR6][R14.64] ;  /* 0x000000060e288981 */ /* 0x000ee8000c1e1900 */
[----:B------:R-:W4:Y:S01]  /*73b0*/  @!P0 LDG.E R42, desc[UR6][R14.64+0x8] ;  /* 0x000008060e2a8981 */ /* 0x000f22000c1e1900 */
[----:B------:R-:W-:-:S03]  /*73c0*/  R2P PR, R43, 0x7e ;  /* 0x0000007e2b007804 */ /* 0x000fc60000000000 */
[----:B------:R-:W2:Y:S04]  /*73d0*/  @!P0 LDG.E R44, desc[UR6][R14.64+0x10] ;  /* 0x000010060e2c8981 */ /* 0x000ea8000c1e1900 */
[----:B------:R-:W2:Y:S06]  /*73e0*/  @!P0 LDG.E R41, desc[UR6][R14.64+0x4] ;  /* 0x000004060e298981 */ /* 0x000eac000c1e1900 */
[----:B------:R-:W2:Y:S04]  /*73f0*/  @P1 LDG.E R45, desc[UR6][R14.64+0x20] ;  /* 0x000020060e2d1981 */ /* 0x000ea8000c1e1900 */
[----:B------:R-:W2:Y:S01]  /*7400*/  @P6 LDG.E R46, desc[UR6][R14.64+0x88] ;  /* 0x000088060e2e6981 */ /* 0x000ea2000c1e1900 */
[----:B---3--:R-:W-:-:S03]  /*7410*/  @!P0 LOP3.LUT R27, R27, R40, RZ, 0x3c, !PT ;  /* 0x000000281b1b8212 */ /* 0x008fc600078e3cff */
[----:B------:R-:W3:Y:S01]  /*7420*/  @P1 LDG.E R40, desc[UR6][R14.64+0x24] ;  /* 0x000024060e281981 */ /* 0x000ee2000c1e1900 */
[----:B----4-:R-:W-:-:S03]  /*7430*/  @!P0 LOP3.LUT R29, R29, R42, RZ, 0x3c, !PT ;  /* 0x0000002a1d1d8212 */ /* 0x010fc600078e3cff */
[----:B------:R-:W4:Y:S01]  /*7440*/  @P2 LDG.E R42, desc[UR6][R14.64+0x38] ;  /* 0x000038060e2a2981 */ /* 0x000f22000c1e1900 */
[----:B--2---:R-:W-:-:S03]  /*7450*/  @!P0 LOP3.LUT R31, R31, R44, RZ, 0x3c, !PT ;  /* 0x0000002c1f1f8212 */ /* 0x004fc600078e3cff */
[----:B------:R-:W2:Y:S01]  /*7460*/  @P3 LDG.E R44, desc[UR6][R14.64+0x4c] ;  /* 0x00004c060e2c3981 */ /* 0x000ea2000c1e1900 */
[----:B------:R-:W-:-:S03]  /*7470*/  @!P0 LOP3.LUT R28, R28, R41, RZ, 0x3c, !PT ;  /* 0x000000291c1c8212 */ /* 0x000fc600078e3cff */
[----:B------:R-:W2:Y:S01]  /*7480*/  @!P0 LDG.E R41, desc[UR6][R14.64+0xc] ;  /* 0x00000c060e298981 */ /* 0x000ea2000c1e1900 */
[----:B---3--:R-:W-:-:S03]  /*7490*/  @P1 LOP3.LUT R31, R31, R40, RZ, 0x3c, !PT ;  /* 0x000000281f1f1212 */ /* 0x008fc600078e3cff */
[----:B------:R-:W3:Y:S01]  /*74a0*/  @P1 LDG.E R40, desc[UR6][R14.64+0x14] ;  /* 0x000014060e281981 */ /* 0x000ee2000c1e1900 */
[----:B----4-:R-:W-:-:S03]  /*74b0*/  @P2 LOP3.LUT R31, R31, R42, RZ, 0x3c, !PT ;  /* 0x0000002a1f1f2212 */ /* 0x010fc600078e3cff */
[----:B------:R-:W4:Y:S01]  /*74c0*/  @P4 LDG.E R42, desc[UR6][R14.64+0x60] ;  /* 0x000060060e2a4981 */ /* 0x000f22000c1e1900 */
[----:B--2---:R-:W-:-:S03]  /*74d0*/  @P3 LOP3.LUT R31, R31, R44, RZ, 0x3c, !PT ;  /* 0x0000002c1f1f3212 */ /* 0x004fc600078e3cff */
[----:B------:R-:W2:Y:S01]  /*74e0*/  @P5 LDG.E R44, desc[UR6][R14.64+0x74] ;  /* 0x000074060e2c5981 */ /* 0x000ea2000c1e1900 */
[----:B------:R-:W-:-:S03]  /*74f0*/  @!P0 LOP3.LUT R30, R30, R41, RZ, 0x3c, !PT ;  /* 0x000000291e1e8212 */ /* 0x000fc600078e3cff */
        /* <DEDUP_REMOVED lines=54> */
[----:B------:R-:W-:-:S04]  /*7860*/  @P5 LOP3.LUT R31, R31, R44, RZ, 0x3c, !PT ;  /* 0x0000002c1f1f5212 */ /* 0x000fc800078e3cff */
[----:B------:R-:W-:Y:S02]  /*7870*/  @P6 LOP3.LUT R31, R31, R46, RZ, 0x3c, !PT ;  /* 0x0000002e1f1f6212 */ /* 0x000fe400078e3cff */
[----:B--2---:R-:W-:Y:S02]  /*7880*/  @P0 LOP3.LUT R28, R28, R41, RZ, 0x3c, !PT ;  /* 0x000000291c1c0212 */ /* 0x004fe400078e3cff */
[----:B------:R-:W-:Y:S02]  /*7890*/  @P0 LOP3.LUT R30, R30, R45, RZ, 0x3c, !PT ;  /* 0x0000002d1e1e0212 */ /* 0x000fe400078e3cff */
[----:B---3--:R-:W-:Y:S02]  /*78a0*/  @P0 LOP3.LUT R29, R29, R40, RZ, 0x3c, !PT ;  /* 0x000000281d1d0212 */ /* 0x008fe400078e3cff */
[----:B----4-:R-:W-:Y:S02]  /*78b0*/  @P0 LOP3.LUT R31, R31, R42, RZ, 0x3c, !PT ;  /* 0x0000002a1f1f0212 */ /* 0x010fe400078e3cff */
[----:B------:R-:W-:-:S13]  /*78c0*/  R2P PR, R43.B1, 0x7f ;  /* 0x0000007f2b007804 */ /* 0x000fda0000001000 */
[----:B------:R-:W2:Y:S04]  /*78d0*/  @P0 LDG.E R40, desc[UR6][R14.64+0xa0] ;  /* 0x0000a0060e280981 */ /* 0x000ea8000c1e1900 */
[----:B------:R-:W3:Y:S04]  /*78e0*/  @P0 LDG.E R42, desc[UR6][R14.64+0xa8] ;  /* 0x0000a8060e2a0981 */ /* 0x000ee8000c1e1900 */
        /* <DEDUP_REMOVED lines=18> */
[----:B------:R-:W-:Y:S01]  /*7a10*/  LOP3.LUT P0, RZ, R43, 0x8000, RZ, 0xc0, !PT ;  /* 0x000080002bff7812 */ /* 0x000fe2000780c0ff */
        /* <DEDUP_REMOVED lines=50> */
[----:B------:R-:W-:Y:S01]  /*7d40*/  VIADD R39, R39, 0x10 ;  /* 0x0000001027277836 */ /* 0x000fe20000000000 */
[----:B--2---:R-:W-:Y:S02]  /*7d50*/  @P6 LOP3.LUT R29, R29, R40, RZ, 0x3c, !PT ;  /* 0x000000281d1d6212 */ /* 0x004fe400078e3cff */
[----:B------:R-:W2:Y:S01]  /*7d60*/  @P0 LDG.E R40, desc[UR6][R14.64+0x134] ;  /* 0x000134060e280981 */ /* 0x000ea2000c1e1900 */
[----:B---3--:R-:W-:-:S03]  /*7d70*/  @P0 LOP3.LUT R27, R27, R42, RZ, 0x3c, !PT ;  /* 0x0000002a1b1b0212 */ /* 0x008fc600078e3cff */
[----:B------:R-:W3:Y:S01]  /*7d80*/  @P0 LDG.E R42, desc[UR6][R14.64+0x13c] ;  /* 0x00013c060e2a0981 */ /* 0x000ee2000c1e1900 */
[----:B------:R-:W-:Y:S02]  /*7d90*/  ISETP.NE.AND P1, PT, R39, 0x20, PT ;  /* 0x000000202700780c */ /* 0x000fe40003f25270 */
[----:B------:R-:W-:-:S04]  /*7da0*/  @P5 LOP3.LUT R31, R31, R44, RZ, 0x3c, !PT ;  /* 0x0000002c1f1f5212 */ /* 0x000fc800078e3cff */
[----:B------:R-:W-:Y:S02]  /*7db0*/  @P6 LOP3.LUT R31, R31, R46, RZ, 0x3c, !PT ;  /* 0x0000002e1f1f6212 */ /* 0x000fe400078e3cff */
[----:B----4-:R-:W-:Y:S02]  /*7dc0*/  @P0 LOP3.LUT R28, R28, R41, RZ, 0x3c, !PT ;  /* 0x000000291c1c0212 */ /* 0x010fe400078e3cff */
[----:B------:R-:W-:Y:S02]  /*7dd0*/  @P0 LOP3.LUT R30, R30, R43, RZ, 0x3c, !PT ;  /* 0x0000002b1e1e0212 */ /* 0x000fe400078e3cff */
[----:B--2---:R-:W-:Y:S02]  /*7de0*/  @P0 LOP3.LUT R29, R29, R40, RZ, 0x3c, !PT ;  /* 0x000000281d1d0212 */ /* 0x004fe400078e3cff */
[----:B---3--:R-:W-:Y:S01]  /*7df0*/  @P0 LOP3.LUT R31, R31, R42, RZ, 0x3c, !PT ;  /* 0x0000002a1f1f0212 */ /* 0x008fe200078e3cff */
        /* <DEDUP_REMOVED lines=10> */
.L_x_71:
[----:B------:R-:W-:Y:S05]  /*7ea0*/  BSYNC.RECONVERGENT B1 ;  /* 0x0000000000017941 */ /* 0x000fea0003800200 */
.L_x_70:
[----:B------:R-:W-:Y:S01]  /*7eb0*/  ISETP.GT.U32.AND P0, PT, R32, 0x3, PT ;  /* 0x000000032000780c */ /* 0x000fe20003f04070 */
[----:B------:R-:W-:Y:S01]  /*7ec0*/  VIADD R2, R2, 0x1 ;  /* 0x0000000102027836 */ /* 0x000fe20000000000 */
[--C-:B------:R-:W-:Y:S02]  /*7ed0*/  SHF.R.U64 R32, R32, 0x2, R33.reuse ;  /* 0x0000000220207819 */ /* 0x100fe40000001221 */
[----:B------:R-:W-:Y:S02]  /*7ee0*/  ISETP.GT.U32.AND.EX P0, PT, R33, RZ, PT, P0 ;  /* 0x000000ff2100720c */ /* 0x000fe40003f04100 */
[----:B------:R-:W-:-:S11]  /*7ef0*/  SHF.R.U32.HI R33, RZ, 0x2, R33 ;  /* 0x00000002ff217819 */ /* 0x000fd60000011621 */
[----:B------:R-:W-:Y:S05]  /*7f00*/  @P0 BRA `(.L_x_75) ;  /* 0xfffffff000cc0947 */ /* 0x000fea000383ffff */
.L_x_69:
[----:B------:R-:W-:Y:S05]  /*7f10*/  BSYNC.RECONVERGENT B0 ;  /* 0x0000000000007941 */ /* 0x000fea0003800200 */
.L_x_68:
[----:B-----5:R-:W3:Y:S01]  /*7f20*/  MUFU.RCP64H R5, R17 ;  /* 0x0000001100057308 */ /* 0x020ee20000001800 */
[----:B------:R-:W-:Y:S01]  /*7f30*/  VIADD R4, R17, 0x300402 ;  /* 0x0030040211047836 */ /* 0x000fe20000000000 */
[----:B------:R4:W-:Y:S04]  /*7f40*/  STG.E.64 desc[UR6][R10.64+0x18], RZ ;  /* 0x000018ff0a007986 */ /* 0x0009e8000c101b06 */
[----:B------:R4:W-:Y:S01]  /*7f50*/  STG.E desc[UR6][R10.64+0x20], RZ ;  /* 0x000020ff0a007986 */ /* 0x0009e2000c101906 */
[----:B------:R-:W-:-:S03]  /*7f60*/  FSETP.GEU.AND P0, PT, |R4|, 5.8789094863358348022e-39, PT ;  /* 0x004004020400780b */ /* 0x000fc60003f0e200 */
[----:B------:R4:W-:Y:S01]  /*7f70*/  STG.E.64 desc[UR6][R10.64+0x28], RZ ;  /* 0x000028ff0a007986 */ /* 0x0009e2000c101b06 */
[----:B---3--:R-:W-:-:S08]  /*7f80*/  DFMA R14, -R16, R4, 1 ;  /* 0x3ff00000100e742b */ /* 0x008fd00000000104 */
[----:B------:R-:W-:-:S08]  /*7f90*/  DFMA R14, R14, R14, R14 ;  /* 0x0000000e0e0e722b */ /* 0x000fd0000000000e */
[----:B------:R-:W-:-:S08]  /*7fa0*/  DFMA R14, R4, R14, R4 ;  /* 0x0000000e040e722b */ /* 0x000fd00000000004 */
[----:B------:R-:W-:-:S08]  /*7fb0*/  DFMA R32, -R16, R14, 1 ;  /* 0x3ff000001020742b */ /* 0x000fd0000000010e */
[----:B------:R-:W-:Y:S01]  /*7fc0*/  DFMA R14, R14, R32, R14 ;  /* 0x000000200e0e722b */ /* 0x000fe2000000000e */
[----:B----4-:R-:W-:Y:S10]  /*7fd0*/  @P0 BRA `(.L_x_76) ;  /* 0x0000000000180947 */ /* 0x010ff40003800000 */
[----:B------:R-:W-:Y:S01]  /*7fe0*/  LOP3.LUT R4, R17, 0x7fffffff, RZ, 0xc0, !PT ;  /* 0x7fffffff11047812 */ /* 0x000fe200078ec0ff */
[----:B------:R-:W-:Y:S01]  /*7ff0*/  IMAD.MOV.U32 R32, RZ, RZ, R16 ;  /* 0x000000ffff207224 */ /* 0x000fe200078e0010 */
[----:B------:R-:W-:Y:S01]  /*8000*/  MOV R2, 0x8040 ;  /* 0x0000804000027802 */ /* 0x000fe20000000f00 */
[----:B------:R-:W-:Y:S02]  /*8010*/  IMAD.MOV.U32 R33, RZ, RZ, R17 ;  /* 0x000000ffff217224 */ /* 0x000fe400078e0011 */
[----:B------:R-:W-:-:S07]  /*8020*/  VIADD R4, R4, 0xfff00000 ;  /* 0xfff0000004047836 */ /* 0x000fce0000000000 */
[----:B012---:R-:W-:Y:S05]  /*8030*/  CALL.REL.NOINC `($__internal_0_$__cuda_sm20_dblrcp_rn_slowpath_v3) ;  /* 0x00000010002c7944 */ /* 0x007fea0003c00000 */
.L_x_76:
[----:B------:R-:W-:Y:S01]  /*8040*/  BSSY.RECONVERGENT B0, `(.L_x_77) ;  /* 0x00000c0000007945 */ /* 0x000fe20003800200 */
.L_x_83:
        /* <DEDUP_REMOVED lines=25> */
[----:B------:R-:W-:Y:S02]  /*81e0*/  IMAD.MOV.U32 R32, RZ, RZ, R34 ;  /* 0x000000ffff207224 */ /* 0x000fe400078e0022 */
[--C-:B------:R-:W-:Y:S02]  /*81f0*/  IMAD.MOV.U32 R33, RZ, RZ, R35.reuse ;  /* 0x000000ffff217224 */ /* 0x100fe400078e0023 */
[----:B------:R-:W-:-:S08]  /*8200*/  IMAD.MOV.U32 R43, RZ, RZ, R35 ;  /* 0x000000ffff2b7224 */ /* 0x000fd000078e0023 */
        /* <DEDUP_REMOVED lines=11> */
[----:B------:R-:W-:Y:S01]  /*82c0*/  UMOV UR9, 0x3eb1380b ;  /* 0x3eb1380b00097882 */ /* 0x000fe20000000000 */
[----:B------:R-:W-:-:S04]  /*82d0*/  LOP3.LUT R35, R31, 0x3ff00000, RZ, 0xfc, !PT ;  /* 0x3ff000001f237812 */ /* 0x000fc800078efcff */
[----:B------:R-:W-:-:S13]  /*82e0*/  ISETP.GE.U32.AND P0, PT, R35, 0x3ff6a09f, PT ;  /* 0x3ff6a09f2300780c */ /* 0x000fda0003f06070 */
[----:B------:R-:W-:-:S04]  /*82f0*/  @P0 VIADD R31, R35, 0xfff00000 ;  /* 0xfff00000231f0836 */ /* 0x000fc80000000000 */
[----:B------:R-:W-:-:S06]  /*8300*/  @P0 IMAD.MOV.U32 R35, RZ, RZ, R31 ;  /* 0x000000ffff230224 */ /* 0x000fcc00078e001f */
[C---:B------:R-:W-:Y:S02]  /*8310*/  DADD R40, R34.reuse, 1 ;  /* 0x3ff0000022287429 */ /* 0x040fe40000000000 */
[----:B------:R-:W-:-:S04]  /*8320*/  DADD R34, R34, -1 ;  /* 0xbff0000022227429 */ /* 0x000fc80000000000 */
[----:B------:R-:W0:Y:S02]  /*8330*/  MUFU.RCP64H R37, R41 ;  /* 0x0000002900257308 */ /* 0x000e240000001800 */
[----:B0-----:R-:W-:Y:S01]  /*8340*/  DFMA R32, -R40, R36, 1 ;  /* 0x3ff000002820742b */ /* 0x001fe20000000124 */
[----:B------:R-:W-:Y:S02]  /*8350*/  IMAD.MOV.U32 R40, RZ, RZ, -0x748574fc ;  /* 0x8b7a8b04ff287424 */ /* 0x000fe400078e00ff */
[----:B------:R-:W-:-:S05]  /*8360*/  IMAD.MOV.U32 R41, RZ, RZ, 0x3ed0ee25 ;  /* 0x3ed0ee25ff297424 */ /* 0x000fca00078e00ff */
[----:B------:R-:W-:-:S08]  /*8370*/  DFMA R32, R32, R32, R32 ;  /* 0x000000202020722b */ /* 0x000fd00000000020 */
[----:B------:R-:W-:-:S08]  /*8380*/  DFMA R36, R36, R32, R36 ;  /* 0x000000202424722b */ /* 0x000fd00000000024 */
[----:B------:R-:W-:-:S08]  /*8390*/  DMUL R32, R34, R36 ;  /* 0x0000002422207228 */ /* 0x000fd00000000000 */
[----:B------:R-:W-:-:S08]  /*83a0*/  DFMA R32, R34, R36, R32 ;  /* 0x000000242220722b */ /* 0x000fd00000000020 */
[----:B------:R-:W-:-:S08]  /*83b0*/  DADD R38, R34, -R32 ;  /* 0x0000000022267229 */ /* 0x000fd00000000820 */
[----:B------:R-:W-:-:S08]  /*83c0*/  DADD R38, R38, R38 ;  /* 0x0000000026267229 */ /* 0x000fd00000000026 */
[-C--:B------:R-:W-:Y:S02]  /*83d0*/  DFMA R38, R34, -R32.reuse, R38 ;  /* 0x800000202226722b */ /* 0x080fe40000000026 */
[----:B------:R-:W-:-:S06]  /*83e0*/  DMUL R34, R32, R32 ;  /* 0x0000002020227228 */ /* 0x000fcc0000000000 */
[----:B------:R-:W-:Y:S02]  /*83f0*/  DMUL R38, R36, R38 ;  /* 0x0000002624267228 */ /* 0x000fe40000000000 */
[----:B------:R-:W-:Y:S01]  /*8400*/  DFMA R40, R34, UR8, R40 ;  /* 0x0000000822287c2b */ /* 0x000fe20008000028 */
[----:B------:R-:W-:Y:S01]  /*8410*/  UMOV UR8, 0x9f02676f ;  /* 0x9f02676f00087882 */ /* 0x000fe20000000000 */
[----:B------:R-:W-:Y:S01]  /*8420*/  UMOV UR9, 0x3ef3b266 ;  /* 0x3ef3b26600097882 */ /* 0x000fe20000000000 */
[----:B------:R-:W-:Y:S01]  /*8430*/  LEA.HI R36, R43, R42, RZ, 0xc ;  /* 0x0000002a2b247211 */ /* 0x000fe200078f60ff */
[----:B------:R-:W-:-:S04]  /*8440*/  IMAD.MOV.U32 R37, RZ, RZ, 0x43300000 ;  /* 0x43300000ff257424 */ /* 0x000fc800078e00ff */
[----:B------:R-:W-:Y:S01]  /*8450*/  DFMA R40, R34, R40, UR8 ;  /* 0x0000000822287e2b */ /* 0x000fe20008000028 */
[----:B------:R-:W-:Y:S01]  /*8460*/  UMOV UR8, 0xa9ab0956 ;  /* 0xa9ab095600087882 */ /* 0x000fe20000000000 */
[----:B------:R-:W-:Y:S01]  /*8470*/  UMOV UR9, 0x3f1745cb ;  /* 0x3f1745cb00097882 */ /* 0x000fe20000000000 */
[----:B------:R-:W-:-:S05]  /*8480*/  @P0 VIADD R36, R36, 0x1 ;  /* 0x0000000124240836 */ /* 0x000fca0000000000 */
        /* <DEDUP_REMOVED lines=19> */
[----:B------:R-:W-:-:S04]  /*85c0*/  DMUL R42, R34, R42 ;  /* 0x0000002a222a7228 */ /* 0x000fc80000000000 */
[----:B------:R-:W-:-:S04]  /*85d0*/  DFMA R34, R36, UR8, R32 ;  /* 0x0000000824227c2b */ /* 0x000fc80008000020 */
[----:B------:R-:W-:-:S04]  /*85e0*/  DFMA R38, R32, R42, R38 ;  /* 0x0000002a2026722b */ /* 0x000fc80000000026 */
[----:B------:R-:W-:Y:S01]  /*85f0*/  DFMA R40, R36, -UR8, R34 ;  /* 0x8000000824287c2b */ /* 0x000fe20008000022 */
[----:B------:R-:W-:Y:S01]  /*8600*/  UMOV UR8, 0x3b39803f ;  /* 0x3b39803f00087882 */ /* 0x000fe20000000000 */
[----:B------:R-:W-:-:S06]  /*8610*/  UMOV UR9, 0x3c7abc9e ;  /* 0x3c7abc9e00097882 */ /* 0x000fcc0000000000 */
[----:B------:R-:W-:-:S08]  /*8620*/  DADD R40, -R32, R40 ;  /* 0x0000000020287229 */ /* 0x000fd00000000128 */
[----:B------:R-:W-:-:S08]  /*8630*/  DADD R38, R38, -R40 ;  /* 0x0000000026267229 */ /* 0x000fd00000000828 */
[----:B------:R-:W-:-:S08]  /*8640*/  DFMA R38, R36, UR8, R38 ;  /* 0x0000000824267c2b */ /* 0x000fd00008000026 */
[----:B------:R-:W-:Y:S01]  /*8650*/  DADD R32, R34, R38 ;  /* 0x0000000022207229 */ /* 0x000fe20000000026 */
[----:B------:R-:W-:Y:S10]  /*8660*/  BRA `(.L_x_80) ;  /* 0x0000000000187947 */ /* 0x000ff40003800000 */
.L_x_79:
[----:B------:R-:W-:Y:S01]  /*8670*/  IMAD.MOV.U32 R34, RZ, RZ, 0x0 ;  /* 0x00000000ff227424 */ /* 0x000fe200078e00ff */
[----:B------:R-:W-:Y:S01]  /*8680*/  LOP3.LUT P0, RZ, R33, 0x7fffffff, RZ, 0xc0, !PT ;  /* 0x7fffffff21ff7812 */ /* 0x000fe2000780c0ff */
[----:B------:R-:W-:-:S06]  /*8690*/  IMAD.MOV.U32 R35, RZ, RZ, 0x7ff00000 ;  /* 0x7ff00000ff237424 */ /* 0x000fcc00078e00ff */
[----:B------:R-:W-:-:S10]  /*86a0*/  DFMA R34, R32, R34, +INF ;  /* 0x7ff000002022742b */ /* 0x000fd40000000022 */
[----:B------:R-:W-:Y:S02]  /*86b0*/  FSEL R32, R34, RZ, P0 ;  /* 0x000000ff22207208 */ /* 0x000fe40000000000 */
[----:B------:R-:W-:-:S07]  /*86c0*/  FSEL R33, R35, -QNAN , P0 ;  /* 0xfff0000023217808 */ /* 0x000fce0000000000 */
.L_x_80:
[----:B------:R-:W-:Y:S05]  /*86d0*/  BSYNC.RECONVERGENT B1 ;  /* 0x0000000000017941 */ /* 0x000fea0003800200 */
.L_x_78:
[----:B------:R-:W-:Y:S01]  /*86e0*/  SHF.R.U32.HI R31, RZ, 0x2, R2 ;  /* 0x00000002ff1f7819 */ /* 0x000fe20000011602 */
[----:B------:R-:W-:Y:S01]  /*86f0*/  DFMA R32, -R14, R32, R22 ;  /* 0x000000200e20722b */ /* 0x000fe20000000116 */
[----:B------:R-:W-:Y:S01]  /*8700*/  SHF.R.U32.HI R37, RZ, 0x2, R30 ;  /* 0x00000002ff257819 */ /* 0x000fe2000001161e */
[----:B------:R-:W-:Y:S01]  /*8710*/  UMOV UR8, 0xfefa39ef ;  /* 0xfefa39ef00087882 */ /* 0x000fe20000000000 */
[----:B------:R-:W-:Y:S01]  /*8720*/  LOP3.LUT R31, R31, R2, RZ, 0x3c, !PT ;  /* 0x000000021f1f7212 */ /* 0x000fe200078e3cff */
[----:B------:R-:W-:Y:S01]  /*8730*/  IMAD.SHL.U32 R2, R29, 0x10, RZ ;  /* 0x000000101d027824 */ /* 0x000fe200078e00ff */
[----:B------:R-:W-:Y:S01]  /*8740*/  UMOV UR9, 0x3fe62e42 ;  /* 0x3fe62e4200097882 */ /* 0x000fe20000000000 */
[----:B------:R-:W-:Y:S02]  /*8750*/  BSSY.RECONVERGENT B1, `(.L_x_81) ;  /* 0x000004a000017945 */ /* 0x000fe40003800200 */
[----:B------:R-:W-:Y:S01]  /*8760*/  DADD R34, -R16, R32 ;  /* 0x0000000010227229 */ /* 0x000fe20000000120 */
[----:B------:R-:W-:-:S05]  /*8770*/  IMAD.SHL.U32 R36, R31, 0x2, RZ ;  /* 0x000000021f247824 */ /* 0x000fca00078e00ff */
[----:B------:R-:W-:Y:S02]  /*8780*/  LOP3.LUT R2, R31, R36, R2, 0x96, !PT ;  /* 0x000000241f027212 */ /* 0x000fe400078e9602 */
[----:B------:R-:W-:Y:S01]  /*8790*/  LOP3.LUT R31, R37, R30, RZ, 0x3c, !PT ;  /* 0x0000001e251f7212 */ /* 0x000fe200078e3cff */
[----:B------:R-:W-:Y:S01]  /*87a0*/  DMUL R36, R34, -0.5 ;  /* 0xbfe0000022247828 */ /* 0x000fe20000000000 */
[----:B------:R-:W-:-:S03]  /*87b0*/  LOP3.LUT R30, R2, R29, RZ, 0x3c, !PT ;  /* 0x0000001d021e7212 */ /* 0x000fc600078e3cff */
[C---:B------:R-:W-:Y:S01]  /*87c0*/  IMAD.SHL.U32 R38, R31.reuse, 0x2, RZ ;  /* 0x000000021f267824 */ /* 0x040fe200078e00ff */
[----:B------:R-:W-:Y:S01]  /*87d0*/  IADD3 R39, PT, PT, R26, 0x10974f, R30 ;  /* 0x0010974f1a277810 */ /* 0x000fe20007ffe01e */
[----:B------:R-:W-:Y:S02]  /*87e0*/  IMAD.SHL.U32 R2, R30, 0x10, RZ ;  /* 0x000000101e027824 */ /* 0x000fe400078e00ff */
[----:B------:R-:W-:Y:S01]  /*87f0*/  DMUL R34, R34, R36 ;  /* 0x0000002422227228 */ /* 0x000fe20000000000 */
[----:B------:R-:W-:Y:S02]  /*8800*/  VIADD R26, R26, 0x161f14 ;  /* 0x00161f141a1a7836 */ /* 0x000fe40000000000 */
[----:B------:R-:W-:Y:S01]  /*8810*/  IMAD.MOV.U32 R36, RZ, RZ, 0x652b82fe ;  /* 0x652b82feff247424 */ /* 0x000fe200078e00ff */
[----:B------:R-:W-:Y:S01]  /*8820*/  LOP3.LUT R31, R31, R38, R2, 0x96, !PT ;  /* 0x000000261f1f7212 */ /* 0x000fe200078e9602 */
[----:B------:R-:W-:-:S03]  /*8830*/  IMAD.MOV.U32 R37, RZ, RZ, 0x3ff71547 ;  /* 0x3ff71547ff257424 */ /* 0x000fc600078e00ff */
[----:B------:R-:W-:Y:S02]  /*8840*/  LOP3.LUT R31, R31, R30, RZ, 0x3c, !PT ;  /* 0x0000001e1f1f7212 */ /* 0x000fe400078e3cff */
[----:B------:R-:W-:Y:S01]  /*8850*/  FSETP.GEU.AND P0, PT, |R35|, 4.1917929649353027344, PT ;  /* 0x4086232b2300780b */ /* 0x000fe20003f0e200 */
[----:B------:R-:W-:Y:S02]  /*8860*/  DFMA R36, R34, R36, 6.75539944105574400000e+15 ;  /* 0x433800002224742b */ /* 0x000fe40000000024 */
[----:B------:R-:W-:-:S04]  /*8870*/  IMAD.IADD R40, R31, 0x1, R26 ;  /* 0x000000011f287824 */ /* 0x000fc800078e021a */
[----:B------:R-:W-:Y:S02]  /*8880*/  IMAD.WIDE.U32 R40, R40, 0x200000, RZ ;  /* 0x0020000028287825 */ /* 0x000fe400078e00ff */
[----:B------:R-:W-:Y:S01]  /*8890*/  DADD R42, R36, -6.75539944105574400000e+15 ;  /* 0xc3380000242a7429 */ /* 0x000fe20000000000 */
[----:B------:R-:W-:-:S07]  /*88a0*/  LOP3.LUT R40, R40, R39, RZ, 0x3c, !PT ;  /* 0x0000002728287212 */ /* 0x000fce00078e3cff */
[C---:B------:R-:W-:Y:S01]  /*88b0*/  DFMA R38, R42.reuse, -UR8, R34 ;  /* 0x800000082a267c2b */ /* 0x040fe20008000022 */
[----:B------:R-:W-:Y:S01]  /*88c0*/  UMOV UR8, 0x3b39803f ;  /* 0x3b39803f00087882 */ /* 0x000fe20000000000 */
[----:B------:R-:W-:Y:S01]  /*88d0*/  UMOV UR9, 0x3c7abc9e ;  /* 0x3c7abc9e00097882 */ /* 0x000fe20000000000 */
[----:B------:R-:W0:Y:S05]  /*88e0*/  I2F.F64.U64 R40, R40 ;  /* 0x0000002800287312 */ /* 0x000e2a0000301800 */
[----:B------:R-:W-:Y:S01]  /*88f0*/  DFMA R38, R42, -UR8, R38 ;  /* 0x800000082a267c2b */ /* 0x000fe20008000026 */
[----:B------:R-:W-:Y:S01]  /*8900*/  UMOV UR8, 0x69ce2bdf ;  /* 0x69ce2bdf00087882 */ /* 0x000fe20000000000 */
[----:B------:R-:W-:Y:S01]  /*8910*/  IMAD.MOV.U32 R42, RZ, RZ, -0x35dec16 ;  /* 0xfca213eaff2a7424 */ /* 0x000fe200078e00ff */
[----:B------:R-:W-:Y:S01]  /*8920*/  UMOV UR9, 0x3e5ade15 ;  /* 0x3e5ade1500097882 */ /* 0x000fe20000000000 */
[----:B------:R-:W-:-:S06]  /*8930*/  IMAD.MOV.U32 R43, RZ, RZ, 0x3e928af3 ;  /* 0x3e928af3ff2b7424 */ /* 0x000fcc00078e00ff */
[----:B------:R-:W-:Y:S01]  /*8940*/  DFMA R42, R38, UR8, R42 ;  /* 0x00000008262a7c2b */ /* 0x000fe2000800002a */
[----:B------:R-:W-:Y:S01]  /*8950*/  UMOV UR8, 0x62401315 ;  /* 0x6240131500087882 */ /* 0x000fe20000000000 */
[----:B------:R-:W-:Y:S01]  /*8960*/  UMOV UR9, 0x3ec71dee ;  /* 0x3ec71dee00097882 */ /* 0x000fe20000000000 */
[----:B0-----:R-:W-:-:S05]  /*8970*/  DFMA R4, R40, R4, 5.5511151231257827021e-17 ;  /* 0x3c9000002804742b */ /* 0x001fca0000000004 */
        /* <DEDUP_REMOVED lines=21> */
[----:B------:R-:W-:-:S08]  /*8ad0*/  DFMA R42, R38, R42, UR8 ;  /* 0x00000008262a7e2b */ /* 0x000fd0000800002a */
[----:B------:R-:W-:-:S08]  /*8ae0*/  DFMA R42, R38, R42, 1 ;  /* 0x3ff00000262a742b */ /* 0x000fd0000000002a */
[----:B------:R-:W-:-:S10]  /*8af0*/  DFMA R42, R38, R42, 1 ;  /* 0x3ff00000262a742b */ /* 0x000fd4000000002a */
[----:B------:R-:W-:Y:S02]  /*8b00*/  IMAD R39, R36, 0x100000, R43 ;  /* 0x0010000024277824 */ /* 0x000fe400078e022b */
[----:B------:R-:W-:Y:S01]  /*8b10*/  IMAD.MOV.U32 R38, RZ, RZ, R42 ;  /* 0x000000ffff267224 */ /* 0x000fe200078e002a */
[----:B------:R-:W-:Y:S06]  /*8b20*/  @!P0 BRA `(.L_x_82) ;  /* 0x0000000000308947 */ /* 0x000fec0003800000 */
[----:B------:R-:W-:Y:S01]  /*8b30*/  FSETP.GEU.AND P1, PT, |R35|, 4.2275390625, PT ;  /* 0x408748002300780b */ /* 0x000fe20003f2e200 */
[C---:B------:R-:W-:Y:S02]  /*8b40*/  DSETP.GEU.AND P0, PT, R34.reuse, RZ, PT ;  /* 0x000000ff2200722a */ /* 0x040fe40003f0e000 */
[----:B------:R-:W-:-:S10]  /*8b50*/  DADD R34, R34, +INF ;  /* 0x7ff0000022227429 */ /* 0x000fd40000000000 */
[----:B------:R-:W-:Y:S02]  /*8b60*/  @!P1 LEA.HI R2, R36, R36, RZ, 0x1 ;  /* 0x0000002424029211 */ /* 0x000fe400078f08ff */
[----:B------:R-:W-:Y:S01]  /*8b70*/  FSEL R38, R34, RZ, P0 ;  /* 0x000000ff22267208 */ /* 0x000fe20000000000 */
[----:B------:R-:W-:Y:S01]  /*8b80*/  @!P1 IMAD.MOV.U32 R34, RZ, RZ, RZ ;  /* 0x000000ffff229224 */ /* 0x000fe200078e00ff */
[----:B------:R-:W-:Y:S02]  /*8b90*/  @!P1 SHF.R.S32.HI R37, RZ, 0x1, R2 ;  /* 0x00000001ff259819 */ /* 0x000fe40000011402 */
[----:B------:R-:W-:-:S03]  /*8ba0*/  FSEL R39, R35, RZ, P0 ;  /* 0x000000ff23277208 */ /* 0x000fc60000000000 */
[----:B------:R-:W-:Y:S02]  /*8bb0*/  @!P1 IMAD.IADD R36, R36, 0x1, -R37 ;  /* 0x0000000124249824 */ /* 0x000fe400078e0a25 */
[----:B------:R-:W-:-:S03]  /*8bc0*/  @!P1 IMAD R43, R37, 0x100000, R43 ;  /* 0x00100000252b9824 */ /* 0x000fc600078e022b */
[----:B------:R-:W-:-:S06]  /*8bd0*/  @!P1 LEA R35, R36, 0x3ff00000, 0x14 ;  /* 0x3ff0000024239811 */ /* 0x000fcc00078ea0ff */
[----:B------:R-:W-:-:S11]  /*8be0*/  @!P1 DMUL R38, R42, R34 ;  /* 0x000000222a269228 */ /* 0x000fd60000000000 */
.L_x_82:
[----:B------:R-:W-:Y:S05]  /*8bf0*/  BSYNC.RECONVERGENT B1 ;  /* 0x0000000000017941 */ /* 0x000fea0003800200 */
.L_x_81:
[----:B------:R-:W-:Y:S02]  /*8c00*/  DSETP.GTU.AND P0, PT, R32, R24, PT ;  /* 0x000000182000722a */ /* 0x000fe40003f0c000 */
[----:B------:R-:W-:-:S04]  /*8c10*/  DFMA R32, R20, R32, R18 ;  /* 0x000000201420722b */ /* 0x000fc80000000012 */
[----:B------:R-:W-:-:S14]  /*8c20*/  DSETP.GTU.OR P0, PT, R4, R38, P0 ;  /* 0x000000260400722a */ /* 0x000fdc000070c400 */
[----:B------:R-:W-:Y:S05]  /*8c30*/  @P0 BRA `(.L_x_83) ;  /* 0xfffffff400040947 */ /* 0x000fea000383ffff */
[----:B------:R-:W-:Y:S05]  /*8c40*/  BSYNC.RECONVERGENT B0 ;  /* 0x0000000000007941 */ /* 0x000fea0003800200 */
.L_x_77:
[----:B------:R4:W-:Y:S01]  /*8c50*/  STG.E.64 desc[UR6][R10.64+0x8], R28 ;  /* 0x0000081c0a007986 */ /* 0x0009e2000c101b06 */
[----:B------:R-:W-:Y:S02]  /*8c60*/  IMAD.MOV.U32 R14, RZ, RZ, R32 ;  /* 0x000000ffff0e7224 */ /* 0x000fe400078e0020 */
[----:B------:R-:W-:Y:S01]  /*8c70*/  IMAD.MOV.U32 R15, RZ, RZ, R33 ;  /* 0x000000ffff0f7224 */ /* 0x000fe200078e0021 */
[----:B------:R4:W-:Y:S04]  /*8c80*/  STG.E.64 desc[UR6][R10.64+0x10], R30 ;  /* 0x0000101e0a007986 */ /* 0x0009e8000c101b06 */
[----:B------:R4:W-:Y:S02]  /*8c90*/  STG.E.64 desc[UR6][R10.64], R26 ;  /* 0x0000001a0a007986 */ /* 0x0009e4000c101b06 */
.L_x_67:
[----:B01234-:R-:W0:Y:S02]  /*8ca0*/  LDC.64 R10, c[0x0][0x390] ;  /* 0x0000e400ff0a7b82 */ /* 0x01fe240000000a00 */
[----:B0-----:R-:W2:Y:S01]  /*8cb0*/  LDG.E.64 R10, desc[UR6][R10.64] ;  /* 0x000000060a0a7981 */ /* 0x001ea2000c1e1b00 */
[----:B------:R-:W0:Y:S01]  /*8cc0*/  MUFU.RCP64H R5, R13 ;  /* 0x0000000d00057308 */ /* 0x000e220000001800 */
[----:B------:R-:W-:Y:S01]  /*8cd0*/  IMAD.MOV.U32 R4, RZ, RZ, 0x1 ;  /* 0x00000001ff047424 */ /* 0x000fe200078e00ff */
[----:B------:R-:W-:Y:S05]  /*8ce0*/  BSSY.RECONVERGENT B0, `(.L_x_84) ;  /* 0x0000014000007945 */ /* 0x000fea0003800200 */
[----:B0-----:R-:W-:-:S08]  /*8cf0*/  DFMA R16, R4, -R12, 1 ;  /* 0x3ff000000410742b */ /* 0x001fd0000000080c */
[----:B------:R-:W-:-:S08]  /*8d00*/  DFMA R16, R16, R16, R16 ;  /* 0x000000101010722b */ /* 0x000fd00000000010 */
[----:B------:R-:W-:-:S08]  /*8d10*/  DFMA R16, R4, R16, R4 ;  /* 0x000000100410722b */ /* 0x000fd00000000004 */
[----:B------:R-:W-:-:S08]  /*8d20*/  DFMA R4, R16, -R12, 1 ;  /* 0x3ff000001004742b */ /* 0x000fd0000000080c */
[----:B------:R-:W-:Y:S02]  /*8d30*/  DFMA R4, R16, R4, R16 ;  /* 0x000000041004722b */ /* 0x000fe40000000010 */
[----:B--2---:R-:W-:-:S08]  /*8d40*/  DADD R18, -R6, R10 ;  /* 0x0000000006127229 */ /* 0x004fd0000000010a */
[----:B------:R-:W-:Y:S02]  /*8d50*/  DMUL R6, R18, R4 ;  /* 0x0000000412067228 */ /* 0x000fe40000000000 */
[----:B------:R-:W-:-:S06]  /*8d60*/  FSETP.GEU.AND P1, PT, |R19|, 6.5827683646048100446e-37, PT ;  /* 0x036000001300780b */ /* 0x000fcc0003f2e200 */
[----:B------:R-:W-:-:S08]  /*8d70*/  DFMA R16, R6, -R12, R18 ;  /* 0x8000000c0610722b */ /* 0x000fd00000000012 */
[----:B------:R-:W-:-:S10]  /*8d80*/  DFMA R4, R4, R16, R6 ;  /* 0x000000100404722b */ /* 0x000fd40000000006 */
[----:B------:R-:W-:-:S05]  /*8d90*/  FFMA R2, RZ, R13, R5 ;  /* 0x0000000dff027223 */ /* 0x000fca0000000005 */
[----:B------:R-:W-:-:S13]  /*8da0*/  FSETP.GT.AND P0, PT, |R2|, 1.469367938527859385e-39, PT ;  /* 0x001000000200780b */ /* 0x000fda0003f04200 */
[----:B------:R-:W-:Y:S05]  /*8db0*/  @P0 BRA P1, `(.L_x_85) ;  /* 0x0000000000180947 */ /* 0x000fea0000800000 */
[----:B------:R-:W-:Y:S01]  /*8dc0*/  IMAD.MOV.U32 R16, RZ, RZ, R18 ;  /* 0x000000ffff107224 */ /* 0x000fe200078e0012 */
[----:B------:R-:W-:Y:S01]  /*8dd0*/  MOV R2, 0x8e00 ;  /* 0x00008e0000027802 */ /* 0x000fe20000000f00 */
[----:B------:R-:W-:-:S07]  /*8de0*/  IMAD.MOV.U32 R17, RZ, RZ, R19 ;  /* 0x000000ffff117224 */ /* 0x000fce00078e0013 */
[----:B------:R-:W-:Y:S05]  /*8df0*/  CALL.REL.NOINC `($__internal_1_$__cuda_sm20_div_rn_f64_full) ;  /* 0x0000000400587944 */ /* 0x000fea0003c00000 */
[----:B------:R-:W-:Y:S02]  /*8e00*/  IMAD.MOV.U32 R4, RZ, RZ, R20 ;  /* 0x000000ffff047224 */ /* 0x000fe400078e0014 */
[----:B------:R-:W-:-:S07]  /*8e10*/  IMAD.MOV.U32 R5, RZ, RZ, R21 ;  /* 0x000000ffff057224 */ /* 0x000fce00078e0015 */
.L_x_85:
[----:B------:R-:W-:Y:S05]  /*8e20*/  BSYNC.RECONVERGENT B0 ;  /* 0x0000000000007941 */ /* 0x000fea0003800200 */
.L_x_84:
[----:B------:R-:W0:Y:S01]  /*8e30*/  MUFU.RCP64H R7, R15 ;  /* 0x0000000f00077308 */ /* 0x000e220000001800 */
[----:B------:R-:W-:Y:S01]  /*8e40*/  IMAD.MOV.U32 R6, RZ, RZ, 0x1 ;  /* 0x00000001ff067424 */ /* 0x000fe200078e00ff */
[----:B------:R-:W-:Y:S01]  /*8e50*/  DADD R16, -R8, R10 ;  /* 0x0000000008107229 */ /* 0x000fe2000000010a */
[----:B------:R-:W-:Y:S09]  /*8e60*/  BSSY.RECONVERGENT B0, `(.L_x_86) ;  /* 0x0000013000007945 */ /* 0x000ff20003800200 */
[----:B------:R-:W-:Y:S01]  /*8e70*/  FSETP.GEU.AND P1, PT, |R17|, 6.5827683646048100446e-37, PT ;  /* 0x036000001100780b */ /* 0x000fe20003f2e200 */
[----:B0-----:R-:W-:-:S08]  /*8e80*/  DFMA R12, R6, -R14, 1 ;  /* 0x3ff00000060c742b */ /* 0x001fd0000000080e */
[----:B------:R-:W-:-:S08]  /*8e90*/  DFMA R12, R12, R12, R12 ;  /* 0x0000000c0c0c722b */ /* 0x000fd0000000000c */
[----:B------:R-:W-:-:S08]  /*8ea0*/  DFMA R12, R6, R12, R6 ;  /* 0x0000000c060c722b */ /* 0x000fd00000000006 */
[----:B------:R-:W-:-:S08]  /*8eb0*/  DFMA R6, R12, -R14, 1 ;  /* 0x3ff000000c06742b */ /* 0x000fd0000000080e */
[----:B------:R-:W-:-:S08]  /*8ec0*/  DFMA R6, R12, R6, R12 ;  /* 0x000000060c06722b */ /* 0x000fd0000000000c */
[----:B------:R-:W-:-:S08]  /*8ed0*/  DMUL R8, R16, R6 ;  /* 0x0000000610087228 */ /* 0x000fd00000000000 */
        /* <DEDUP_REMOVED lines=11> */
.L_x_87:
[----:B------:R-:W-:Y:S05]  /*8f90*/  BSYNC.RECONVERGENT B0 ;  /* 0x0000000000007941 */ /* 0x000fea0003800200 */
.L_x_86:
[----:B------:R-:W0:Y:S01]  /*8fa0*/  LDC.64 R8, c[0x0][0x3b0] ;  /* 0x0000ec00ff087b82 */ /* 0x000e220000000a00 */
[----:B------:R-:W1:Y:S01]  /*8fb0*/  LDCU.128 UR8, c[0x0][0x3d0] ;  /* 0x00007a00ff0877ac */ /* 0x000e620008000c00 */
[----:B0-----:R-:W2:Y:S06]  /*8fc0*/  LDG.E.64 R8, desc[UR6][R8.64] ;  /* 0x0000000608087981 */ /* 0x001eac000c1e1b00 */
[----:B------:R-:W0:Y:S01]  /*8fd0*/  LDC.64 R12, c[0x0][0x388] ;  /* 0x0000e200ff0c7b82 */ /* 0x000e220000000a00 */
[----:B------:R-:W-:Y:S01]  /*8fe0*/  DSETP.GEU.AND P0, PT, R4, R6, PT ;  /* 0x000000060400722a */ /* 0x000fe20003f0e000 */
[----:B------:R-:W-:Y:S01]  /*8ff0*/  IMAD.MOV.U32 R2, RZ, RZ, 0x1 ;  /* 0x00000001ff027424 */ /* 0x000fe200078e00ff */
[----:B-1----:R-:W-:-:S04]  /*9000*/  LEA R10, P2, R3, UR10, 0x2 ;  /* 0x0000000a030a7c11 */ /* 0x002fc8000f8410ff */
[----:B------:R-:W-:Y:S02]  /*9010*/  FSEL R4, R4, R6, !P0 ;  /* 0x0000000604047208 */ /* 0x000fe40004000000 */
[----:B------:R-:W-:Y:S02]  /*9020*/  FSEL R5, R5, R7, !P0 ;  /* 0x0000000705057208 */ /* 0x000fe40004000000 */
[C---:B------:R-:W-:Y:S02]  /*9030*/  LEA R6, P1, R3.reuse, UR8, 0x3 ;  /* 0x0000000803067c11 */ /* 0x040fe4000f8218ff */
[C-C-:B------:R-:W-:Y:S02]  /*9040*/  LEA.HI.X R11, R3.reuse, UR11, R0.reuse, 0x2, P2 ;  /* 0x0000000b030b7c11 */ /* 0x140fe400090f1400 */
[----:B------:R-:W-:Y:S01]  /*9050*/  LEA.HI.X R7, R3, UR9, R0, 0x3, P1 ;  /* 0x0000000903077c11 */ /* 0x000fe200088f1c00 */
[----:B--2---:R-:W-:Y:S01]  /*9060*/  DADD R4, R8, R4 ;  /* 0x0000000008047229 */ /* 0x004fe20000000004 */
[----:B------:R-:W-:-:S06]  /*9070*/  SEL R9, R2, 0x2, !P0 ;  /* 0x0000000202097807 */ /* 0x000fcc0004000000 */
[----:B------:R1:W-:Y:S04]  /*9080*/  STG.E.64 desc[UR6][R6.64], R4 ;  /* 0x0000000406007986 */ /* 0x0003e8000c101b06 */
[----:B------:R1:W-:Y:S04]  /*9090*/  STG.E desc[UR6][R10.64], R9 ;  /* 0x000000090a007986 */ /* 0x0003e8000c101906 */
[----:B0-----:R-:W2:Y:S01]  /*90a0*/  LDG.E R12, desc[UR6][R12.64] ;  /* 0x000000060c0c7981 */ /* 0x001ea2000c1e1900 */
[----:B------:R-:W-:-:S05]  /*90b0*/  VIADD R3, R3, UR4 ;  /* 0x0000000403037c36 */ /* 0x000fca0008000000 */
[----:B--2---:R-:W-:-:S13]  /*90c0*/  ISETP.GE.AND P0, PT, R3, R12, PT ;  /* 0x0000000c0300720c */ /* 0x004fda0003f06270 */
[----:B-1----:R-:W-:Y:S05]  /*90d0*/  @!P0 BRA `(.L_x_88) ;  /* 0xffffff7000ec8947 */ /* 0x002fea000383ffff */
[----:B------:R-:W-:Y:S05]  /*90e0*/  EXIT ;  /* 0x000000000000794d */ /* 0x000fea0003800000 */
        .weak           $__internal_0_$__cuda_sm20_dblrcp_rn_slowpath_v3
        .type           $__internal_0_$__cuda_sm20_dblrcp_rn_slowpath_v3,@function
        .size           $__internal_0_$__cuda_sm20_dblrcp_rn_slowpath_v3,($__internal_1_$__cuda_sm20_div_rn_f64_full - $__internal_0_$__cuda_sm20_dblrcp_rn_slowpath_v3)
$__internal_0_$__cuda_sm20_dblrcp_rn_slowpath_v3:
[----:B------:R-:W-:Y:S01]  /*90f0*/  DSETP.GTU.AND P0, PT, |R32|, +INF , PT ;  /* 0x7ff000002000742a */ /* 0x000fe20003f0c200 */
[----:B------:R-:W-:-:S13]  /*9100*/  BSSY.RECONVERGENT B0, `(.L_x_89) ;  /* 0x0000022000007945 */ /* 0x000fda0003800200 */
[----:B------:R-:W-:Y:S05]  /*9110*/  @P0 BRA `(.L_x_90) ;  /* 0x0000000000780947 */ /* 0x000fea0003800000 */
[----:B------:R-:W-:-:S05]  /*9120*/  LOP3.LUT R5, R33, 0x7fffffff, RZ, 0xc0, !PT ;  /* 0x7fffffff21057812 */ /* 0x000fca00078ec0ff */
[----:B------:R-:W-:-:S05]  /*9130*/  VIADD R14, R5, 0xffffffff ;  /* 0xffffffff050e7836 */ /* 0x000fca0000000000 */
[----:B------:R-:W-:-:S13]  /*9140*/  ISETP.GE.U32.AND P0, PT, R14, 0x7fefffff, PT ;  /* 0x7fefffff0e00780c */ /* 0x000fda0003f06070 */
[----:B------:R-:W-:Y:S01]  /*9150*/  @P0 LOP3.LUT R15, R33, 0x7ff00000, RZ, 0x3c, !PT ;  /* 0x7ff00000210f0812 */ /* 0x000fe200078e3cff */
[----:B------:R-:W-:Y:S01]  /*9160*/  @P0 IMAD.MOV.U32 R14, RZ, RZ, RZ ;  /* 0x000000ffff0e0224 */ /* 0x000fe200078e00ff */
[----:B------:R-:W-:Y:S06]  /*9170*/  @P0 BRA `(.L_x_91) ;  /* 0x0000000000680947 */ /* 0x000fec0003800000 */
[----:B------:R-:W-:-:S13]  /*9180*/  ISETP.GE.U32.AND P0, PT, R5, 0x1000001, PT ;  /* 0x010000010500780c */ /* 0x000fda0003f06070 */
[----:B------:R-:W-:Y:S05]  /*9190*/  @!P0 BRA `(.L_x_92) ;  /* 0x0000000000348947 */ /* 0x000fea0003800000 */
[----:B------:R-:W-:Y:S02]  /*91a0*/  VIADD R15, R33, 0xc0200000 ;  /* 0xc0200000210f7836 */ /* 0x000fe40000000000 */
[----:B------:R-:W-:Y:S02]  /*91b0*/  IMAD.MOV.U32 R14, RZ, RZ, R32 ;  /* 0x000000ffff0e7224 */ /* 0x000fe400078e0020 */
[----:B------:R-:W0:Y:S04]  /*91c0*/  MUFU.RCP64H R5, R15 ;  /* 0x0000000f00057308 */ /* 0x000e280000001800 */
[----:B0-----:R-:W-:-:S08]  /*91d0*/  DFMA R34, -R14, R4, 1 ;  /* 0x3ff000000e22742b */ /* 0x001fd00000000104 */
[----:B------:R-:W-:-:S08]  /*91e0*/  DFMA R34, R34, R34, R34 ;  /* 0x000000222222722b */ /* 0x000fd00000000022 */
[----:B------:R-:W-:-:S08]  /*91f0*/  DFMA R34, R4, R34, R4 ;  /* 0x000000220422722b */ /* 0x000fd00000000004 */
[----:B------:R-:W-:-:S08]  /*9200*/  DFMA R4, -R14, R34, 1 ;  /* 0x3ff000000e04742b */ /* 0x000fd00000000122 */
[----:B------:R-:W-:-:S08]  /*9210*/  DFMA R4, R34, R4, R34 ;  /* 0x000000042204722b */ /* 0x000fd00000000022 */
[----:B------:R-:W-:-:S08]  /*9220*/  DMUL R4, R4, 2.2250738585072013831e-308 ;  /* 0x0010000004047828 */ /* 0x000fd00000000000 */
[----:B------:R-:W-:-:S08]  /*9230*/  DFMA R32, -R32, R4, 1 ;  /* 0x3ff000002020742b */ /* 0x000fd00000000104 */
[----:B------:R-:W-:-:S08]  /*9240*/  DFMA R32, R32, R32, R32 ;  /* 0x000000202020722b */ /* 0x000fd00000000020 */
[----:B------:R-:W-:Y:S01]  /*9250*/  DFMA R14, R4, R32, R4 ;  /* 0x00000020040e722b */ /* 0x000fe20000000004 */
[----:B------:R-:W-:Y:S10]  /*9260*/  BRA `(.L_x_91) ;  /* 0x00000000002c7947 */ /* 0x000ff40003800000 */
.L_x_92:
[----:B------:R-:W-:-:S06]  /*9270*/  DMUL R32, R32, 8.11296384146066816958e+31 ;  /* 0x4690000020207828 */ /* 0x000fcc0000000000 */
[----:B------:R-:W0:Y:S02]  /*9280*/  MUFU.RCP64H R5, R33 ;  /* 0x0000002100057308 */ /* 0x000e240000001800 */
[----:B0-----:R-:W-:-:S08]  /*9290*/  DFMA R14, -R32, R4, 1 ;  /* 0x3ff00000200e742b */ /* 0x001fd00000000104 */
[----:B------:R-:W-:-:S08]  /*92a0*/  DFMA R14, R14, R14, R14 ;  /* 0x0000000e0e0e722b */ /* 0x000fd0000000000e */
[----:B------:R-:W-:-:S08]  /*92b0*/  DFMA R14, R4, R14, R4 ;  /* 0x0000000e040e722b */ /* 0x000fd00000000004 */
[----:B------:R-:W-:-:S08]  /*92c0*/  DFMA R4, -R32, R14, 1 ;  /* 0x3ff000002004742b */ /* 0x000fd0000000010e */
[----:B------:R-:W-:-:S08]  /*92d0*/  DFMA R4, R14, R4, R14 ;  /* 0x000000040e04722b */ /* 0x000fd0000000000e */
[----:B------:R-:W-:Y:S01]  /*92e0*/  DMUL R14, R4, 8.11296384146066816958e+31 ;  /* 0x46900000040e7828 */ /* 0x000fe20000000000 */
[----:B------:R-:W-:Y:S10]  /*92f0*/  BRA `(.L_x_91) ;  /* 0x0000000000087947 */ /* 0x000ff40003800000 */
.L_x_90:
[----:B------:R-:W-:Y:S01]  /*9300*/  LOP3.LUT R15, R33, 0x80000, RZ, 0xfc, !PT ;  /* 0x00080000210f7812 */ /* 0x000fe200078efcff */
[----:B------:R-:W-:-:S07]  /*9310*/  IMAD.MOV.U32 R14, RZ, RZ, R32 ;  /* 0x000000ffff0e7224 */ /* 0x000fce00078e0020 */
.L_x_91:
[----:B------:R-:W-:Y:S05]  /*9320*/  BSYNC.RECONVERGENT B0 ;  /* 0x0000000000007941 */ /* 0x000fea0003800200 */
.L_x_89:
[----:B------:R-:W-:Y:S02]  /*9330*/  IMAD.MOV.U32 R4, RZ, RZ, R2 ;  /* 0x000000ffff047224 */ /* 0x000fe400078e0002 */
[----:B------:R-:W-:-:S04]  /*9340*/  IMAD.MOV.U32 R5, RZ, RZ, 0x0 ;  /* 0x00000000ff057424 */ /* 0x000fc800078e00ff */
[----:B------:R-:W-:Y:S05]  /*9350*/  RET.REL.NODEC R4 `(_Z4rlbaP17curandStateXORWOWPiPdS2_S2_S2_S2_S2_S2_S2_S2_S1_) ;  /* 0xffffff6c04287950 */ /* 0x000fea0003c3ffff */
        .weak           $__internal_1_$__cuda_sm20_div_rn_f64_full
        .type           $__internal_1_$__cuda_sm20_div_rn_f64_full,@function
        .size           $__internal_1_$__cuda_sm20_div_rn_f64_full,($__internal_2_$__cuda_sm20_dsqrt_rn_f64_mediumpath_v1 - $__internal_1_$__cuda_sm20_div_rn_f64_full)
$__internal_1_$__cuda_sm20_div_rn_f64_full:
[C---:B------:R-:W-:Y:S01]  /*9360*/  FSETP.GEU.AND P0, PT, |R13|.reuse, 1.469367938527859385e-39, PT ;  /* 0x001000000d00780b */ /* 0x040fe20003f0e200 */
[----:B------:R-:W-:Y:S01]  /*9370*/  IMAD.MOV.U32 R18, RZ, RZ, 0x1 ;  /* 0x00000001ff127424 */ /* 0x000fe200078e00ff */
[----:B------:R-:W-:Y:S01]  /*9380*/  LOP3.LUT R6, R13, 0x800fffff, RZ, 0xc0, !PT ;  /* 0x800fffff0d067812 */ /* 0x000fe200078ec0ff */
[----:B------:R-:W-:Y:S01]  /*9390*/  BSSY.RECONVERGENT B1, `(.L_x_93) ;  /* 0x0000054000017945 */ /* 0x000fe20003800200 */
[C---:B------:R-:W-:Y:S02]  /*93a0*/  FSETP.GEU.AND P2, PT, |R17|.reuse, 1.469367938527859385e-39, PT ;  /* 0x001000001100780b */ /* 0x040fe40003f4e200 */
[----:B------:R-:W-:Y:S01]  /*93b0*/  LOP3.LUT R7, R6, 0x3ff00000, RZ, 0xfc, !PT ;  /* 0x3ff0000006077812 */ /* 0x000fe200078efcff */
[----:B------:R-:W-:Y:S01]  /*93c0*/  IMAD.MOV.U32 R6, RZ, RZ, R12 ;  /* 0x000000ffff067224 */ /* 0x000fe200078e000c */
[----:B------:R-:W-:Y:S02]  /*93d0*/  LOP3.LUT R20, R17, 0x7ff00000, RZ, 0xc0, !PT ;  /* 0x7ff0000011147812 */ /* 0x000fe400078ec0ff */
[----:B------:R-:W-:-:S03]  /*93e0*/  LOP3.LUT R28, R13, 0x7ff00000, RZ, 0xc0, !PT ;  /* 0x7ff000000d1c7812 */ /* 0x000fc600078ec0ff */
[----:B------:R-:W-:Y:S01]  /*93f0*/  @!P0 DMUL R6, R12, 8.98846567431157953865e+307 ;  /* 0x7fe000000c068828 */ /* 0x000fe20000000000 */
[C---:B------:R-:W-:Y:S01]  /*9400*/  ISETP.GE.U32.AND P1, PT, R20.reuse, R28, PT ;  /* 0x0000001c1400720c */ /* 0x040fe20003f26070 */
[----:B------:R-:W-:Y:S02]  /*9410*/  IMAD.MOV.U32 R29, RZ, RZ, R20 ;  /* 0x000000ffff1d7224 */ /* 0x000fe400078e0014 */
[----:B------:R-:W-:Y:S02]  /*9420*/  @!P2 LOP3.LUT R21, R13, 0x7ff00000, RZ, 0xc0, !PT ;  /* 0x7ff000000d15a812 */ /* 0x000fe400078ec0ff */
[----:B------:R-:W0:Y:S02]  /*9430*/  MUFU.RCP64H R19, R7 ;  /* 0x0000000700137308 */ /* 0x000e240000001800 */
[----:B------:R-:W-:Y:S01]  /*9440*/  @!P2 ISETP.GE.U32.AND P3, PT, R20, R21, PT ;  /* 0x000000151400a20c */ /* 0x000fe20003f66070 */
[----:B------:R-:W-:Y:S01]  /*9450*/  IMAD.MOV.U32 R21, RZ, RZ, 0x1ca00000 ;  /* 0x1ca00000ff157424 */ /* 0x000fe200078e00ff */
[----:B------:R-:W-:-:S05]  /*9460*/  @!P0 LOP3.LUT R28, R7, 0x7ff00000, RZ, 0xc0, !PT ;  /* 0x7ff00000071c8812 */ /* 0x000fca00078ec0ff */
[----:B------:R-:W-:Y:S01]  /*9470*/  VIADD R31, R28, 0xffffffff ;  /* 0xffffffff1c1f7836 */ /* 0x000fe20000000000 */
[----:B0-----:R-:W-:-:S08]  /*9480*/  DFMA R22, R18, -R6, 1 ;  /* 0x3ff000001216742b */ /* 0x001fd00000000806 */
[----:B------:R-:W-:-:S08]  /*9490*/  DFMA R22, R22, R22, R22 ;  /* 0x000000161616722b */ /* 0x000fd00000000016 */
[----:B------:R-:W-:Y:S01]  /*94a0*/  DFMA R24, R18, R22, R18 ;  /* 0x000000161218722b */ /* 0x000fe20000000012 */
[C---:B------:R-:W-:Y:S01]  /*94b0*/  @!P2 SEL R23, R21.reuse, 0x63400000, !P3 ;  /* 0x634000001517a807 */ /* 0x040fe20005800000 */
[----:B------:R-:W-:Y:S01]  /*94c0*/  IMAD.MOV.U32 R18, RZ, RZ, R16 ;  /* 0x000000ffff127224 */ /* 0x000fe200078e0010 */
[----:B------:R-:W-:Y:S01]  /*94d0*/  SEL R19, R21, 0x63400000, !P1 ;  /* 0x6340000015137807 */ /* 0x000fe20004800000 */
[----:B------:R-:W-:Y:S01]  /*94e0*/  @!P2 IMAD.MOV.U32 R22, RZ, RZ, RZ ;  /* 0x000000ffff16a224 */ /* 0x000fe200078e00ff */
[--C-:B------:R-:W-:Y:S02]  /*94f0*/  @!P2 LOP3.LUT R23, R23, 0x80000000, R17.reuse, 0xf8, !PT ;  /* 0x800000001717a812 */ /* 0x100fe400078ef811 */
[----:B------:R-:W-:Y:S01]  /*9500*/  LOP3.LUT R19, R19, 0x800fffff, R17, 0xf8, !PT ;  /* 0x800fffff13137812 */ /* 0x000fe200078ef811 */
[----:B------:R-:W-:Y:S01]  /*9510*/  DFMA R26, R24, -R6, 1 ;  /* 0x3ff00000181a742b */ /* 0x000fe20000000806 */
[----:B------:R-:W-:-:S06]  /*9520*/  @!P2 LOP3.LUT R23, R23, 0x100000, RZ, 0xfc, !PT ;  /* 0x001000001717a812 */ /* 0x000fcc00078efcff */
[----:B------:R-:W-:Y:S02]  /*9530*/  @!P2 DFMA R18, R18, 2, -R22 ;  /* 0x400000001212a82b */ /* 0x000fe40000000816 */
[----:B------:R-:W-:-:S08]  /*9540*/  DFMA R26, R24, R26, R24 ;  /* 0x0000001a181a722b */ /* 0x000fd00000000018 */
[----:B------:R-:W-:Y:S01]  /*9550*/  @!P2 LOP3.LUT R29, R19, 0x7ff00000, RZ, 0xc0, !PT ;  /* 0x7ff00000131da812 */ /* 0x000fe200078ec0ff */
[----:B------:R-:W-:-:S04]  /*9560*/  DMUL R22, R26, R18 ;  /* 0x000000121a167228 */ /* 0x000fc80000000000 */
[----:B------:R-:W-:-:S04]  /*9570*/  VIADD R30, R29, 0xffffffff ;  /* 0xffffffff1d1e7836 */ /* 0x000fc80000000000 */
[----:B------:R-:W-:Y:S01]  /*9580*/  DFMA R24, R22, -R6, R18 ;  /* 0x800000061618722b */ /* 0x000fe20000000012 */
[----:B------:R-:W-:-:S04]  /*9590*/  ISETP.GT.U32.AND P0, PT, R30, 0x7feffffe, PT ;  /* 0x7feffffe1e00780c */ /* 0x000fc80003f04070 */
[----:B------:R-:W-:-:S03]  /*95a0*/  ISETP.GT.U32.OR P0, PT, R31, 0x7feffffe, P0 ;  /* 0x7feffffe1f00780c */ /* 0x000fc60000704470 */
[----:B------:R-:W-:-:S10]  /*95b0*/  DFMA R22, R26, R24, R22 ;  /* 0x000000181a16722b */ /* 0x000fd40000000016 */
[----:B------:R-:W-:Y:S05]  /*95c0*/  @P0 BRA `(.L_x_94) ;  /* 0x00000000006c0947 */ /* 0x000fea0003800000 */
[----:B------:R-:W-:-:S04]  /*95d0*/  LOP3.LUT R17, R13, 0x7ff00000, RZ, 0xc0, !PT ;  /* 0x7ff000000d117812 */ /* 0x000fc800078ec0ff */
[CC--:B------:R-:W-:Y:S02]  /*95e0*/  VIADDMNMX R16, R20.reuse, -R17.reuse, 0xb9600000, !PT ;  /* 0xb960000014107446 */ /* 0x0c0fe40007800911 */
[----:B------:R-:W-:Y:S02]  /*95f0*/  ISETP.GE.U32.AND P0, PT, R20, R17, PT ;  /* 0x000000111400720c */ /* 0x000fe40003f06070 */
[----:B------:R-:W-:Y:S02]  /*9600*/  VIMNMX R16, PT, PT, R16, 0x46a00000, PT ;  /* 0x46a0000010107848 */ /* 0x000fe40003fe0100 */
[----:B------:R-:W-:-:S05]  /*9610*/  SEL R21, R21, 0x63400000, !P0 ;  /* 0x6340000015157807 */ /* 0x000fca0004000000 */
[----:B------:R-:W-:Y:S02]  /*9620*/  IMAD.IADD R24, R16, 0x1, -R21 ;  /* 0x0000000110187824 */ /* 0x000fe400078e0a15 */
[----:B------:R-:W-:Y:S02]  /*9630*/  IMAD.MOV.U32 R16, RZ, RZ, RZ ;  /* 0x000000ffff107224 */ /* 0x000fe400078e00ff */
[----:B------:R-:W-:-:S06]  /*9640*/  VIADD R17, R24, 0x7fe00000 ;  /* 0x7fe0000018117836 */ /* 0x000fcc0000000000 */
[----:B------:R-:W-:-:S10]  /*9650*/  DMUL R20, R22, R16 ;  /* 0x0000001016147228 */ /* 0x000fd40000000000 */
[----:B------:R-:W-:-:S13]  /*9660*/  FSETP.GTU.AND P0, PT, |R21|, 1.469367938527859385e-39, PT ;  /* 0x001000001500780b */ /* 0x000fda0003f0c200 */
[----:B------:R-:W-:Y:S05]  /*9670*/  @P0 BRA `(.L_x_95) ;  /* 0x0000000000940947 */ /* 0x000fea0003800000 */
[----:B------:R-:W-:Y:S01]  /*9680*/  DFMA R6, R22, -R6, R18 ;  /* 0x800000061606722b */ /* 0x000fe20000000012 */
[----:B------:R-:W-:-:S09]  /*9690*/  IMAD.MOV.U32 R16, RZ, RZ, RZ ;  /* 0x000000ffff107224 */ /* 0x000fd200078e00ff */
[C---:B------:R-:W-:Y:S02]  /*96a0*/  FSETP.NEU.AND P0, PT, R7.reuse, RZ, PT ;  /* 0x000000ff0700720b */ /* 0x040fe40003f0d000 */
[----:B------:R-:W-:-:S04]  /*96b0*/  LOP3.LUT R13, R7, 0x80000000, R13, 0x48, !PT ;  /* 0x80000000070d7812 */ /* 0x000fc800078e480d */
[----:B------:R-:W-:-:S07]  /*96c0*/  LOP3.LUT R17, R13, R17, RZ, 0xfc, !PT ;  /* 0x000000110d117212 */ /* 0x000fce00078efcff */
[----:B------:R-:W-:Y:S05]  /*96d0*/  @!P0 BRA `(.L_x_95) ;  /* 0x00000000007c8947 */ /* 0x000fea0003800000 */
[----:B------:R-:W-:Y:S01]  /*96e0*/  IMAD.MOV R7, RZ, RZ, -R24 ;  /* 0x000000ffff077224 */ /* 0x000fe200078e0a18 */
[----:B------:R-:W-:Y:S01]  /*96f0*/  DMUL.RP R16, R22, R16 ;  /* 0x0000001016107228 */ /* 0x000fe20000008000 */
[----:B------:R-:W-:-:S06]  /*9700*/  IMAD.MOV.U32 R6, RZ, RZ, RZ ;  /* 0x000000ffff067224 */ /* 0x000fcc00078e00ff */
[----:B------:R-:W-:-:S03]  /*9710*/  DFMA R6, R20, -R6, R22 ;  /* 0x800000061406722b */ /* 0x000fc60000000016 */
[----:B------:R-:W-:-:S03]  /*9720*/  LOP3.LUT R13, R17, R13, RZ, 0x3c, !PT ;  /* 0x0000000d110d7212 */ /* 0x000fc600078e3cff */
[----:B------:R-:W-:-:S04]  /*9730*/  IADD3 R6, PT, PT, -R24, -0x43300000, RZ ;  /* 0xbcd0000018067810 */ /* 0x000fc80007ffe1ff */
[----:B------:R-:W-:-:S04]  /*9740*/  FSETP.NEU.AND P0, PT, |R7|, R6, PT ;  /* 0x000000060700720b */ /* 0x000fc80003f0d200 */
[----:B------:R-:W-:Y:S02]  /*9750*/  FSEL R20, R16, R20, !P0 ;  /* 0x0000001410147208 */ /* 0x000fe40004000000 */
[----:B------:R-:W-:Y:S01]  /*9760*/  FSEL R21, R13, R21, !P0 ;  /* 0x000000150d157208 */ /* 0x000fe20004000000 */
[----:B------:R-:W-:Y:S06]  /*9770*/  BRA `(.L_x_95) ;  /* 0x0000000000547947 */ /* 0x000fec0003800000 */
.L_x_94:
[----:B------:R-:W-:-:S14]  /*9780*/  DSETP.NAN.AND P0, PT, R16, R16, PT ;  /* 0x000000101000722a */ /* 0x000fdc0003f08000 */
[----:B------:R-:W-:Y:S05]  /*9790*/  @P0 BRA `(.L_x_96) ;  /* 0x0000000000440947 */ /* 0x000fea0003800000 */
[----:B------:R-:W-:-:S14]  /*97a0*/  DSETP.NAN.AND P0, PT, R12, R12, PT ;  /* 0x0000000c0c00722a */ /* 0x000fdc0003f08000 */
[----:B------:R-:W-:Y:S05]  /*97b0*/  @P0 BRA `(.L_x_97) ;  /* 0x0000000000300947 */ /* 0x000fea0003800000 */
[----:B------:R-:W-:Y:S01]  /*97c0*/  ISETP.NE.AND P0, PT, R29, R28, PT ;  /* 0x0000001c1d00720c */ /* 0x000fe20003f05270 */
[----:B------:R-:W-:Y:S02]  /*97d0*/  IMAD.MOV.U32 R20, RZ, RZ, 0x0 ;  /* 0x00000000ff147424 */ /* 0x000fe400078e00ff */
[----:B------:R-:W-:-:S10]  /*97e0*/  IMAD.MOV.U32 R21, RZ, RZ, -0x80000 ;  /* 0xfff80000ff157424 */ /* 0x000fd400078e00ff */
[----:B------:R-:W-:Y:S05]  /*97f0*/  @!P0 BRA `(.L_x_95) ;  /* 0x0000000000348947 */ /* 0x000fea0003800000 */
[----:B------:R-:W-:Y:S02]  /*9800*/  ISETP.NE.AND P0, PT, R29, 0x7ff00000, PT ;  /* 0x7ff000001d00780c */ /* 0x000fe40003f05270 */
[----:B------:R-:W-:Y:S02]  /*9810*/  LOP3.LUT R21, R17, 0x80000000, R13, 0x48, !PT ;  /* 0x8000000011157812 */ /* 0x000fe400078e480d */
[----:B------:R-:W-:-:S13]  /*9820*/  ISETP.EQ.OR P0, PT, R28, RZ, !P0 ;  /* 0x000000ff1c00720c */ /* 0x000fda0004702670 */
[----:B------:R-:W-:Y:S01]  /*9830*/  @P0 LOP3.LUT R6, R21, 0x7ff00000, RZ, 0xfc, !PT ;  /* 0x7ff0000015060812 */ /* 0x000fe200078efcff */
[----:B------:R-:W-:Y:S02]  /*9840*/  @!P0 IMAD.MOV.U32 R20, RZ, RZ, RZ ;  /* 0x000000ffff148224 */ /* 0x000fe400078e00ff */
[----:B------:R-:W-:Y:S02]  /*9850*/  @P0 IMAD.MOV.U32 R20, RZ, RZ, RZ ;  /* 0x000000ffff140224 */ /* 0x000fe400078e00ff */
[----:B------:R-:W-:Y:S01]  /*9860*/  @P0 IMAD.MOV.U32 R21, RZ, RZ, R6 ;  /* 0x000000ffff150224 */ /* 0x000fe200078e0006 */
[----:B------:R-:W-:Y:S06]  /*9870*/  BRA `(.L_x_95) ;  /* 0x0000000000147947 */ /* 0x000fec0003800000 */
.L_x_97:
[----:B------:R-:W-:Y:S01]  /*9880*/  LOP3.LUT R21, R13, 0x80000, RZ, 0xfc, !PT ;  /* 0x000800000d157812 */ /* 0x000fe200078efcff */
[----:B------:R-:W-:Y:S01]  /*9890*/  IMAD.MOV.U32 R20, RZ, RZ, R12 ;  /* 0x000000ffff147224 */ /* 0x000fe200078e000c */
[----:B------:R-:W-:Y:S06]  /*98a0*/  BRA `(.L_x_95) ;  /* 0x0000000000087947 */ /* 0x000fec0003800000 */
.L_x_96:
[----:B------:R-:W-:Y:S01]  /*98b0*/  LOP3.LUT R21, R17, 0x80000, RZ, 0xfc, !PT ;  /* 0x0008000011157812 */ /* 0x000fe200078efcff */
[----:B------:R-:W-:-:S07]  /*98c0*/  IMAD.MOV.U32 R20, RZ, RZ, R16 ;  /* 0x000000ffff147224 */ /* 0x000fce00078e0010 */
.L_x_95:
[----:B------:R-:W-:Y:S05]  /*98d0*/  BSYNC.RECONVERGENT B1 ;  /* 0x0000000000017941 */ /* 0x000fea0003800200 */
.L_x_93:
[----:B------:R-:W-:Y:S02]  /*98e0*/  IMAD.MOV.U32 R6, RZ, RZ, R2 ;  /* 0x000000ffff067224 */ /* 0x000fe400078e0002 */
[----:B------:R-:W-:-:S04]  /*98f0*/  IMAD.MOV.U32 R7, RZ, RZ, 0x0 ;  /* 0x00000000ff077424 */ /* 0x000fc800078e00ff */
[----:B------:R-:W-:Y:S05]  /*9900*/  RET.REL.NODEC R6 `(_Z4rlbaP17curandStateXORWOWPiPdS2_S2_S2_S2_S2_S2_S2_S2_S1_) ;  /* 0xffffff6406bc7950 */ /* 0x000fea0003c3ffff */
        .weak           $__internal_2_$__cuda_sm20_dsqrt_rn_f64_mediumpath_v1
        .type           $__internal_2_$__cuda_sm20_dsqrt_rn_f64_mediumpath_v1,@function
        .size           $__internal_2_$__cuda_sm20_dsqrt_rn_f64_mediumpath_v1,(.L_x_224 - $__internal_2_$__cuda_sm20_dsqrt_rn_f64_mediumpath_v1)
$__internal_2_$__cuda_sm20_dsqrt_rn_f64_mediumpath_v1:
[----:B------:R-:W-:Y:S01]  /*9910*/  ISETP.GE.U32.AND P0, PT, R24, -0x3400000, PT ;  /* 0xfcc000001800780c */ /* 0x000fe20003f06070 */
[----:B------:R-:W-:-:S12]  /*9920*/  BSSY.RECONVERGENT B3, `(.L_x_98) ;  /* 0x0000023000037945 */ /* 0x000fd80003800200 */
[----:B------:R-:W-:Y:S05]  /*9930*/  @!P0 BRA `(.L_x_99) ;  /* 0x0000000000208947 */ /* 0x000fea0003800000 */
[----:B------:R-:W-:-:S10]  /*9940*/  DFMA.RM R38, R38, R40, R4 ;  /* 0x000000282626722b */ /* 0x000fd40000004004 */
[----:B------:R-:W-:-:S05]  /*9950*/  IADD3 R4, P0, PT, R38, 0x1, RZ ;  /* 0x0000000126047810 */ /* 0x000fca0007f1e0ff */
[----:B------:R-:W-:-:S06]  /*9960*/  IMAD.X R5, RZ, RZ, R39, P0 ;  /* 0x000000ffff057224 */ /* 0x000fcc00000e0627 */
[----:B------:R-:W-:-:S08]  /*9970*/  DFMA.RP R36, -R38, R4, R36 ;  /* 0x000000042624722b */ /* 0x000fd00000008124 */
[----:B------:R-:W-:-:S06]  /*9980*/  DSETP.GT.AND P0, PT, R36, RZ, PT ;  /* 0x000000ff2400722a */ /* 0x000fcc0003f04000 */
[----:B------:R-:W-:Y:S02]  /*9990*/  FSEL R4, R4, R38, P0 ;  /* 0x0000002604047208 */ /* 0x000fe40000000000 */
[----:B------:R-:W-:Y:S01]  /*99a0*/  FSEL R5, R5, R39, P0 ;  /* 0x0000002705057208 */ /* 0x000fe20000000000 */
[----:B------:R-:W-:Y:S06]  /*99b0*/  BRA `(.L_x_100) ;  /* 0x0000000000647947 */ /* 0x000fec0003800000 */
.L_x_99:
[----:B------:R-:W-:-:S14]  /*99c0*/  DSETP.NE.AND P0, PT, R36, RZ, PT ;  /* 0x000000ff2400722a */ /* 0x000fdc0003f05000 */
[----:B------:R-:W-:Y:S05]  /*99d0*/  @!P0 BRA `(.L_x_101) ;  /* 0x0000000000588947 */ /* 0x000fea0003800000 */
[----:B------:R-:W-:-:S13]  /*99e0*/  ISETP.GE.AND P0, PT, R37, RZ, PT ;  /* 0x000000ff2500720c */ /* 0x000fda0003f06270 */
[----:B------:R-:W-:Y:S02]  /*99f0*/  @!P0 IMAD.MOV.U32 R4, RZ, RZ, 0x0 ;  /* 0x00000000ff048424 */ /* 0x000fe400078e00ff */
[----:B------:R-:W-:Y:S01]  /*9a00*/  @!P0 IMAD.MOV.U32 R5, RZ, RZ, -0x80000 ;  /* 0xfff80000ff058424 */ /* 0x000fe200078e00ff */
[----:B------:R-:W-:Y:S06]  /*9a10*/  @!P0 BRA `(.L_x_100) ;  /* 0x00000000004c8947 */ /* 0x000fec0003800000 */
[----:B------:R-:W-:-:S13]  /*9a20*/  ISETP.GT.AND P0, PT, R37, 0x7fefffff, PT ;  /* 0x7fefffff2500780c */ /* 0x000fda0003f04270 */
[----:B------:R-:W-:Y:S05]  /*9a30*/  @P0 BRA `(.L_x_101) ;  /* 0x0000000000400947 */ /* 0x000fea0003800000 */
[----:B------:R-:W-:Y:S01]  /*9a40*/  DMUL R40, R36, 8.11296384146066816958e+31 ;  /* 0x4690000024287828 */ /* 0x000fe20000000000 */
[----:B------:R-:W-:Y:S02]  /*9a50*/  IMAD.MOV.U32 R38, RZ, RZ, RZ ;  /* 0x000000ffff267224 */ /* 0x000fe400078e00ff */
[----:B------:R-:W-:Y:S02]  /*9a60*/  IMAD.MOV.U32 R4, RZ, RZ, 0x0 ;  /* 0x00000000ff047424 */ /* 0x000fe400078e00ff */
[----:B------:R-:W-:Y:S01]  /*9a70*/  IMAD.MOV.U32 R5, RZ, RZ, 0x3fd80000 ;  /* 0x3fd80000ff057424 */ /* 0x000fe200078e00ff */
[----:B------:R-:W0:Y:S02]  /*9a80*/  MUFU.RSQ64H R39, R41 ;  /* 0x0000002900277308 */ /* 0x000e240000001c00 */
[----:B0-----:R-:W-:-:S08]  /*9a90*/  DMUL R36, R38, R38 ;  /* 0x0000002626247228 */ /* 0x001fd00000000000 */
[----:B------:R-:W-:-:S08]  /*9aa0*/  DFMA R36, R40, -R36, 1 ;  /* 0x3ff000002824742b */ /* 0x000fd00000000824 */
[----:B------:R-:W-:Y:S02]  /*9ab0*/  DFMA R4, R36, R4, 0.5 ;  /* 0x3fe000002404742b */ /* 0x000fe40000000004 */
[----:B------:R-:W-:-:S08]  /*9ac0*/  DMUL R36, R38, R36 ;  /* 0x0000002426247228 */ /* 0x000fd00000000000 */
[----:B------:R-:W-:-:S08]  /*9ad0*/  DFMA R36, R4, R36, R38 ;  /* 0x000000240424722b */ /* 0x000fd00000000026 */
[----:B------:R-:W-:Y:S02]  /*9ae0*/  DMUL R4, R40, R36 ;  /* 0x0000002428047228 */ /* 0x000fe40000000000 */
[----:B------:R-:W-:-:S06]  /*9af0*/  VIADD R37, R37, 0xfff00000 ;  /* 0xfff0000025257836 */ /* 0x000fcc0000000000 */
[----:B------:R-:W-:-:S08]  /*9b00*/  DFMA R38, R4, -R4, R40 ;  /* 0x800000040426722b */ /* 0x000fd00000000028 */
[----:B------:R-:W-:-:S10]  /*9b10*/  DFMA R4, R36, R38, R4 ;  /* 0x000000262404722b */ /* 0x000fd40000000004 */
[----:B------:R-:W-:Y:S01]  /*9b20*/  VIADD R5, R5, 0xfcb00000 ;  /* 0xfcb0000005057836 */ /* 0x000fe20000000000 */
[----:B------:R-:W-:Y:S06]  /*9b30*/  BRA `(.L_x_100) ;  /* 0x0000000000047947 */ /* 0x000fec0003800000 */
.L_x_101:
[----:B------:R-:W-:-:S11]  /*9b40*/  DADD R4, R36, R36 ;  /* 0x0000000024047229 */ /* 0x000fd60000000024 */
.L_x_100:
[----:B------:R-:W-:Y:S05]  /*9b50*/  BSYNC.RECONVERGENT B3 ;  /* 0x0000000000037941 */ /* 0x000fea0003800200 */
.L_x_98:
[----:B------:R-:W-:Y:S02]  /*9b60*/  IMAD.MOV.U32 R36, RZ, RZ, R2 ;  /* 0x000000ffff247224 */ /* 0x000fe400078e0002 */
[----:B------:R-:W-:-:S04]  /*9b70*/  IMAD.MOV.U32 R37, RZ, RZ, 0x0 ;  /* 0x00000000ff257424 */ /* 0x000fc800078e00ff */
[----:B------:R-:W-:Y:S05]  /*9b80*/  RET.REL.NODEC R36 `(_Z4rlbaP17curandStateXORWOWPiPdS2_S2_S2_S2_S2_S2_S2_S2_S1_) ;  /* 0xffffff64241c7950 */ /* 0x000fea0003c3ffff */
.L_x_102:
[----:B------:R-:W-:-:S00]  /*9b90*/  BRA `(.L_x_102) ;  /* 0xfffffffc00fc7947 */ /* 0x000fc0000383ffff */
[----:B------:R-:W-:-:S00]  /*9ba0*/  NOP ;  /* 0x0000000000007918 */ /* 0x000fc00000000000 */
        /* <DEDUP_REMOVED lines=13> */
.L_x_224:


//--------------------- .text._Z7rtnorm3jP17curandStateXORWOWiPdS1_S1_S1_S1_ --------------------------
	.section	.text._Z7rtnorm3jP17curandStateXORWOWiPdS1_S1_S1_S1_,"ax",@progbits
	.align	128
        .global         _Z7rtnorm3jP17curandStateXORWOWiPdS1_S1_S1_S1_
        .type           _Z7rtnorm3jP17curandStateXORWOWiPdS1_S1_S1_S1_,@function
        .size           _Z7rtnorm3jP17curandStateXORWOWiPdS1_S1_S1_S1_,(.L_x_232 - _Z7rtnorm3jP17curandStateXORWOWiPdS1_S1_S1_S1_)
        .other          _Z7rtnorm3jP17curandStateXORWOWiPdS1_S1_S1_S1_,@"STO_CUDA_ENTRY STV_DEFAULT"
_Z7rtnorm3jP17curandStateXORWOWiPdS1_S1_S1_S1_:
.text._Z7rtnorm3jP17curandStateXORWOWiPdS1_S1_S1_S1_:
[----:B------:R-:W-:Y:S01]  /*0000*/  LDC R1, c[0x0][0x37c] ;  /* 0x0000df00ff017b82 */ /* 0x000fe20000000800 */
[----:B------:R-:W0:Y:S01]  /*0010*/  S2R R0, SR_CTAID.X ;  /* 0x0000000000007919 */ /* 0x000e220000002500 */
[----:B------:R-:W0:Y:S01]  /*0020*/  LDCU UR4, c[0x0][0x360] ;  /* 0x00006c00ff0477ac */ /* 0x000e220008000800 */
[----:B------:R-:W0:Y:S01]  /*0030*/  S2R R3, SR_TID.X ;  /* 0x0000000000037919 */ /* 0x000e220000002100 */
[----:B------:R-:W1:Y:S01]  /*0040*/  LDCU UR5, c[0x0][0x390] ;  /* 0x00007200ff0577ac */ /* 0x000e620008000800 */
[----:B0-----:R-:W-:-:S05]  /*0050*/  IMAD R0, R0, UR4, R3 ;  /* 0x0000000400007c24 */ /* 0x001fca000f8e0203 */
[----:B-1----:R-:W-:-:S13]  /*0060*/  ISETP.GE.AND P0, PT, R0, UR5, PT ;  /* 0x0000000500007c0c */ /* 0x002fda000bf06270 */
[----:B------:R-:W-:Y:S05]  /*0070*/  @P0 EXIT ;  /* 0x000000000000094d */ /* 0x000fea0003800000 */
[----:B------:R-:W0:Y:S01]  /*0080*/  LDC.64 R2, c[0x0][0x3b0] ;  /* 0x0000ec00ff027b82 */ /* 0x000e220000000a00 */
[----:B------:R-:W0:Y:S07]  /*0090*/  LDCU.64 UR6, c[0x0][0x358] ;  /* 0x00006b00ff0677ac */ /* 0x000e2e0008000a00 */
[----:B------:R-:W1:Y:S01]  /*00a0*/  LDC.64 R10, c[0x0][0x3a8] ;  /* 0x0000ea00ff0a7b82 */ /* 0x000e620000000a00 */
[----:B0-----:R-:W2:Y:S04]  /*00b0*/  LDG.E.64 R2, desc[UR6][R2.64] ;  /* 0x0000000602027981 */ /* 0x001ea8000c1e1b00 */
[----:B-1----:R-:W3:Y:S01]  /*00c0*/  LDG.E.64 R10, desc[UR6][R10.64] ;  /* 0x000000060a0a7981 */ /* 0x002ee2000c1e1b00 */
[----:B------:R-:W-:Y:S01]  /*00d0*/  UMOV UR4, 0x9abcaf48 ;  /* 0x9abcaf4800047882 */ /* 0x000fe20000000000 */
[----:B------:R-:W-:Y:S01]  /*00e0*/  UMOV UR5, 0x3e7ad7f2 ;  /* 0x3e7ad7f200057882 */ /* 0x000fe20000000000 */
[----:B--2---:R-:W-:-:S02]  /*00f0*/  DMUL R8, R2, R2 ;  /* 0x0000000202087228 */ /* 0x004fc40000000000 */
[----:B---3--:R-:W-:Y:S02]  /*0100*/  DADD R4, R2, -R10 ;  /* 0x0000000002047229 */ /* 0x008fe4000000080a */
[----:B------:R-:W-:-:S06]  /*0110*/  DMUL R6, R10, R10 ;  /* 0x0000000a0a067228 */ /* 0x000fcc0000000000 */
[----:B------:R-:W-:-:S11]  /*0120*/  DADD R4, R4, UR4 ;  /* 0x0000000404047e29 */ /* 0x000fd60008000000 */
.L_x_117:
[----:B0-----:R-:W0:Y:S01]  /*0130*/  LDC R10, c[0x0][0x380] ;  /* 0x0000e000ff0a7b82 */ /* 0x001e220000000800 */
[----:B------:R-:W-:Y:S01]  /*0140*/  IMAD.MOV.U32 R17, RZ, RZ, -0x75bd8fc ;  /* 0xf8a42704ff117424 */ /* 0x000fe200078e00ff */
[----:B------:R-:W-:Y:S01]  /*0150*/  ISETP.NE.AND P0, PT, R0, RZ, PT ;  /* 0x000000ff0000720c */ /* 0x000fe20003f05270 */
[----:B------:R-:W-:Y:S01]  /*0160*/  BSSY.RECONVERGENT B0, `(.L_x_103) ;  /* 0x00000e7000007945 */ /* 0x000fe20003800200 */
[----:B------:R-:W-:Y:S01]  /*0170*/  SHF.R.S32.HI R18, RZ, 0x1f, R0 ;  /* 0x0000001fff127819 */ /* 0x000fe20000011400 */
[----:B------:R-:W-:Y:S02]  /*0180*/  IMAD.MOV.U32 R15, RZ, RZ, -0x75bd8fc ;  /* 0xf8a42704ff0f7424 */ /* 0x000fe400078e00ff */
[----:B------:R-:W-:Y:S01]  /*0190*/  IMAD.MOV.U32 R12, RZ, RZ, -0x23270784 ;  /* 0xdcd8f87cff0c7424 */ /* 0x000fe200078e00ff */
[----:B------:R-:W1:Y:S01]  /*01a0*/  LDC.64 R2, c[0x0][0x388] ;  /* 0x0000e200ff027b82 */ /* 0x000e620000000a00 */
[----:B0-----:R-:W-:-:S05]  /*01b0*/  LOP3.LUT R10, R10, 0xaad26b49, RZ, 0x3c, !PT ;  /* 0xaad26b490a0a7812 */ /* 0x001fca00078e3cff */
[----:B------:R-:W-:Y:S02]  /*01c0*/  IMAD R11, R10, 0x4182bed5, RZ ;  /* 0x4182bed50a0b7824 */ /* 0x000fe400078e02ff */
[----:B------:R-:W-:Y:S02]  /*01d0*/  IMAD.MOV.U32 R10, RZ, RZ, -0x23270784 ;  /* 0xdcd8f87cff0a7424 */ /* 0x000fe400078e00ff */
[C---:B------:R-:W-:Y:S01]  /*01e0*/  VIADD R21, R11.reuse, 0x75bcd15 ;  /* 0x075bcd150b157836 */ /* 0x040fe20000000000 */
[C---:B------:R-:W-:Y:S01]  /*01f0*/  LOP3.LUT R16, R11.reuse, 0x159a55e5, RZ, 0x3c, !PT ;  /* 0x159a55e50b107812 */ /* 0x040fe200078e3cff */
[----:B------:R-:W-:Y:S02]  /*0200*/  VIADD R20, R11, 0xd9f6dc18 ;  /* 0xd9f6dc180b147836 */ /* 0x000fe40000000000 */
[----:B-1----:R-:W-:-:S04]  /*0210*/  IMAD.WIDE R2, R0, 0x30, R2 ;  /* 0x0000003000027825 */ /* 0x002fc800078e0202 */
[----:B------:R-:W-:Y:S01]  /*0220*/  VIADD R11, R11, 0x583f19 ;  /* 0x00583f190b0b7836 */ /* 0x000fe20000000000 */
[----:B------:R0:W-:Y:S01]  /*0230*/  STG.E.64 desc[UR6][R2.64], R20 ;  /* 0x0000001402007986 */ /* 0x0001e2000c101b06 */
[----:B------:R-:W-:Y:S02]  /*0240*/  IMAD.MOV.U32 R14, RZ, RZ, R16 ;  /* 0x000000ffff0e7224 */ /* 0x000fe400078e0010 */
[----:B------:R-:W-:Y:S01]  /*0250*/  IMAD.MOV.U32 R13, RZ, RZ, R11 ;  /* 0x000000ffff0d7224 */ /* 0x000fe200078e000b */
[----:B------:R0:W-:Y:S04]  /*0260*/  STG.E.64 desc[UR6][R2.64+0x8], R16 ;  /* 0x0000081002007986 */ /* 0x0001e8000c101b06 */
[----:B------:R0:W-:Y:S01]  /*0270*/  STG.E.64 desc[UR6][R2.64+0x10], R10 ;  /* 0x0000100a02007986 */ /* 0x0001e2000c101b06 */
[----:B------:R-:W-:Y:S05]  /*0280*/  @!P0 BRA `(.L_x_104) ;  /* 0x0000000c00508947 */ /* 0x000fea0003800000 */
[----:B------:R-:W-:Y:S02]  /*0290*/  IMAD.MOV.U32 R13, RZ, RZ, R11 ;  /* 0x000000ffff0d7224 */ /* 0x000fe400078e000b */
[----:B------:R-:W-:Y:S02]  /*02a0*/  IMAD.MOV.U32 R14, RZ, RZ, R16 ;  /* 0x000000ffff0e7224 */ /* 0x000fe400078e0010 */
[----:B------:R-:W-:Y:S02]  /*02b0*/  IMAD.MOV.U32 R19, RZ, RZ, RZ ;  /* 0x000000ffff137224 */ /* 0x000fe400078e00ff */
[----:B------:R-:W-:Y:S02]  /*02c0*/  IMAD.MOV.U32 R23, RZ, RZ, R0 ;  /* 0x000000ffff177224 */ /* 0x000fe400078e0000 */
[----:B------:R-:W-:Y:S02]  /*02d0*/  IMAD.MOV.U32 R15, RZ, RZ, -0x75bd8fc ;  /* 0xf8a42704ff0f7424 */ /* 0x000fe400078e00ff */
[----:B------:R-:W-:-:S07]  /*02e0*/  IMAD.MOV.U32 R12, RZ, RZ, -0x23270784 ;  /* 0xdcd8f87cff0c7424 */ /* 0x000fce00078e00ff */
.L_x_110:
[----:B0-----:R-:W-:Y:S01]  /*02f0*/  LOP3.LUT R10, R23, 0x3, RZ, 0xc0, !PT ;  /* 0x00000003170a7812 */ /* 0x001fe200078ec0ff */
[----:B------:R-:W-:Y:S03]  /*0300*/  BSSY.RECONVERGENT B1, `(.L_x_105) ;  /* 0x00000c6000017945 */ /* 0x000fe60003800200 */
[----:B------:R-:W-:-:S04]  /*0310*/  ISETP.NE.U32.AND P0, PT, R10, RZ, PT ;  /* 0x000000ff0a00720c */ /* 0x000fc80003f05070 */
[----:B------:R-:W-:-:S13]  /*0320*/  ISETP.NE.AND.EX P0, PT, RZ, RZ, PT, P0 ;  /* 0x000000ffff00720c */ /* 0x000fda0003f05300 */
[----:B------:R-:W-:Y:S05]  /*0330*/  @!P0 BRA `(.L_x_106) ;  /* 0x0000000c00088947 */ /* 0x000fea0003800000 */
[----:B------:R-:W0:Y:S01]  /*0340*/  LDC.64 R10, c[0x4][RZ] ;  /* 0x01000000ff0a7b82 */ /* 0x000e220000000a00 */
[----:B------:R-:W-:Y:S02]  /*0350*/  IMAD.MOV.U32 R20, RZ, RZ, RZ ;  /* 0x000000ffff147224 */ /* 0x000fe400078e00ff */
[----:B0-----:R-:W-:-:S07]  /*0360*/  IMAD.WIDE.U32 R10, R19, 0xc80, R10 ;  /* 0x00000c80130a7825 */ /* 0x001fce00078e000a */
.L_x_109:
[----:B0-----:R-:W-:Y:S01]  /*0370*/  IMAD.MOV.U32 R21, RZ, RZ, RZ ;  /* 0x000000ffff157224 */ /* 0x001fe200078e00ff */
[----:B------:R-:W-:Y:S01]  /*0380*/  CS2R R12, SRZ ;  /* 0x00000000000c7805 */ /* 0x000fe2000001ff00 */
[----:B------:R-:W-:Y:S01]  /*0390*/  IMAD.MOV.U32 R25, RZ, RZ, RZ ;  /* 0x000000ffff197224 */ /* 0x000fe200078e00ff */
[----:B------:R-:W-:-:S07]  /*03a0*/  CS2R R14, SRZ ;  /* 0x00000000000e7805 */ /* 0x000fce000001ff00 */
.L_x_108:
[----:B------:R-:W-:-:S05]  /*03b0*/  IMAD.WIDE.U32 R16, R25, 0x4, R2 ;  /* 0x0000000419107825 */ /* 0x000fca00078e0002 */
[----:B------:R0:W5:Y:S01]  /*03c0*/  LDG.E R22, desc[UR6][R16.64+0x4] ;  /* 0x0000040610167981 */ /* 0x000162000c1e1900 */
[----:B------:R-:W-:Y:S02]  /*03d0*/  IMAD.SHL.U32 R24, R25, 0x20, RZ ;  /* 0x0000002019187824 */ /* 0x000fe400078e00ff */
[----:B------:R-:W-:-:S07]  /*03e0*/  IMAD.MOV.U32 R27, RZ, RZ, RZ ;  /* 0x000000ffff1b7224 */ /* 0x000fce00078e00ff */
.L_x_107:
        /* <DEDUP_REMOVED lines=8> */
[----:B------:R-:W3:Y:S04]  /*0470*/  @!P0 LDG.E R28, desc[UR6][R16.64+0x10] ;  /* 0x00001006101c8981 */ /* 0x000ee8000c1e1900 */
[----:B------:R-:W4:Y:S04]  /*0480*/  @P1 LDG.E R30, desc[UR6][R16.64+0x14] ;  /* 0x00001406101e1981 */ /* 0x000f28000c1e1900 */
[----:B------:R-:W4:Y:S04]  /*0490*/  @P2 LDG.E R34, desc[UR6][R16.64+0x28] ;  /* 0x0000280610222981 */ /* 0x000f28000c1e1900 */
[----:B------:R-:W4:Y:S04]  /*04a0*/  @!P0 LDG.E R29, desc[UR6][R16.64+0x4] ;  /* 0x00000406101d8981 */ /* 0x000f28000c1e1900 */
[----:B------:R-:W4:Y:S04]  /*04b0*/  @!P0 LDG.E R31, desc[UR6][R16.64+0xc] ;  /* 0x00000c06101f8981 */ /* 0x000f28000c1e1900 */
[----:B------:R-:W4:Y:S04]  /*04c0*/  @P1 LDG.E R33, desc[UR6][R16.64+0x18] ;  /* 0x0000180610211981 */ /* 0x000f28000c1e1900 */
[----:B------:R-:W4:Y:S04]  /*04d0*/  @P3 LDG.E R36, desc[UR6][R16.64+0x3c] ;  /* 0x00003c0610243981 */ /* 0x000f28000c1e1900 */
[----:B------:R-:W4:Y:S01]  /*04e0*/  @P6 LDG.E R35, desc[UR6][R16.64+0x7c] ;  /* 0x00007c0610236981 */ /* 0x000f22000c1e1900 */
[----:B--2---:R-:W-:-:S03]  /*04f0*/  @!P0 LOP3.LUT R21, R21, R26, RZ, 0x3c, !PT ;  /* 0x0000001a15158212 */ /* 0x004fc600078e3cff */
[----:B------:R-:W2:Y:S01]  /*0500*/  @!P0 LDG.E R26, desc[UR6][R16.64+0x8] ;  /* 0x00000806101a8981 */ /* 0x000ea2000c1e1900 */
[----:B---3--:R-:W-:-:S03]  /*0510*/  @!P0 LOP3.LUT R13, R13, R28, RZ, 0x3c, !PT ;  /* 0x0000001c0d0d8212 */ /* 0x008fc600078e3cff */
[----:B------:R-:W3:Y:S01]  /*0520*/  @P1 LDG.E R28, desc[UR6][R16.64+0x24] ;  /* 0x00002406101c1981 */ /* 0x000ee2000c1e1900 */
        /* <DEDUP_REMOVED lines=8> */
[----:B------:R-:W-:-:S03]  /*05b0*/  @P1 LOP3.LUT R14, R14, R33, RZ, 0x3c, !PT ;  /* 0x000000210e0e1212 */ /* 0x000fc600078e3cff */
[----:B------:R-:W4:Y:S01]  /*05c0*/  @P2 LDG.E R33, desc[UR6][R16.64+0x34] ;  /* 0x0000340610212981 */ /* 0x000f22000c1e1900 */
[----:B--2---:R-:W-:-:S03]  /*05d0*/  @!P0 LOP3.LUT R15, R15, R26, RZ, 0x3c, !PT ;  /* 0x0000001a0f0f8212 */ /* 0x004fc600078e3cff */
[----:B------:R-:W2:Y:S01]  /*05e0*/  @P1 LDG.E R26, desc[UR6][R16.64+0x1c] ;  /* 0x00001c06101a1981 */ /* 0x000ea2000c1e1900 */
[----:B---3--:R-:W-:-:S03]  /*05f0*/  @P1 LOP3.LUT R13, R13, R28, RZ, 0x3c, !PT ;  /* 0x0000001c0d0d1212 */ /* 0x008fc600078e3cff */
[----:B------:R-:W3:Y:S01]  /*0600*/  @P2 LDG.E R28, desc[UR6][R16.64+0x30] ;  /* 0x00003006101c2981 */ /* 0x000ee2000c1e1900 */
[----:B----4-:R-:W-:-:S03]  /*0610*/  @P2 LOP3.LUT R13, R13, R30, RZ, 0x3c, !PT ;  /* 0x0000001e0d0d2212 */ /* 0x010fc600078e3cff */
[----:B------:R-:W4:Y:S01]  /*0620*/  @P3 LDG.E R30, desc[UR6][R16.64+0x4c] ;  /* 0x00004c06101e3981 */ /* 0x000f22000c1e1900 */
[----:B------:R-:W-:-:S04]  /*0630*/  @P3 LOP3.LUT R21, R21, R36, RZ, 0x3c, !PT ;  /* 0x0000002415153212 */ /* 0x000fc800078e3cff */
[----:B------:R-:W-:Y:S02]  /*0640*/  @P4 LOP3.LUT R21, R21, R34, RZ, 0x3c, !PT ;  /* 0x0000002215154212 */ /* 0x000fe400078e3cff */
[----:B------:R-:W-:Y:S01]  /*0650*/  @P1 LOP3.LUT R12, R12, R29, RZ, 0x3c, !PT ;  /* 0x0000001d0c0c1212 */ /* 0x000fe200078e3cff */
[----:B------:R-:W4:Y:S04]  /*0660*/  @P5 LDG.E R34, desc[UR6][R16.64+0x64] ;  /* 0x0000640610225981 */ /* 0x000f28000c1e1900 */
        /* <DEDUP_REMOVED lines=77> */
[----:B------:R-:W-:Y:S02]  /*0b40*/  LOP3.LUT P0, RZ, R32, 0x8000, RZ, 0xc0, !PT ;  /* 0x0000800020ff7812 */ /* 0x000fe4000780c0ff */
[----:B----4-:R-:W-:Y:S01]  /*0b50*/  @P5 LOP3.LUT R21, R21, R34, RZ, 0x3c, !PT ;  /* 0x0000002215155212 */ /* 0x010fe200078e3cff */
[----:B------:R-:W4:Y:S04]  /*0b60*/  @P3 LDG.E R32, desc[UR6][R16.64+0xe4] ;  /* 0x0000e40610203981 */ /* 0x000f28000c1e1900 */
[----:B------:R-:W2:Y:S01]  /*0b70*/  @P6 LDG.E R34, desc[UR6][R16.64+0x118] ;  /* 0x0001180610226981 */ /* 0x000ea2000c1e1900 */
        /* <DEDUP_REMOVED lines=8> */
[----:B---3--:R-:W-:-:S03]  /*0c00*/  @P2 LOP3.LUT R13, R13, R30, RZ, 0x3c, !PT ;  /* 0x0000001e0d0d2212 */ /* 0x008fc600078e3cff */
[----:B------:R-:W3:Y:S01]  /*0c10*/  @P4 LDG.E R30, desc[UR6][R16.64+0x100] ;  /* 0x00010006101e4981 */ /* 0x000ee2000c1e1900 */
[----:B--2---:R-:W-:-:S03]  /*0c20*/  @P6 LOP3.LUT R21, R21, R34, RZ, 0x3c, !PT ;  /* 0x0000002215156212 */ /* 0x004fc600078e3cff */
[----:B------:R-:W2:Y:S01]  /*0c30*/  @P0 LDG.E R34, desc[UR6][R16.64+0x12c] ;  /* 0x00012c0610220981 */ /* 0x000ea2000c1e1900 */
[----:B----4-:R-:W-:-:S03]  /*0c40*/  @P2 LOP3.LUT R12, R12, R31, RZ, 0x3c, !PT ;  /* 0x0000001f0c0c2212 */ /* 0x010fc600078e3cff */
[----:B------:R-:W4:Y:S01]  /*0c50*/  @P4 LDG.E R31, desc[UR6][R16.64+0xfc] ;  /* 0x0000fc06101f4981 */ /* 0x000f22000c1e1900 */
[----:B------:R-:W-:-:S03]  /*0c60*/  @P2 LOP3.LUT R15, R15, R28, RZ, 0x3c, !PT ;  /* 0x0000001c0f0f2212 */ /* 0x000fc600078e3cff */
[----:B------:R-:W4:Y:S01]  /*0c70*/  @P4 LDG.E R28, desc[UR6][R16.64+0xf8] ;  /* 0x0000f806101c4981 */ /* 0x000f22000c1e1900 */
[----:B------:R-:W-:Y:S02]  /*0c80*/  @P3 LOP3.LUT R12, R12, R35, RZ, 0x3c, !PT ;  /* 0x000000230c0c3212 */ /* 0x000fe400078e3cff */
[----:B------:R-:W-:Y:S01]  /*0c90*/  @P3 LOP3.LUT R14, R14, R33, RZ, 0x3c, !PT ;  /* 0x000000210e0e3212 */ /* 0x000fe200078e3cff */
        /* <DEDUP_REMOVED lines=22> */
[----:B------:R-:W-:-:S05]  /*0e00*/  VIADD R27, R27, 0x10 ;  /* 0x000000101b1b7836 */ /* 0x000fca0000000000 */
[----:B------:R-:W-:Y:S02]  /*0e10*/  ISETP.NE.AND P1, PT, R27, 0x20, PT ;  /* 0x000000201b00780c */ /* 0x000fe40003f25270 */
[----:B------:R-:W-:Y:S02]  /*0e20*/  @P5 LOP3.LUT R13, R13, R26, RZ, 0x3c, !PT ;  /* 0x0000001a0d0d5212 */ /* 0x000fe400078e3cff */
[----:B------:R-:W-:Y:S02]  /*0e30*/  @P6 LOP3.LUT R14, R14, R29, RZ, 0x3c, !PT ;  /* 0x0000001d0e0e6212 */ /* 0x000fe400078e3cff */
[----:B---3--:R-:W-:-:S04]  /*0e40*/  @P6 LOP3.LUT R13, R13, R30, RZ, 0x3c, !PT ;  /* 0x0000001e0d0d6212 */ /* 0x008fc800078e3cff */
[----:B--2---:R-:W-:Y:S02]  /*0e50*/  @P0 LOP3.LUT R13, R13, R34, RZ, 0x3c, !PT ;  /* 0x000000220d0d0212 */ /* 0x004fe400078e3cff */
[----:B----4-:R-:W-:Y:S02]  /*0e60*/  @P6 LOP3.LUT R12, R12, R31, RZ, 0x3c, !PT ;  /* 0x0000001f0c0c6212 */ /* 0x010fe400078e3cff */
[----:B------:R-:W-:Y:S02]  /*0e70*/  @P6 LOP3.LUT R15, R15, R28, RZ, 0x3c, !PT ;  /* 0x0000001c0f0f6212 */ /* 0x000fe400078e3cff */
[----:B------:R-:W-:Y:S02]  /*0e80*/  @P0 LOP3.LUT R12, R12, R35, RZ, 0x3c, !PT ;  /* 0x000000230c0c0212 */ /* 0x000fe400078e3cff */
[----:B------:R-:W-:Y:S02]  /*0e90*/  @P0 LOP3.LUT R14, R14, R33, RZ, 0x3c, !PT ;  /* 0x000000210e0e0212 */ /* 0x000fe400078e3cff */
[----:B------:R-:W-:Y:S01]  /*0ea0*/  @P0 LOP3.LUT R15, R15, R32, RZ, 0x3c, !PT ;  /* 0x000000200f0f0212 */ /* 0x000fe200078e3cff */
[----:B------:R-:W-:Y:S06]  /*0eb0*/  @P1 BRA `(.L_x_107) ;  /* 0xfffffff4004c1947 */ /* 0x000fec000383ffff */
[----:B------:R-:W-:-:S05]  /*0ec0*/  VIADD R25, R25, 0x1 ;  /* 0x0000000119197836 */ /* 0x000fca0000000000 */
[----:B------:R-:W-:-:S13]  /*0ed0*/  ISETP.NE.AND P0, PT, R25, 0x5, PT ;  /* 0x000000051900780c */ /* 0x000fda0003f05270 */
[----:B------:R-:W-:Y:S05]  /*0ee0*/  @P0 BRA `(.L_x_108) ;  /* 0xfffffff400300947 */ /* 0x000fea000383ffff */
[----:B------:R0:W-:Y:S01]  /*0ef0*/  STG.E desc[UR6][R2.64+0x4], R21 ;  /* 0x0000041502007986 */ /* 0x0001e2000c101906 */
[----:B------:R-:W-:Y:S01]  /*0f00*/  VIADD R20, R20, 0x1 ;  /* 0x0000000114147836 */ /* 0x000fe20000000000 */
[----:B------:R-:W-:Y:S02]  /*0f10*/  LOP3.LUT R17, R23, 0x3, RZ, 0xc0, !PT ;  /* 0x0000000317117812 */ /* 0x000fe400078ec0ff */
[----:B------:R0:W-:Y:S02]  /*0f20*/  STG.E.64 desc[UR6][R2.64+0x8], R14 ;  /* 0x0000080e02007986 */ /* 0x0001e4000c101b06 */
[----:B------:R-:W-:Y:S02]  /*0f30*/  ISETP.GE.U32.AND P0, PT, R20, R17, PT ;  /* 0x000000111400720c */ /* 0x000fe40003f06070 */
[----:B------:R0:W-:Y:S11]  /*0f40*/  STG.E.64 desc[UR6][R2.64+0x10], R12 ;  /* 0x0000100c02007986 */ /* 0x0001f6000c101b06 */
[----:B------:R-:W-:Y:S05]  /*0f50*/  @!P0 BRA `(.L_x_109) ;  /* 0xfffffff400048947 */ /* 0x000fea000383ffff */
.L_x_106:
[----:B------:R-:W-:Y:S05]  /*0f60*/  BSYNC.RECONVERGENT B1 ;  /* 0x0000000000017941 */ /* 0x000fea0003800200 */
.L_x_105:
[----:B------:R-:W-:Y:S01]  /*0f70*/  ISETP.GT.U32.AND P0, PT, R23, 0x3, PT ;  /* 0x000000031700780c */ /* 0x000fe20003f04070 */
[----:B------:R-:W-:Y:S01]  /*0f80*/  VIADD R19, R19, 0x1 ;  /* 0x0000000113137836 */ /* 0x000fe20000000000 */
[--C-:B------:R-:W-:Y:S02]  /*0f90*/  SHF.R.U64 R23, R23, 0x2, R18.reuse ;  /* 0x0000000217177819 */ /* 0x100fe40000001212 */
[----:B------:R-:W-:Y:S02]  /*0fa0*/  ISETP.GT.U32.AND.EX P0, PT, R18, RZ, PT, P0 ;  /* 0x000000ff1200720c */ /* 0x000fe40003f04100 */
[----:B------:R-:W-:-:S11]  /*0fb0*/  SHF.R.U32.HI R18, RZ, 0x2, R18 ;  /* 0x00000002ff127819 */ /* 0x000fd60000011612 */
[----:B------:R-:W-:Y:S05]  /*0fc0*/  @P0 BRA `(.L_x_110) ;  /* 0xfffffff000c80947 */ /* 0x000fea000383ffff */
.L_x_104:
[----:B------:R-:W-:Y:S05]  /*0fd0*/  BSYNC.RECONVERGENT B0 ;  /* 0x0000000000007941 */ /* 0x000fea0003800200 */
.L_x_103:
[----:B------:R-:W1:Y:S01]  /*0fe0*/  LDCU UR4, c[0x0][0x380] ;  /* 0x00007000ff0477ac */ /* 0x000e620008000800 */
[----:B------:R2:W-:Y:S01]  /*0ff0*/  STG.E.64 desc[UR6][R2.64+0x18], RZ ;  /* 0x000018ff02007986 */ /* 0x0005e2000c101b06 */
[----:B0-----:R-:W0:Y:S01]  /*1000*/  LDC.64 R10, c[0x0][0x3a8] ;  /* 0x0000ea00ff0a7b82 */ /* 0x001e220000000a00 */
[----:B------:R-:W-:Y:S02]  /*1010*/  BSSY.RECONVERGENT B0, `(.L_x_111) ;  /* 0x00000fd000007945 */ /* 0x000fe40003800200 */
[----:B------:R2:W-:Y:S04]  /*1020*/  STG.E desc[UR6][R2.64+0x20], RZ ;  /* 0x000020ff02007986 */ /* 0x0005e8000c101906 */
[----:B------:R2:W-:Y:S01]  /*1030*/  STG.E.64 desc[UR6][R2.64+0x28], RZ ;  /* 0x000028ff02007986 */ /* 0x0005e2000c101b06 */
[----:B-1----:R-:W-:-:S04]  /*1040*/  ULOP3.LUT UR4, UR4, 0xaad26b49, URZ, 0x3c, !UPT ;  /* 0xaad26b4904047892 */ /* 0x002fc8000f8e3cff */
[----:B------:R-:W-:-:S04]  /*1050*/  UIMAD UR4, UR4, 0x4182bed5, URZ ;  /* 0x4182bed5040478a4 */ /* 0x000fc8000f8e02ff */
[----:B------:R-:W-:-:S06]  /*1060*/  UIADD3 UR4, UPT, UPT, UR4, -0x260923e8, URZ ;  /* 0xd9f6dc1804047890 */ /* 0x000fcc000fffe0ff */
[----:B--2---:R-:W-:-:S07]  /*1070*/  IMAD.U32 R20, RZ, RZ, UR4 ;  /* 0x00000004ff147e24 */ /* 0x004fce000f8e00ff */
.L_x_116:
[----:B------:R-:W-:Y:S01]  /*1080*/  SHF.R.U32.HI R16, RZ, 0x2, R21 ;  /* 0x00000002ff107819 */ /* 0x000fe20000011615 */
[----:B------:R-:W-:Y:S01]  /*1090*/  IMAD.SHL.U32 R17, R13, 0x10, RZ ;  /* 0x000000100d117824 */ /* 0x000fe200078e00ff */
[----:B------:R-:W-:Y:S02]  /*10a0*/  SHF.R.U32.HI R19, RZ, 0x2, R14 ;  /* 0x00000002ff137819 */ /* 0x000fe4000001160e */
[----:B------:R-:W-:Y:S02]  /*10b0*/  LOP3.LUT R16, R16, R21, RZ, 0x3c, !PT ;  /* 0x0000001510107212 */ /* 0x000fe400078e3cff */
[----:B------:R-:W-:-:S03]  /*10c0*/  LOP3.LUT R19, R19, R14, RZ, 0x3c, !PT ;  /* 0x0000000e13137212 */ /* 0x000fc600078e3cff */
[----:B------:R-:W-:-:S05]  /*10d0*/  IMAD.SHL.U32 R18, R16, 0x2, RZ ;  /* 0x0000000210127824 */ /* 0x000fca00078e00ff */
[----:B------:R-:W-:Y:S01]  /*10e0*/  LOP3.LUT R18, R16, R18, R17, 0x96, !PT ;  /* 0x0000001210127212 */ /* 0x000fe200078e9611 */
[----:B------:R-:W-:-:S03]  /*10f0*/  IMAD.SHL.U32 R16, R19, 0x2, RZ ;  /* 0x0000000213107824 */ /* 0x000fc600078e00ff */
[----:B------:R-:W-:-:S05]  /*1100*/  LOP3.LUT R22, R18, R13, RZ, 0x3c, !PT ;  /* 0x0000000d12167212 */ /* 0x000fca00078e3cff */
[----:B------:R-:W-:-:S05]  /*1110*/  IMAD.SHL.U32 R14, R22, 0x10, RZ ;  /* 0x00000010160e7824 */ /* 0x000fca00078e00ff */
[----:B------:R-:W-:Y:S01]  /*1120*/  LOP3.LUT R23, R19, R16, R14, 0x96, !PT ;  /* 0x0000001013177212 */ /* 0x000fe200078e960e */
[C---:B------:R-:W-:Y:S01]  /*1130*/  VIADD R14, R20.reuse, 0xb0f8a ;  /* 0x000b0f8a140e7836 */ /* 0x040fe20000000000 */
[----:B0-----:R-:W2:Y:S02]  /*1140*/  LDG.E.64 R16, desc[UR6][R10.64] ;  /* 0x000000060a107981 */ /* 0x001ea4000c1e1b00 */
[----:B------:R-:W-:Y:S02]  /*1150*/  LOP3.LUT R23, R23, R22, RZ, 0x3c, !PT ;  /* 0x0000001617177212 */ /* 0x000fe400078e3cff */
[----:B------:R-:W-:Y:S04]  /*1160*/  STG.E.64 desc[UR6][R2.64+0x8], R12 ;  /* 0x0000080c02007986 */ /* 0x000fe8000c101b06 */
[----:B------:R0:W-:Y:S04]  /*1170*/  STG.E.64 desc[UR6][R2.64], R14 ;  /* 0x0000000e02007986 */ /* 0x0001e8000c101b06 */
[----:B------:R1:W-:Y:S04]  /*1180*/  STG.E.64 desc[UR6][R2.64+0x10], R22 ;  /* 0x0000101602007986 */ /* 0x0003e8000c101b06 */
[----:B------:R-:W3:Y:S01]  /*1190*/  LDG.E.64 R24, desc[UR6][R10.64] ;  /* 0x000000060a187981 */ /* 0x000ee2000c1e1b00 */
[----:B------:R-:W-:Y:S01]  /*11a0*/  IMAD.IADD R18, R23, 0x1, R14 ;  /* 0x0000000117127824 */ /* 0x000fe200078e020e */
[----:B------:R-:W-:-:S03]  /*11b0*/  IADD3 R29, PT, PT, R20, 0x587c5, R22 ;  /* 0x000587c5141d7810 */ /* 0x000fc60007ffe016 */
[----:B------:R-:W-:-:S03]  /*11c0*/  IMAD.WIDE.U32 R18, R18, 0x200000, RZ ;  /* 0x0020000012127825 */ /* 0x000fc600078e00ff */
[----:B------:R-:W-:Y:S01]  /*11d0*/  LOP3.LUT R28, R18, R29, RZ, 0x3c, !PT ;  /* 0x0000001d121c7212 */ /* 0x000fe200078e3cff */
[----:B------:R-:W-:-:S04]  /*11e0*/  IMAD.MOV.U32 R29, RZ, RZ, R19 ;  /* 0x000000ffff1d7224 */ /* 0x000fc800078e0013 */
[----:B------:R-:W4:Y:S01]  /*11f0*/  I2F.F64.U64 R26, R28 ;  /* 0x0000001c001a7312 */ /* 0x000f220000301800 */
[----:B------:R-:W-:Y:S02]  /*1200*/  IMAD.MOV.U32 R18, RZ, RZ, 0x0 ;  /* 0x00000000ff127424 */ /* 0x000fe400078e00ff */
[----:B------:R-:W-:Y:S01]  /*1210*/  IMAD.MOV.U32 R19, RZ, RZ, 0x3ca00000 ;  /* 0x3ca00000ff137424 */ /* 0x000fe200078e00ff */
[----:B------:R-:W-:Y:S01]  /*1220*/  BSSY.RECONVERGENT B1, `(.L_x_112) ;  /* 0x00000c2000017945 */ /* 0x000fe20003800200 */
[----:B------:R-:W-:-:S04]  /*1230*/  IMAD.MOV.U32 R21, RZ, RZ, R13 ;  /* 0x000000ffff157224 */ /* 0x000fc800078e000d */
[----:B----4-:R-:W-:Y:S01]  /*1240*/  DFMA R26, R26, R18, 5.5511151231257827021e-17 ;  /* 0x3c9000001a1a742b */ /* 0x010fe20000000012 */
[----:B0-----:R-:W-:-:S07]  /*1250*/  IMAD.MOV.U32 R14, RZ, RZ, R22 ;  /* 0x000000ffff0e7224 */ /* 0x001fce00078e0016 */
[----:B--2---:R-:W-:Y:S02]  /*1260*/  DFMA R16, R4, R26, R16 ;  /* 0x0000001a0410722b */ /* 0x004fe40000000010 */
[----:B---3--:R-:W-:Y:S01]  /*1270*/  DSETP.GT.AND P0, PT, R24, RZ, PT ;  /* 0x000000ff1800722a */ /* 0x008fe20003f04000 */
[----:B------:R-:W-:Y:S02]  /*1280*/  IMAD.MOV.U32 R24, RZ, RZ, R15 ;  /* 0x000000ffff187224 */ /* 0x000fe400078e000f */
[----:B------:R-:W-:-:S11]  /*1290*/  IMAD.MOV.U32 R15, RZ, RZ, R23 ;  /* 0x000000ffff0f7224 */ /* 0x000fd600078e0017 */
[----:B-1----:R-:W-:Y:S05]  /*12a0*/  @!P0 BRA `(.L_x_113) ;  /* 0x0000000000f48947 */ /* 0x002fea0003800000 */
[----:B------:R-:W-:Y:S01]  /*12b0*/  DFMA R26, -R16, R16, R6 ;  /* 0x00000010101a722b */ /* 0x000fe20000000106 */
[----:B------:R-:W-:Y:S01]  /*12c0*/  IMAD.MOV.U32 R28, RZ, RZ, 0x652b82fe ;  /* 0x652b82feff1c7424 */ /* 0x000fe200078e00ff */
[----:B------:R-:W-:Y:S01]  /*12d0*/  UMOV UR4, 0xfefa39ef ;  /* 0xfefa39ef00047882 */ /* 0x000fe20000000000 */
[----:B------:R-:W-:Y:S01]  /*12e0*/  IMAD.MOV.U32 R29, RZ, RZ, 0x3ff71547 ;  /* 0x3ff71547ff1d7424 */ /* 0x000fe200078e00ff */
[----:B------:R-:W-:-:S04]  /*12f0*/  UMOV UR5, 0x3fe62e42 ;  /* 0x3fe62e4200057882 */ /* 0x000fc80000000000 */
[----:B------:R-:W-:-:S08]  /*1300*/  DMUL R26, R26, 0.5 ;  /* 0x3fe000001a1a7828 */ /* 0x000fd00000000000 */
[----:B------:R-:W-:Y:S02]  /*1310*/  DFMA R28, R26, R28, 6.75539944105574400000e+15 ;  /* 0x433800001a1c742b */ /* 0x000fe4000000001c */
[----:B------:R-:W-:-:S06]  /*1320*/  FSETP.GEU.AND P0, PT, |R27|, 4.1917929649353027344, PT ;  /* 0x4086232b1b00780b */ /* 0x000fcc0003f0e200 */
[----:B------:R-:W-:-:S08]  /*1330*/  DADD R22, R28, -6.75539944105574400000e+15 ;  /* 0xc33800001c167429 */ /* 0x000fd00000000000 */
        /* <DEDUP_REMOVED lines=39> */
[C---:B------:R-:W-:Y:S02]  /*15b0*/  DADD R22, R26.reuse, +INF ;  /* 0x7ff000001a167429 */ /* 0x040fe40000000000 */
[----:B------:R-:W-:-:S08]  /*15c0*/  DSETP.GEU.AND P0, PT, R26, RZ, PT ;  /* 0x000000ff1a00722a */ /* 0x000fd00003f0e000 */
[----:B------:R-:W-:Y:S02]  /*15d0*/  FSEL R22, R22, RZ, P0 ;  /* 0x000000ff16167208 */ /* 0x000fe40000000000 */
[----:B------:R-:W-:Y:S01]  /*15e0*/  FSEL R23, R23, RZ, P0 ;  /* 0x000000ff17177208 */ /* 0x000fe20000000000 */
[----:B------:R-:W-:Y:S06]  /*15f0*/  @P1 BRA `(.L_x_114) ;  /* 0x0000000800101947 */ /* 0x000fec0003800000 */
[----:B------:R-:W-:-:S04]  /*1600*/  LEA.HI R13, R28, R28, RZ, 0x1 ;  /* 0x0000001c1c0d7211 */ /* 0x000fc800078f08ff */
[----:B------:R-:W-:-:S05]  /*1610*/  SHF.R.S32.HI R13, RZ, 0x1, R13 ;  /* 0x00000001ff0d7819 */ /* 0x000fca000001140d */
[----:B------:R-:W-:Y:S02]  /*1620*/  IMAD.IADD R22, R28, 0x1, -R13 ;  /* 0x000000011c167824 */ /* 0x000fe400078e0a0d */
[----:B------:R-:W-:-:S03]  /*1630*/  IMAD R31, R13, 0x100000, R31 ;  /* 0x001000000d1f7824 */ /* 0x000fc600078e021f */
[----:B------:R-:W-:Y:S01]  /*1640*/  LEA R23, R22, 0x3ff00000, 0x14 ;  /* 0x3ff0000016177811 */ /* 0x000fe200078ea0ff */
[----:B------:R-:W-:-:S06]  /*1650*/  IMAD.MOV.U32 R22, RZ, RZ, RZ ;  /* 0x000000ffff167224 */ /* 0x000fcc00078e00ff */
[----:B------:R-:W-:Y:S01]  /*1660*/  DMUL R22, R30, R22 ;  /* 0x000000161e167228 */ /* 0x000fe20000000000 */
[----:B------:R-:W-:Y:S10]  /*1670*/  BRA `(.L_x_114) ;  /* 0x0000000400f07947 */ /* 0x000ff40003800000 */
.L_x_113:
[----:B------:R-:W0:Y:S02]  /*1680*/  LDC.64 R22, c[0x0][0x3b0] ;  /* 0x0000ec00ff167b82 */ /* 0x000e240000000a00 */
[----:B0-----:R-:W2:Y:S02]  /*1690*/  LDG.E.64 R22, desc[UR6][R22.64] ;  /* 0x0000000616167981 */ /* 0x001ea4000c1e1b00 */
[----:B--2---:R-:W-:-:S14]  /*16a0*/  DSETP.GEU.AND P0, PT, R22, RZ, PT ;  /* 0x000000ff1600722a */ /* 0x004fdc0003f0e000 */
[----:B------:R-:W-:Y:S05]  /*16b0*/  @P0 BRA `(.L_x_115) ;  /* 0x0000000000f40947 */ /* 0x000fea0003800000 */
        /* <DEDUP_REMOVED lines=61> */
.L_x_115:
[----:B------:R-:W-:Y:S01]  /*1a90*/  DMUL R28, R16, -0.5 ;  /* 0xbfe00000101c7828 */ /* 0x000fe20000000000 */
[----:B------:R-:W-:Y:S01]  /*1aa0*/  IMAD.MOV.U32 R26, RZ, RZ, 0x652b82fe ;  /* 0x652b82feff1a7424 */ /* 0x000fe200078e00ff */
[----:B------:R-:W-:Y:S01]  /*1ab0*/  UMOV UR4, 0xfefa39ef ;  /* 0xfefa39ef00047882 */ /* 0x000fe20000000000 */
[----:B------:R-:W-:Y:S01]  /*1ac0*/  IMAD.MOV.U32 R27, RZ, RZ, 0x3ff71547 ;  /* 0x3ff71547ff1b7424 */ /* 0x000fe200078e00ff */
[----:B------:R-:W-:-:S04]  /*1ad0*/  UMOV UR5, 0x3fe62e42 ;  /* 0x3fe62e4200057882 */ /* 0x000fc80000000000 */
[----:B------:R-:W-:-:S08]  /*1ae0*/  DMUL R28, R16, R28 ;  /* 0x0000001c101c7228 */ /* 0x000fd00000000000 */
        /* <DEDUP_REMOVED lines=53> */
.L_x_114:
[----:B------:R-:W-:Y:S05]  /*1e40*/  BSYNC.RECONVERGENT B1 ;  /* 0x0000000000017941 */ /* 0x000fea0003800200 */
.L_x_112:
[----:B------:R-:W-:Y:S01]  /*1e50*/  SHF.R.U32.HI R13, RZ, 0x2, R24 ;  /* 0x00000002ff0d7819 */ /* 0x000fe20000011618 */
[----:B------:R1:W-:Y:S01]  /*1e60*/  STG.E.64 desc[UR6][R2.64+0x8], R14 ;  /* 0x0000080e02007986 */ /* 0x0003e2000c101b06 */
[----:B------:R-:W-:Y:S02]  /*1e70*/  SHF.R.U32.HI R27, RZ, 0x2, R12 ;  /* 0x00000002ff1b7819 */ /* 0x000fe4000001160c */
[----:B------:R-:W-:Y:S01]  /*1e80*/  LOP3.LUT R13, R13, R24, RZ, 0x3c, !PT ;  /* 0x000000180d0d7212 */ /* 0x000fe200078e3cff */
[----:B------:R-:W-:Y:S01]  /*1e90*/  IMAD.SHL.U32 R24, R15, 0x10, RZ ;  /* 0x000000100f187824 */ /* 0x000fe200078e00ff */
[----:B------:R-:W-:-:S03]  /*1ea0*/  LOP3.LUT R27, R27, R12, RZ, 0x3c, !PT ;  /* 0x0000000c1b1b7212 */ /* 0x000fc600078e3cff */
[----:B------:R-:W-:-:S05]  /*1eb0*/  IMAD.SHL.U32 R25, R13, 0x2, RZ ;  /* 0x000000020d197824 */ /* 0x000fca00078e00ff */
[----:B------:R-:W-:Y:S01]  /*1ec0*/  LOP3.LUT R24, R13, R25, R24, 0x96, !PT ;  /* 0x000000190d187212 */ /* 0x000fe200078e9618 */
[----:B------:R-:W-:-:S03]  /*1ed0*/  IMAD.SHL.U32 R13, R27, 0x2, RZ ;  /* 0x000000021b0d7824 */ /* 0x000fc600078e00ff */
[----:B------:R-:W-:-:S05]  /*1ee0*/  LOP3.LUT R12, R24, R15, RZ, 0x3c, !PT ;  /* 0x0000000f180c7212 */ /* 0x000fca00078e3cff */
[----:B------:R-:W-:-:S05]  /*1ef0*/  IMAD.SHL.U32 R24, R12, 0x10, RZ ;  /* 0x000000100c187824 */ /* 0x000fca00078e00ff */
[----:B------:R-:W-:Y:S02]  /*1f00*/  LOP3.LUT R13, R27, R13, R24, 0x96, !PT ;  /* 0x0000000d1b0d7212 */ /* 0x000fe400078e9618 */
[C---:B------:R-:W-:Y:S01]  /*1f10*/  IADD3 R27, PT, PT, R20.reuse, 0x10974f, R12 ;  /* 0x0010974f141b7810 */ /* 0x040fe20007ffe00c */
[----:B------:R-:W-:Y:S01]  /*1f20*/  VIADD R20, R20, 0x161f14 ;  /* 0x00161f1414147836 */ /* 0x000fe20000000000 */
[----:B------:R-:W-:-:S04]  /*1f30*/  LOP3.LUT R13, R13, R12, RZ, 0x3c, !PT ;  /* 0x0000000c0d0d7212 */ /* 0x000fc800078e3cff */
[----:B------:R1:W-:Y:S01]  /*1f40*/  STG.E.64 desc[UR6][R2.64], R20 ;  /* 0x0000001402007986 */ /* 0x0003e2000c101b06 */
[----:B------:R-:W-:-:S03]  /*1f50*/  IMAD.IADD R24, R13, 0x1, R20 ;  /* 0x000000010d187824 */ /* 0x000fc600078e0214 */
[----:B------:R1:W-:Y:S01]  /*1f60*/  STG.E.64 desc[UR6][R2.64+0x10], R12 ;  /* 0x0000100c02007986 */ /* 0x0003e2000c101b06 */
[----:B------:R-:W-:-:S03]  /*1f70*/  IMAD.WIDE.U32 R24, R24, 0x200000, RZ ;  /* 0x0020000018187825 */ /* 0x000fc600078e00ff */
[----:B------:R-:W-:Y:S01]  /*1f80*/  LOP3.LUT R26, R24, R27, RZ, 0x3c, !PT ;  /* 0x0000001b181a7212 */ /* 0x000fe200078e3cff */
[----:B------:R-:W-:-:S04]  /*1f90*/  IMAD.MOV.U32 R27, RZ, RZ, R25 ;  /* 0x000000ffff1b7224 */ /* 0x000fc800078e0019 */
[----:B------:R-:W0:Y:S02]  /*1fa0*/  I2F.F64.U64 R24, R26 ;  /* 0x0000001a00187312 */ /* 0x000e240000301800 */
[----:B0-----:R-:W-:-:S08]  /*1fb0*/  DFMA R24, R24, R18, 5.5511151231257827021e-17 ;  /* 0x3c9000001818742b */ /* 0x001fd00000000012 */
[----:B------:R-:W-:-:S14]  /*1fc0*/  DSETP.GTU.AND P0, PT, R24, R22, PT ;  /* 0x000000161800722a */ /* 0x000fdc0003f0c000 */
[----:B-1----:R-:W-:Y:S05]  /*1fd0*/  @P0 BRA `(.L_x_116) ;  /* 0xfffffff000280947 */ /* 0x002fea000383ffff */
[----:B------:R-:W-:Y:S05]  /*1fe0*/  BSYNC.RECONVERGENT B0 ;  /* 0x0000000000007941 */ /* 0x000fea0003800200 */
.L_x_111:
[----:B------:R-:W0:Y:S01]  /*1ff0*/  LDC.64 R2, c[0x0][0x3a0] ;  /* 0x0000e800ff027b82 */ /* 0x000e220000000a00 */
[----:B------:R-:W1:Y:S07]  /*2000*/  LDCU.64 UR8, c[0x0][0x3b8] ;  /* 0x00007700ff0877ac */ /* 0x000e6e0008000a00 */
[----:B------:R-:W2:Y:S01]  /*2010*/  LDC.64 R10, c[0x0][0x398] ;  /* 0x0000e600ff0a7b82 */ /* 0x000ea20000000a00 */
[----:B------:R-:W3:Y:S01]  /*2020*/  LDCU UR4, c[0x0][0x360] ;  /* 0x00006c00ff0477ac */ /* 0x000ee20008000800 */
[----:B------:R-:W4:Y:S01]  /*2030*/  LDCU UR5, c[0x0][0x390] ;  /* 0x00007200ff0577ac */ /* 0x000f220008000800 */
[----:B0-----:R-:W5:Y:S04]  /*2040*/  LDG.E.64 R2, desc[UR6][R2.64] ;  /* 0x0000000602027981 */ /* 0x001f68000c1e1b00 */
[----:B--2---:R-:W5:Y:S01]  /*2050*/  LDG.E.64 R10, desc[UR6][R10.64] ;  /* 0x000000060a0a7981 */ /* 0x004f62000c1e1b00 */
[----:B------:R-:W3:Y:S01]  /*2060*/  LDC R15, c[0x0][0x370] ;  /* 0x0000dc00ff0f7b82 */ /* 0x000ee20000000800 */
[----:B------:R-:W-:-:S02]  /*2070*/  SHF.R.S32.HI R13, RZ, 0x1f, R0 ;  /* 0x0000001fff0d7819 */ /* 0x000fc40000011400 */
[----:B-1----:R-:W-:-:S04]  /*2080*/  LEA R12, P0, R0, UR8, 0x3 ;  /* 0x00000008000c7c11 */ /* 0x002fc8000f8018ff */
[----:B------:R-:W-:Y:S01]  /*2090*/  LEA.HI.X R13, R0, UR9, R13, 0x3, P0 ;  /* 0x00000009000d7c11 */ /* 0x000fe200080f1c0d */
[----:B---3--:R-:W-:-:S05]  /*20a0*/  IMAD R0, R15, UR4, R0 ;  /* 0x000000040f007c24 */ /* 0x008fca000f8e0200 */
[----:B----4-:R-:W-:Y:S01]  /*20b0*/  ISETP.GE.AND P0, PT, R0, UR5, PT ;  /* 0x0000000500007c0c */ /* 0x010fe2000bf06270 */
[----:B-----5:R-:W-:-:S07]  /*20c0*/  DFMA R16, R16, R2, R10 ;  /* 0x000000021010722b */ /* 0x020fce000000000a */
[----:B------:R0:W-:Y:S05]  /*20d0*/  STG.E.64 desc[UR6][R12.64], R16 ;  /* 0x000000100c007986 */ /* 0x0001ea000c101b06 */
[----:B------:R-:W-:Y:S05]  /*20e0*/  @!P0 BRA `(.L_x_117) ;  /* 0xffffffe000108947 */ /* 0x000fea000383ffff */
[----:B------:R-:W-:Y:S05]  /*20f0*/  EXIT ;  /* 0x000000000000794d */ /* 0x000fea0003800000 */
.L_x_118:
        /* <DEDUP_REMOVED lines=16> */
.L_x_232:


//--------------------- .text._Z7rtnorm1jP17curandStateXORWOWiPdS1_S1_S1_S1_ --------------------------
	.section	.text._Z7rtnorm1jP17curandStateXORWOWiPdS1_S1_S1_S1_,"ax",@progbits
	.align	128
        .global         _Z7rtnorm1jP17curandStateXORWOWiPdS1_S1_S1_S1_
        .type           _Z7rtnorm1jP17curandStateXORWOWiPdS1_S1_S1_S1_,@function
        .size           _Z7rtnorm1jP17curandStateXORWOWiPdS1_S1_S1_S1_,(.L_x_226 - _Z7rtnorm1jP17curandStateXORWOWiPdS1_S1_S1_S1_)
        .other          _Z7rtnorm1jP17curandStateXORWOWiPdS1_S1_S1_S1_,@"STO_CUDA_ENTRY STV_DEFAULT"
_Z7rtnorm1jP17curandStateXORWOWiPdS1_S1_S1_S1_:
.text._Z7rtnorm1jP17curandStateXORWOWiPdS1_S1_S1_S1_:
[----:B------:R-:W-:Y:S08]  /*0000*/  LDC R1, c[0x0][0x37c] ;  /* 0x0000df00ff017b82 */ /* 0x000ff00000000800 */
[----:B------:R-:W0:Y:S01]  /*0010*/  LDC.64 R2, c[0x0][0x3a8] ;  /* 0x0000ea00ff027b82 */ /* 0x000e220000000a00 */
[----:B------:R-:W0:Y:S02]  /*0020*/  LDCU.64 UR8, c[0x0][0x358] ;  /* 0x00006b00ff0877ac */ /* 0x000e240008000a00 */
[----:B0-----:R-:W2:Y:S01]  /*0030*/  LDG.E.64 R2, desc[UR8][R2.64] ;  /* 0x0000000802027981 */ /* 0x001ea2000c1e1b00 */
[----:B------:R-:W-:Y:S01]  /*0040*/  IMAD.MOV.U32 R10, RZ, RZ, 0x0 ;  /* 0x00000000ff0a7424 */ /* 0x000fe200078e00ff */
[----:B------:R-:W0:Y:S01]  /*0050*/  LDCU UR4, c[0x0][0x360] ;  /* 0x00006c00ff0477ac */ /* 0x000e220008000800 */
[----:B------:R-:W-:Y:S01]  /*0060*/  IMAD.MOV.U32 R11, RZ, RZ, 0x3fd80000 ;  /* 0x3fd80000ff0b7424 */ /* 0x000fe200078e00ff */
[----:B------:R-:W0:Y:S01]  /*0070*/  S2R R0, SR_CTAID.X ;  /* 0x0000000000007919 */ /* 0x000e220000002500 */
[----:B------:R-:W0:Y:S02]  /*0080*/  S2R R19, SR_TID.X ;  /* 0x0000000000137919 */ /* 0x000e240000002100 */
[----:B0-----:R-:W-:Y:S01]  /*0090*/  IMAD R0, R0, UR4, R19 ;  /* 0x0000000400007c24 */ /* 0x001fe2000f8e0213 */
[----:B--2---:R-:W-:-:S06]  /*00a0*/  DFMA R6, R2, R2, 4 ;  /* 0x401000000206742b */ /* 0x004fcc0000000002 */
[----:B------:R-:W0:Y:S04]  /*00b0*/  MUFU.RSQ64H R9, R7 ;  /* 0x0000000700097308 */ /* 0x000e280000001c00 */
[----:B------:R-:W-:-:S05]  /*00c0*/  VIADD R8, R7, 0xfcb00000 ;  /* 0xfcb0000007087836 */ /* 0x000fca0000000000 */
[----:B------:R-:W-:Y:S01]  /*00d0*/  ISETP.GE.U32.AND P0, PT, R8, 0x7ca00000, PT ;  /* 0x7ca000000800780c */ /* 0x000fe20003f06070 */
[----:B0-----:R-:W-:-:S08]  /*00e0*/  DMUL R4, R8, R8 ;  /* 0x0000000808047228 */ /* 0x001fd00000000000 */
[----:B------:R-:W-:-:S08]  /*00f0*/  DFMA R4, R6, -R4, 1 ;  /* 0x3ff000000604742b */ /* 0x000fd00000000804 */
[----:B------:R-:W-:Y:S02]  /*0100*/  DFMA R10, R4, R10, 0.5 ;  /* 0x3fe00000040a742b */ /* 0x000fe4000000000a */
[----:B------:R-:W-:-:S08]  /*0110*/  DMUL R4, R8, R4 ;  /* 0x0000000408047228 */ /* 0x000fd00000000000 */
[----:B------:R-:W-:-:S08]  /*0120*/  DFMA R12, R10, R4, R8 ;  /* 0x000000040a0c722b */ /* 0x000fd00000000008 */
[----:B------:R-:W-:Y:S02]  /*0130*/  DMUL R10, R6, R12 ;  /* 0x0000000c060a7228 */ /* 0x000fe40000000000 */
[----:B------:R-:W-:Y:S02]  /*0140*/  VIADD R17, R13, 0xfff00000 ;  /* 0xfff000000d117836 */ /* 0x000fe40000000000 */
[----:B------:R-:W-:-:S04]  /*0150*/  IMAD.MOV.U32 R16, RZ, RZ, R12 ;  /* 0x000000ffff107224 */ /* 0x000fc800078e000c */
[----:B------:R-:W-:-:S08]  /*0160*/  DFMA R14, R10, -R10, R6 ;  /* 0x8000000a0a0e722b */ /* 0x000fd00000000006 */
[----:B------:R-:W-:Y:S01]  /*0170*/  DFMA R4, R14, R16, R10 ;  /* 0x000000100e04722b */ /* 0x000fe2000000000a */
[----:B------:R-:W-:Y:S10]  /*0180*/  @!P0 BRA `(.L_x_119) ;  /* 0x0000000000108947 */ /* 0x000ff40003800000 */
[----:B------:R-:W-:-:S07]  /*0190*/  MOV R4, 0x1b0 ;  /* 0x000001b000047802 */ /* 0x000fce0000000f00 */
[----:B------:R-:W-:Y:S05]  /*01a0*/  CALL.REL.NOINC `($__internal_4_$__cuda_sm20_dsqrt_rn_f64_mediumpath_v1) ;  /* 0x0000002000a47944 */ /* 0x000fea0003c00000 */
[----:B------:R-:W-:Y:S02]  /*01b0*/  IMAD.MOV.U32 R4, RZ, RZ, R8 ;  /* 0x000000ffff047224 */ /* 0x000fe400078e0008 */
[----:B------:R-:W-:-:S07]  /*01c0*/  IMAD.MOV.U32 R5, RZ, RZ, R9 ;  /* 0x000000ffff057224 */ /* 0x000fce00078e0009 */
.L_x_119:
[----:B------:R-:W0:Y:S01]  /*01d0*/  LDCU UR4, c[0x0][0x390] ;  /* 0x00007200ff0477ac */ /* 0x000e220008000800 */
[----:B------:R-:W-:Y:S01]  /*01e0*/  DADD R4, R2, R4 ;  /* 0x0000000002047229 */ /* 0x000fe20000000004 */
[----:B0-----:R-:W-:-:S13]  /*01f0*/  ISETP.GE.AND P0, PT, R0, UR4, PT ;  /* 0x0000000400007c0c */ /* 0x001fda000bf06270 */
[----:B------:R-:W-:Y:S05]  /*0200*/  @P0 EXIT ;  /* 0x000000000000094d */ /* 0x000fea0003800000 */
[----:B------:R-:W-:Y:S01]  /*0210*/  DMUL R4, R4, 0.5 ;  /* 0x3fe0000004047828 */ /* 0x000fe20000000000 */
[----:B------:R-:W0:Y:S09]  /*0220*/  LDCU UR4, c[0x0][0x380] ;  /* 0x00007000ff0477ac */ /* 0x000e320008000800 */
[----:B------:R-:W-:-:S02]  /*0230*/  R2UR UR11, R5 ;  /* 0x00000000050b72ca */ /* 0x000fc400000e0000 */
[----:B------:R-:W-:Y:S01]  /*0240*/  R2UR UR10, R4 ;  /* 0x00000000040a72ca */ /* 0x000fe200000e0000 */
[----:B0-----:R-:W-:-:S10]  /*0250*/  ULOP3.LUT UR4, UR4, 0xaad26b49, URZ, 0x3c, !UPT ;  /* 0xaad26b4904047892 */ /* 0x001fd4000f8e3cff */
[----:B------:R-:W0:Y:S01]  /*0260*/  MUFU.RCP64H R3, UR11 ;  /* 0x0000000b00037d08 */ /* 0x000e220008001800 */
[----:B------:R-:W-:Y:S01]  /*0270*/  UIADD3 UR5, UPT, UPT, UR11, 0x300402, URZ ;  /* 0x003004020b057890 */ /* 0x000fe2000fffe0ff */
[----:B------:R-:W-:Y:S01]  /*0280*/  IMAD.U32 R4, RZ, RZ, UR10 ;  /* 0x0000000aff047e24 */ /* 0x000fe2000f8e00ff */
[----:B------:R-:W-:Y:S01]  /*0290*/  UIMAD UR6, UR4, 0x4182bed5, URZ ;  /* 0x4182bed5040678a4 */ /* 0x000fe2000f8e02ff */
[----:B------:R-:W-:-:S03]  /*02a0*/  IMAD.U32 R5, RZ, RZ, UR11 ;  /* 0x0000000bff057e24 */ /* 0x000fc6000f8e00ff */
[----:B------:R-:W-:Y:S01]  /*02b0*/  IMAD.U32 R2, RZ, RZ, UR5 ;  /* 0x00000005ff027e24 */ /* 0x000fe2000f8e00ff */
[----:B------:R-:W-:Y:S02]  /*02c0*/  UIADD3 UR12, UPT, UPT, UR6, -0x260923e8, URZ ;  /* 0xd9f6dc18060c7890 */ /* 0x000fe4000fffe0ff */
[----:B------:R-:W-:-:S03]  /*02d0*/  UIADD3 UR6, UPT, UPT, UR6, 0x583f19, URZ ;  /* 0x00583f1906067890 */ /* 0x000fc6000fffe0ff */
[----:B0-----:R-:W-:-:S08]  /*02e0*/  DFMA R4, R2, -R4, 1 ;  /* 0x3ff000000204742b */ /* 0x001fd00000000804 */
[----:B------:R-:W-:-:S08]  /*02f0*/  DFMA R4, R4, R4, R4 ;  /* 0x000000040404722b */ /* 0x000fd00000000004 */
[----:B------:R-:W-:Y:S01]  /*0300*/  DFMA R4, R2, R4, R2 ;  /* 0x000000040204722b */ /* 0x000fe20000000002 */
[----:B------:R-:W-:Y:S02]  /*0310*/  IMAD.U32 R2, RZ, RZ, UR10 ;  /* 0x0000000aff027e24 */ /* 0x000fe4000f8e00ff */
[----:B------:R-:W-:-:S06]  /*0320*/  IMAD.U32 R3, RZ, RZ, UR11 ;  /* 0x0000000bff037e24 */ /* 0x000fcc000f8e00ff */
[----:B------:R-:W-:-:S08]  /*0330*/  DFMA R2, R4, -R2, 1 ;  /* 0x3ff000000402742b */ /* 0x000fd00000000802 */
[----:B------:R-:W-:Y:S01]  /*0340*/  DFMA R2, R4, R2, R4 ;  /* 0x000000020402722b */ /* 0x000fe20000000004 */
[----:B------:R-:W-:-:S05]  /*0350*/  IMAD.U32 R4, RZ, RZ, UR5 ;  /* 0x00000005ff047e24 */ /* 0x000fca000f8e00ff */
[----:B------:R-:W-:-:S04]  /*0360*/  FSETP.GEU.AND P0, PT, |R4|, 5.8789094863358348022e-39, PT ;  /* 0x004004020400780b */ /* 0x000fc80003f0e200 */
[----:B------:R-:W-:Y:S02]  /*0370*/  R2UR UR4, R2 ;  /* 0x00000000020472ca */ /* 0x000fe400000e0000 */
[----:B------:R-:W-:-:S07]  /*0380*/  R2UR UR5, R3 ;  /* 0x00000000030572ca */ /* 0x000fce00000e0000 */
[----:B------:R-:W-:Y:S08]  /*0390*/  @P0 BRA `(.L_x_120) ;  /* 0x0000000000100947 */ /* 0x000ff00003800000 */
[----:B------:R-:W-:Y:S01]  /*03a0*/  ULOP3.LUT UR4, UR11, 0x7fffffff, URZ, 0xc0, !UPT ;  /* 0x7fffffff0b047892 */ /* 0x000fe2000f8ec0ff */
[----:B------:R-:W-:-:S03]  /*03b0*/  MOV R2, 0x3e0 ;  /* 0x000003e000027802 */ /* 0x000fc60000000f00 */
[----:B------:R-:W-:-:S12]  /*03c0*/  UIADD3 UR7, UPT, UPT, UR4, -0x100000, URZ ;  /* 0xfff0000004077890 */ /* 0x000fd8000fffe0ff */
[----:B------:R-:W-:Y:S05]  /*03d0*/  CALL.REL.NOINC `($__internal_3_$__cuda_sm20_dblrcp_rn_slowpath_v3) ;  /* 0x0000001c00507944 */ /* 0x000fea0003c00000 */
.L_x_120:
[----:B0-----:R-:W0:Y:S01]  /*03e0*/  LDC R2, c[0x0][0x380] ;  /* 0x0000e000ff027b82 */ /* 0x001e220000000800 */
[----:B------:R-:W-:Y:S01]  /*03f0*/  IMAD.U32 R14, RZ, RZ, UR12 ;  /* 0x0000000cff0e7e24 */ /* 0x000fe2000f8e00ff */
[----:B------:R-:W-:Y:S01]  /*0400*/  ISETP.NE.AND P0, PT, R0, RZ, PT ;  /* 0x000000ff0000720c */ /* 0x000fe20003f05270 */
[----:B------:R-:W-:Y:S01]  /*0410*/  IMAD.MOV.U32 R7, RZ, RZ, -0x75bd8fc ;  /* 0xf8a42704ff077424 */ /* 0x000fe200078e00ff */
[----:B------:R-:W-:Y:S01]  /*0420*/  BSSY.RECONVERGENT B0, `(.L_x_121) ;  /* 0x00000e7000007945 */ /* 0x000fe20003800200 */
[----:B------:R-:W-:Y:S01]  /*0430*/  SHF.R.S32.HI R12, RZ, 0x1f, R0 ;  /* 0x0000001fff0c7819 */ /* 0x000fe20000011400 */
[----:B------:R-:W-:Y:S02]  /*0440*/  IMAD.MOV.U32 R9, RZ, RZ, -0x75bd8fc ;  /* 0xf8a42704ff097424 */ /* 0x000fe400078e00ff */
[----:B------:R-:W1:Y:S01]  /*0450*/  LDC.64 R4, c[0x0][0x388] ;  /* 0x0000e200ff047b82 */ /* 0x000e620000000a00 */
[----:B------:R-:W-:Y:S02]  /*0460*/  IMAD.MOV.U32 R10, RZ, RZ, -0x23270784 ;  /* 0xdcd8f87cff0a7424 */ /* 0x000fe400078e00ff */
[----:B------:R-:W-:Y:S01]  /*0470*/  IMAD.U32 R11, RZ, RZ, UR6 ;  /* 0x00000006ff0b7e24 */ /* 0x000fe2000f8e00ff */
[----:B0-----:R-:W-:Y:S01]  /*0480*/  LOP3.LUT R3, R2, 0xaad26b49, RZ, 0x3c, !PT ;  /* 0xaad26b4902037812 */ /* 0x001fe200078e3cff */
[----:B------:R-:W-:-:S04]  /*0490*/  IMAD.MOV.U32 R2, RZ, RZ, -0x23270784 ;  /* 0xdcd8f87cff027424 */ /* 0x000fc800078e00ff */
[----:B------:R-:W-:Y:S02]  /*04a0*/  IMAD R6, R3, 0x4182bed5, RZ ;  /* 0x4182bed503067824 */ /* 0x000fe400078e02ff */
[----:B------:R-:W-:Y:S02]  /*04b0*/  IMAD.U32 R3, RZ, RZ, UR6 ;  /* 0x00000006ff037e24 */ /* 0x000fe4000f8e00ff */
[C---:B------:R-:W-:Y:S01]  /*04c0*/  VIADD R15, R6.reuse, 0x75bcd15 ;  /* 0x075bcd15060f7836 */ /* 0x040fe20000000000 */
[----:B------:R-:W-:Y:S01]  /*04d0*/  LOP3.LUT R6, R6, 0x159a55e5, RZ, 0x3c, !PT ;  /* 0x159a55e506067812 */ /* 0x000fe200078e3cff */
[----:B-1----:R-:W-:-:S04]  /*04e0*/  IMAD.WIDE R4, R0, 0x30, R4 ;  /* 0x0000003000047825 */ /* 0x002fc800078e0204 */
[----:B------:R-:W-:Y:S01]  /*04f0*/  IMAD.MOV.U32 R13, RZ, RZ, R15 ;  /* 0x000000ffff0d7224 */ /* 0x000fe200078e000f */
[----:B------:R0:W-:Y:S01]  /*0500*/  STG.E.64 desc[UR8][R4.64+0x10], R2 ;  /* 0x0000100204007986 */ /* 0x0001e2000c101b08 */
[----:B------:R-:W-:-:S03]  /*0510*/  IMAD.MOV.U32 R8, RZ, RZ, R6 ;  /* 0x000000ffff087224 */ /* 0x000fc600078e0006 */
[----:B------:R0:W-:Y:S04]  /*0520*/  STG.E.64 desc[UR8][R4.64], R14 ;  /* 0x0000000e04007986 */ /* 0x0001e8000c101b08 */
[----:B------:R0:W-:Y:S01]  /*0530*/  STG.E.64 desc[UR8][R4.64+0x8], R6 ;  /* 0x0000080604007986 */ /* 0x0001e2000c101b08 */
[----:B------:R-:W-:Y:S05]  /*0540*/  @!P0 BRA `(.L_x_122) ;  /* 0x0000000c00508947 */ /* 0x000fea0003800000 */
[----:B------:R-:W-:Y:S02]  /*0550*/  IMAD.MOV.U32 R13, RZ, RZ, R15 ;  /* 0x000000ffff0d7224 */ /* 0x000fe400078e000f */
[----:B------:R-:W-:Y:S02]  /*0560*/  IMAD.MOV.U32 R8, RZ, RZ, R6 ;  /* 0x000000ffff087224 */ /* 0x000fe400078e0006 */
[----:B0-----:R-:W-:Y:S02]  /*0570*/  IMAD.MOV.U32 R14, RZ, RZ, RZ ;  /* 0x000000ffff0e7224 */ /* 0x001fe400078e00ff */
[----:B------:R-:W-:Y:S02]  /*0580*/  IMAD.MOV.U32 R15, RZ, RZ, R0 ;  /* 0x000000ffff0f7224 */ /* 0x000fe400078e0000 */
[----:B------:R-:W-:Y:S02]  /*0590*/  IMAD.MOV.U32 R9, RZ, RZ, -0x75bd8fc ;  /* 0xf8a42704ff097424 */ /* 0x000fe400078e00ff */
[----:B------:R-:W-:-:S02]  /*05a0*/  IMAD.MOV.U32 R10, RZ, RZ, -0x23270784 ;  /* 0xdcd8f87cff0a7424 */ /* 0x000fc400078e00ff */
[----:B------:R-:W-:-:S07]  /*05b0*/  IMAD.U32 R11, RZ, RZ, UR6 ;  /* 0x00000006ff0b7e24 */ /* 0x000fce000f8e00ff */
.L_x_128:
[----:B------:R-:W-:Y:S01]  /*05c0*/  LOP3.LUT R16, R15, 0x3, RZ, 0xc0, !PT ;  /* 0x000000030f107812 */ /* 0x000fe200078ec0ff */
[----:B------:R-:W-:Y:S03]  /*05d0*/  BSSY.RECONVERGENT B1, `(.L_x_123) ;  /* 0x00000c5000017945 */ /* 0x000fe60003800200 */
[----:B------:R-:W-:-:S04]  /*05e0*/  ISETP.NE.U32.AND P0, PT, R16, RZ, PT ;  /* 0x000000ff1000720c */ /* 0x000fc80003f05070 */
[----:B------:R-:W-:-:S13]  /*05f0*/  ISETP.NE.AND.EX P0, PT, RZ, RZ, PT, P0 ;  /* 0x000000ffff00720c */ /* 0x000fda0003f05300 */
[----:B0-----:R-:W-:Y:S05]  /*0600*/  @!P0 BRA `(.L_x_124) ;  /* 0x0000000c00048947 */ /* 0x001fea0003800000 */
[----:B------:R-:W0:Y:S01]  /*0610*/  LDC.64 R2, c[0x4][RZ] ;  /* 0x01000000ff027b82 */ /* 0x000e220000000a00 */
[----:B------:R-:W-:Y:S02]  /*0620*/  IMAD.MOV.U32 R17, RZ, RZ, RZ ;  /* 0x000000ffff117224 */ /* 0x000fe400078e00ff */
[----:B0-----:R-:W-:-:S07]  /*0630*/  IMAD.WIDE.U32 R2, R14, 0xc80, R2 ;  /* 0x00000c800e027825 */ /* 0x001fce00078e0002 */
.L_x_127:
[----:B0-----:R-:W-:Y:S01]  /*0640*/  IMAD.MOV.U32 R13, RZ, RZ, RZ ;  /* 0x000000ffff0d7224 */ /* 0x001fe200078e00ff */
[----:B------:R-:W-:Y:S01]  /*0650*/  CS2R R10, SRZ ;  /* 0x00000000000a7805 */ /* 0x000fe2000001ff00 */
[----:B------:R-:W-:Y:S01]  /*0660*/  IMAD.MOV.U32 R19, RZ, RZ, RZ ;  /* 0x000000ffff137224 */ /* 0x000fe200078e00ff */
[----:B------:R-:W-:-:S07]  /*0670*/  CS2R R8, SRZ ;  /* 0x0000000000087805 */ /* 0x000fce000001ff00 */
.L_x_126:
[----:B------:R-:W-:-:S05]  /*0680*/  IMAD.WIDE.U32 R6, R19, 0x4, R4 ;  /* 0x0000000413067825 */ /* 0x000fca00078e0004 */
[----:B------:R0:W5:Y:S01]  /*0690*/  LDG.E R18, desc[UR8][R6.64+0x4] ;  /* 0x0000040806127981 */ /* 0x000162000c1e1900 */
[----:B------:R-:W-:Y:S02]  /*06a0*/  IMAD.SHL.U32 R20, R19, 0x20, RZ ;  /* 0x0000002013147824 */ /* 0x000fe400078e00ff */
[----:B------:R-:W-:-:S07]  /*06b0*/  IMAD.MOV.U32 R21, RZ, RZ, RZ ;  /* 0x000000ffff157224 */ /* 0x000fce00078e00ff */
.L_x_125:
        /* <DEDUP_REMOVED lines=11> */
[----:B------:R-:W4:Y:S01]  /*0770*/  @P1 LDG.E R25, desc[UR8][R6.64+0x20] ;  /* 0x0000200806191981 */ /* 0x000f22000c1e1900 */
[----:B--2---:R-:W-:-:S03]  /*0780*/  @!P0 LOP3.LUT R11, R11, R22, RZ, 0x3c, !PT ;  /* 0x000000160b0b8212 */ /* 0x004fc600078e3cff */
[----:B------:R-:W2:Y:S01]  /*0790*/  @!P0 LDG.E R22, desc[UR8][R6.64] ;  /* 0x0000000806168981 */ /* 0x000ea2000c1e1900 */
[----:B---3--:R-:W-:-:S03]  /*07a0*/  @P1 LOP3.LUT R11, R11, R26, RZ, 0x3c, !PT ;  /* 0x0000001a0b0b1212 */ /* 0x008fc600078e3cff */
[----:B------:R-:W3:Y:S01]  /*07b0*/  @P4 LDG.E R26, desc[UR8][R6.64+0x60] ;  /* 0x00006008061a4981 */ /* 0x000ee2000c1e1900 */
[----:B----4-:R-:W-:-:S03]  /*07c0*/  @P2 LOP3.LUT R11, R11, R28, RZ, 0x3c, !PT ;  /* 0x0000001c0b0b2212 */ /* 0x010fc600078e3cff */
[----:B------:R-:W4:Y:S01]  /*07d0*/  @P5 LDG.E R28, desc[UR8][R6.64+0x74] ;  /* 0x00007408061c5981 */ /* 0x000f22000c1e1900 */
[----:B------:R-:W-:-:S03]  /*07e0*/  @P3 LOP3.LUT R11, R11, R23, RZ, 0x3c, !PT ;  /* 0x000000170b0b3212 */ /* 0x000fc600078e3cff */
[----:B------:R-:W4:Y:S01]  /*07f0*/  @!P0 LDG.E R23, desc[UR8][R6.64+0x4] ;  /* 0x0000040806178981 */ /* 0x000f22000c1e1900 */
[----:B--2---:R-:W-:-:S03]  /*0800*/  @!P0 LOP3.LUT R13, R13, R22, RZ, 0x3c, !PT ;  /* 0x000000160d0d8212 */ /* 0x004fc600078e3cff */
[----:B------:R-:W2:Y:S01]  /*0810*/  @!P0 LDG.E R22, desc[UR8][R6.64+0x8] ;  /* 0x0000080806168981 */ /* 0x000ea2000c1e1900 */
[----:B---3--:R-:W-:-:S03]  /*0820*/  @P4 LOP3.LUT R11, R11, R26, RZ, 0x3c, !PT ;  /* 0x0000001a0b0b4212 */ /* 0x008fc600078e3cff */
[----:B------:R-:W3:Y:S01]  /*0830*/  @P1 LDG.E R26, desc[UR8][R6.64+0x14] ;  /* 0x00001408061a1981 */ /* 0x000ee2000c1e1900 */
[----:B----4-:R-:W-:-:S03]  /*0840*/  @!P0 LOP3.LUT R8, R8, R23, RZ, 0x3c, !PT ;  /* 0x0000001708088212 */ /* 0x010fc600078e3cff */
[----:B------:R-:W4:Y:S01]  /*0850*/  @!P0 LDG.E R23, desc[UR8][R6.64+0xc] ;  /* 0x00000c0806178981 */ /* 0x000f22000c1e1900 */
[----:B--2---:R-:W-:-:S03]  /*0860*/  @!P0 LOP3.LUT R9, R9, R22, RZ, 0x3c, !PT ;  /* 0x0000001609098212 */ /* 0x004fc600078e3cff */
[----:B------:R-:W2:Y:S01]  /*0870*/  @P1 LDG.E R22, desc[UR8][R6.64+0x1c] ;  /* 0x00001c0806161981 */ /* 0x000ea2000c1e1900 */
[----:B---3--:R-:W-:-:S03]  /*0880*/  @P1 LOP3.LUT R13, R13, R26, RZ, 0x3c, !PT ;  /* 0x0000001a0d0d1212 */ /* 0x008fc600078e3cff */
[----:B------:R-:W3:Y:S01]  /*0890*/  @P2 LDG.E R26, desc[UR8][R6.64+0x28] ;  /* 0x00002808061a2981 */ /* 0x000ee2000c1e1900 */
[----:B----4-:R-:W-:-:S03]  /*08a0*/  @!P0 LOP3.LUT R10, R10, R23, RZ, 0x3c, !PT ;  /* 0x000000170a0a8212 */ /* 0x010fc600078e3cff */
        /* <DEDUP_REMOVED lines=38> */
[----:B---3--:R-:W-:-:S04]  /*0b10*/  @P6 LOP3.LUT R13, R13, R26, RZ, 0x3c, !PT ;  /* 0x0000001a0d0d6212 */ /* 0x008fc800078e3cff */
        /* <DEDUP_REMOVED lines=31> */
[----:B------:R-:W2:Y:S01]  /*0d10*/  @P2 LDG.E R26, desc[UR8][R6.64+0xc8] ;  /* 0x0000c808061a2981 */ /* 0x000ea2000c1e1900 */
[----:B------:R-:W-:-:S03]  /*0d20*/  @P0 LOP3.LUT R10, R10, R25, RZ, 0x3c, !PT ;  /* 0x000000190a0a0212 */ /* 0x000fc600078e3cff */
[----:B------:R-:W2:Y:S01]  /*0d30*/  @P2 LDG.E R25, desc[UR8][R6.64+0xcc] ;  /* 0x0000cc0806192981 */ /* 0x000ea2000c1e1900 */
[----:B---3--:R-:W-:Y:S02]  /*0d40*/  @P0 LOP3.LUT R11, R11, R28, RZ, 0x3c, !PT ;  /* 0x0000001c0b0b0212 */ /* 0x008fe400078e3cff */
[----:B------:R-:W-:Y:S02]  /*0d50*/  LOP3.LUT P0, RZ, R24, 0x8000, RZ, 0xc0, !PT ;  /* 0x0000800018ff7812 */ /* 0x000fe4000780c0ff */
[----:B----4-:R-:W-:Y:S01]  /*0d60*/  @P1 LOP3.LUT R8, R8, R23, RZ, 0x3c, !PT ;  /* 0x0000001708081212 */ /* 0x010fe200078e3cff */
[----:B------:R-:W3:Y:S01]  /*0d70*/  @P1 LDG.E R24, desc[UR8][R6.64+0xc4] ;  /* 0x0000c40806181981 */ /* 0x000ee2000c1e1900 */
[----:B--2---:R-:W-:-:S03]  /*0d80*/  @P1 LOP3.LUT R9, R9, R22, RZ, 0x3c, !PT ;  /* 0x0000001609091212 */ /* 0x004fc600078e3cff */
[----:B------:R-:W2:Y:S01]  /*0d90*/  @P1 LDG.E R23, desc[UR8][R6.64+0xc0] ;  /* 0x0000c00806171981 */ /* 0x000ea2000c1e1900 */
[----:B------:R-:W-:-:S03]  /*0da0*/  @P2 LOP3.LUT R13, R13, R26, RZ, 0x3c, !PT ;  /* 0x0000001a0d0d2212 */ /* 0x000fc600078e3cff */
[----:B------:R-:W4:Y:S04]  /*0db0*/  @P3 LDG.E R26, desc[UR8][R6.64+0xdc] ;  /* 0x0000dc08061a3981 */ /* 0x000f28000c1e1900 */
[----:B------:R-:W4:Y:S01]  /*0dc0*/  @P2 LDG.E R22, desc[UR8][R6.64+0xd0] ;  /* 0x0000d00806162981 */ /* 0x000f22000c1e1900 */
[----:B------:R-:W-:-:S03]  /*0dd0*/  @P2 LOP3.LUT R8, R8, R25, RZ, 0x3c, !PT ;  /* 0x0000001908082212 */ /* 0x000fc600078e3cff */
[----:B------:R-:W4:Y:S04]  /*0de0*/  @P3 LDG.E R25, desc[UR8][R6.64+0xe0] ;  /* 0x0000e00806193981 */ /* 0x000f28000c1e1900 */
        /* <DEDUP_REMOVED lines=49> */
[----:B------:R-:W-:-:S05]  /*1100*/  VIADD R21, R21, 0x10 ;  /* 0x0000001015157836 */ /* 0x000fca0000000000 */
[----:B------:R-:W-:Y:S02]  /*1110*/  ISETP.NE.AND P1, PT, R21, 0x20, PT ;  /* 0x000000201500780c */ /* 0x000fe40003f25270 */
[----:B------:R-:W-:Y:S02]  /*1120*/  @P0 LOP3.LUT R8, R8, R25, RZ, 0x3c, !PT ;  /* 0x0000001908080212 */ /* 0x000fe400078e3cff */
[----:B---3--:R-:W-:Y:S02]  /*1130*/  @P6 LOP3.LUT R11, R11, R24, RZ, 0x3c, !PT ;  /* 0x000000180b0b6212 */ /* 0x008fe400078e3cff */
[----:B--2---:R-:W-:Y:S02]  /*1140*/  @P6 LOP3.LUT R10, R10, R23, RZ, 0x3c, !PT ;  /* 0x000000170a0a6212 */ /* 0x004fe400078e3cff */
[----:B----4-:R-:W-:Y:S02]  /*1150*/  @P0 LOP3.LUT R11, R11, R26, RZ, 0x3c, !PT ;  /* 0x0000001a0b0b0212 */ /* 0x010fe400078e3cff */
[----:B------:R-:W-:-:S02]  /*1160*/  @P0 LOP3.LUT R10, R10, R27, RZ, 0x3c, !PT ;  /* 0x0000001b0a0a0212 */ /* 0x000fc400078e3cff */
        /* <DEDUP_REMOVED lines=11> */
.L_x_124:
[----:B------:R-:W-:Y:S05]  /*1220*/  BSYNC.RECONVERGENT B1 ;  /* 0x0000000000017941 */ /* 0x000fea0003800200 */
.L_x_123:
[C---:B------:R-:W-:Y:S01]  /*1230*/  ISETP.GT.U32.AND P0, PT, R15.reuse, 0x3, PT ;  /* 0x000000030f00780c */ /* 0x040fe20003f04070 */
[----:B------:R-:W-:Y:S01]  /*1240*/  VIADD R14, R14, 0x1 ;  /* 0x000000010e0e7836 */ /* 0x000fe20000000000 */
[--C-:B------:R-:W-:Y:S02]  /*1250*/  SHF.R.U64 R15, R15, 0x2, R12.reuse ;  /* 0x000000020f0f7819 */ /* 0x100fe4000000120c */
[----:B------:R-:W-:Y:S02]  /*1260*/  ISETP.GT.U32.AND.EX P0, PT, R12, RZ, PT, P0 ;  /* 0x000000ff0c00720c */ /* 0x000fe40003f04100 */
[----:B------:R-:W-:-:S11]  /*1270*/  SHF.R.U32.HI R12, RZ, 0x2, R12 ;  /* 0x00000002ff0c7819 */ /* 0x000fd6000001160c */
[----:B------:R-:W-:Y:S05]  /*1280*/  @P0 BRA `(.L_x_128) ;  /* 0xfffffff000cc0947 */ /* 0x000fea000383ffff */
.L_x_122:
[----:B------:R-:W-:Y:S05]  /*1290*/  BSYNC.RECONVERGENT B0 ;  /* 0x0000000000007941 */ /* 0x000fea0003800200 */
.L_x_121:
[----:B------:R1:W-:Y:S01]  /*12a0*/  STG.E.64 desc[UR8][R4.64+0x18], RZ ;  /* 0x000018ff04007986 */ /* 0x0003e2000c101b08 */
[----:B0-----:R-:W0:Y:S01]  /*12b0*/  LDC.64 R6, c[0x0][0x3b0] ;  /* 0x0000ec00ff067b82 */ /* 0x001e220000000a00 */
[----:B------:R-:W-:Y:S01]  /*12c0*/  BSSY.RECONVERGENT B1, `(.L_x_129) ;  /* 0x00000d4000017945 */ /* 0x000fe20003800200 */
[----:B------:R-:W-:Y:S01]  /*12d0*/  IMAD.MOV.U32 R14, RZ, RZ, R8 ;  /* 0x000000ffff0e7224 */ /* 0x000fe200078e0008 */
[----:B------:R1:W-:Y:S01]  /*12e0*/  STG.E desc[UR8][R4.64+0x20], RZ ;  /* 0x000020ff04007986 */ /* 0x0003e2000c101908 */
[----:B------:R-:W-:-:S03]  /*12f0*/  IMAD.U32 R12, RZ, RZ, UR12 ;  /* 0x0000000cff0c7e24 */ /* 0x000fc6000f8e00ff */
[----:B------:R1:W-:Y:S04]  /*1300*/  STG.E.64 desc[UR8][R4.64+0x28], RZ ;  /* 0x000028ff04007986 */ /* 0x0003e8000c101b08 */
.L_x_137:
[----:B------:R-:W-:Y:S01]  /*1310*/  BSSY.RECONVERGENT B0, `(.L_x_130) ;  /* 0x00000cb000007945 */ /* 0x000fe20003800200 */
.L_x_136:
[----:B------:R-:W-:Y:S01]  /*1320*/  SHF.R.U32.HI R2, RZ, 0x2, R13 ;  /* 0x00000002ff027819 */ /* 0x000fe2000001160d */
[----:B------:R-:W-:Y:S01]  /*1330*/  IMAD.SHL.U32 R3, R11, 0x10, RZ ;  /* 0x000000100b037824 */ /* 0x000fe200078e00ff */
[----:B------:R2:W-:Y:S01]  /*1340*/  STG.E.64 desc[UR8][R4.64+0x8], R10 ;  /* 0x0000080a04007986 */ /* 0x0005e2000c101b08 */
[----:B------:R-:W-:Y:S01]  /*1350*/  IMAD.MOV.U32 R16, RZ, RZ, 0x0 ;  /* 0x00000000ff107424 */ /* 0x000fe200078e00ff */
[----:B------:R-:W-:Y:S01]  /*1360*/  LOP3.LUT R2, R2, R13, RZ, 0x3c, !PT ;  /* 0x0000000d02027212 */ /* 0x000fe200078e3cff */
[----:B------:R-:W-:Y:S01]  /*1370*/  IMAD.MOV.U32 R17, RZ, RZ, 0x3ca00000 ;  /* 0x3ca00000ff117424 */ /* 0x000fe200078e00ff */
[----:B------:R-:W-:Y:S01]  /*1380*/  SHF.R.U32.HI R13, RZ, 0x2, R14 ;  /* 0x00000002ff0d7819 */ /* 0x000fe2000001160e */
[----:B------:R-:W-:Y:S02]  /*1390*/  BSSY.RECONVERGENT B2, `(.L_x_131) ;  /* 0x0000066000027945 */ /* 0x000fe40003800200 */
[----:B------:R-:W-:Y:S01]  /*13a0*/  IMAD.SHL.U32 R8, R2, 0x2, RZ ;  /* 0x0000000202087824 */ /* 0x000fe200078e00ff */
[----:B------:R-:W-:-:S04]  /*13b0*/  LOP3.LUT R13, R13, R14, RZ, 0x3c, !PT ;  /* 0x0000000e0d0d7212 */ /* 0x000fc800078e3cff */
[----:B------:R-:W-:Y:S01]  /*13c0*/  LOP3.LUT R8, R2, R8, R3, 0x96, !PT ;  /* 0x0000000802087212 */ /* 0x000fe200078e9603 */
[----:B------:R-:W-:-:S03]  /*13d0*/  IMAD.SHL.U32 R3, R13, 0x2, RZ ;  /* 0x000000020d037824 */ /* 0x000fc600078e00ff */
[----:B------:R-:W-:Y:S01]  /*13e0*/  LOP3.LUT R14, R8, R11, RZ, 0x3c, !PT ;  /* 0x0000000b080e7212 */ /* 0x000fe200078e3cff */
[----:B------:R-:W-:-:S03]  /*13f0*/  VIADD R8, R12, 0xb0f8a ;  /* 0x000b0f8a0c087836 */ /* 0x000fc60000000000 */
[----:B------:R-:W-:Y:S01]  /*1400*/  IADD3 R21, PT, PT, R12, 0x587c5, R14 ;  /* 0x000587c50c157810 */ /* 0x000fe20007ffe00e */
[----:B------:R-:W-:Y:S01]  /*1410*/  IMAD.SHL.U32 R2, R14, 0x10, RZ ;  /* 0x000000100e027824 */ /* 0x000fe200078e00ff */
[----:B------:R2:W-:Y:S04]  /*1420*/  STG.E.64 desc[UR8][R4.64], R8 ;  /* 0x0000000804007986 */ /* 0x0005e8000c101b08 */
[----:B------:R-:W-:-:S04]  /*1430*/  LOP3.LUT R3, R13, R3, R2, 0x96, !PT ;  /* 0x000000030d037212 */ /* 0x000fc800078e9602 */
[----:B------:R-:W-:-:S05]  /*1440*/  LOP3.LUT R15, R3, R14, RZ, 0x3c, !PT ;  /* 0x0000000e030f7212 */ /* 0x000fca00078e3cff */
[----:B------:R-:W-:Y:S01]  /*1450*/  IMAD.IADD R2, R15, 0x1, R8 ;  /* 0x000000010f027824 */ /* 0x000fe200078e0208 */
[----:B------:R2:W-:Y:S03]  /*1460*/  STG.E.64 desc[UR8][R4.64+0x10], R14 ;  /* 0x0000100e04007986 */ /* 0x0005e6000c101b08 */
[----:B------:R-:W-:-:S03]  /*1470*/  IMAD.WIDE.U32 R2, R2, 0x200000, RZ ;  /* 0x0020000002027825 */ /* 0x000fc600078e00ff */
[----:B------:R-:W-:Y:S01]  /*1480*/  LOP3.LUT R20, R2, R21, RZ, 0x3c, !PT ;  /* 0x0000001502147212 */ /* 0x000fe200078e3cff */
[----:B------:R-:W-:-:S04]  /*1490*/  IMAD.MOV.U32 R21, RZ, RZ, R3 ;  /* 0x000000ffff157224 */ /* 0x000fc800078e0003 */
[----:B------:R-:W3:Y:S02]  /*14a0*/  I2F.F64.U64 R2, R20 ;  /* 0x0000001400027312 */ /* 0x000ee40000301800 */
[----:B---3--:R-:W-:-:S10]  /*14b0*/  DFMA R2, R2, R16, 5.5511151231257827021e-17 ;  /* 0x3c9000000202742b */ /* 0x008fd40000000010 */
[----:B------:R-:W-:Y:S01]  /*14c0*/  ISETP.GT.AND P0, PT, R3, 0xfffff, PT ;  /* 0x000fffff0300780c */ /* 0x000fe20003f04270 */
[--C-:B------:R-:W-:Y:S02]  /*14d0*/  IMAD.MOV.U32 R18, RZ, RZ, R2.reuse ;  /* 0x000000ffff127224 */ /* 0x100fe400078e0002 */
[--C-:B------:R-:W-:Y:S02]  /*14e0*/  IMAD.MOV.U32 R19, RZ, RZ, R3.reuse ;  /* 0x000000ffff137224 */ /* 0x100fe400078e0003 */
[----:B------:R-:W-:Y:S02]  /*14f0*/  IMAD.MOV.U32 R13, RZ, RZ, R3 ;  /* 0x000000ffff0d7224 */ /* 0x000fe400078e0003 */
[----:B------:R-:W-:Y:S02]  /*1500*/  IMAD.MOV.U32 R20, RZ, RZ, R2 ;  /* 0x000000ffff147224 */ /* 0x000fe400078e0002 */
[----:B------:R-:W-:-:S04]  /*1510*/  IMAD.MOV.U32 R2, RZ, RZ, R11 ;  /* 0x000000ffff027224 */ /* 0x000fc800078e000b */
[----:B------:R-:W-:-:S10]  /*1520*/  @!P0 DMUL R18, R18, 1.80143985094819840000e+16 ;  /* 0x4350000012128828 */ /* 0x000fd40000000000 */
[----:B------:R-:W-:Y:S02]  /*1530*/  @!P0 IMAD.MOV.U32 R13, RZ, RZ, R19 ;  /* 0x000000ffff0d8224 */ /* 0x000fe400078e0013 */
[----:B------:R-:W-:Y:S02]  /*1540*/  @!P0 IMAD.MOV.U32 R20, RZ, RZ, R18 ;  /* 0x000000ffff148224 */ /* 0x000fe400078e0012 */
[----:B------:R-:W-:-:S05]  /*1550*/  VIADD R3, R13, 0xffffffff ;  /* 0xffffffff0d037836 */ /* 0x000fca0000000000 */
[----:B------:R-:W-:Y:S01]  /*1560*/  ISETP.GT.U32.AND P1, PT, R3, 0x7feffffe, PT ;  /* 0x7feffffe0300780c */ /* 0x000fe20003f24070 */
[----:B------:R-:W-:Y:S02]  /*1570*/  IMAD.MOV.U32 R3, RZ, RZ, -0x3ff ;  /* 0xfffffc01ff037424 */ /* 0x000fe400078e00ff */
[----:B------:R-:W-:-:S10]  /*1580*/  @!P0 IMAD.MOV.U32 R3, RZ, RZ, -0x435 ;  /* 0xfffffbcbff038424 */ /* 0x000fd400078e00ff */
[----:B--2---:R-:W-:Y:S05]  /*1590*/  @P1 BRA `(.L_x_132) ;  /* 0x0000000000fc1947 */ /* 0x004fea0003800000 */
[C---:B------:R-:W-:Y:S01]  /*15a0*/  LOP3.LUT R8, R13.reuse, 0xfffff, RZ, 0xc0, !PT ;  /* 0x000fffff0d087812 */ /* 0x040fe200078ec0ff */
[----:B------:R-:W-:Y:S01]  /*15b0*/  IMAD.MOV.U32 R18, RZ, RZ, R20 ;  /* 0x000000ffff127224 */ /* 0x000fe200078e0014 */
[----:B------:R-:W-:Y:S01]  /*15c0*/  UMOV UR14, 0x3ae80f1e ;  /* 0x3ae80f1e000e7882 */ /* 0x000fe20000000000 */
[----:B------:R-:W-:Y:S01]  /*15d0*/  IMAD.MOV.U32 R24, RZ, RZ, RZ ;  /* 0x000000ffff187224 */ /* 0x000fe200078e00ff */
[----:B------:R-:W-:Y:S01]  /*15e0*/  LOP3.LUT R19, R8, 0x3ff00000, RZ, 0xfc, !PT ;  /* 0x3ff0000008137812 */ /* 0x000fe200078efcff */
        /* <DEDUP_REMOVED lines=8> */
[----:B------:R-:W2:Y:S02]  /*1670*/  MUFU.RCP64H R25, R27 ;  /* 0x0000001b00197308 */ /* 0x000ea40000001800 */
[----:B--2---:R-:W-:Y:S01]  /*1680*/  DFMA R20, -R26, R24, 1 ;  /* 0x3ff000001a14742b */ /* 0x004fe20000000118 */
        /* <DEDUP_REMOVED lines=9> */
[----:B------:R-:W-:-:S08]  /*1720*/  DMUL R18, R22, R22 ;  /* 0x0000001616127228 */ /* 0x000fd00000000000 */
        /* <DEDUP_REMOVED lines=14> */
[----:B------:R-:W-:Y:S01]  /*1810*/  DMUL R26, R24, R20 ;  /* 0x00000014181a7228 */ /* 0x000fe20000000000 */
[----:B------:R-:W-:Y:S01]  /*1820*/  UMOV UR15, 0x3f899999 ;  /* 0x3f899999000f7882 */ /* 0x000fe20000000000 */
[----:B------:R-:W-:Y:S01]  /*1830*/  LOP3.LUT R24, R3, 0x80000000, RZ, 0x3c, !PT ;  /* 0x8000000003187812 */ /* 0x000fe200078e3cff */
[----:B------:R-:W-:-:S03]  /*1840*/  IMAD.MOV.U32 R25, RZ, RZ, 0x43300000 ;  /* 0x43300000ff197424 */ /* 0x000fc600078e00ff */
        /* <DEDUP_REMOVED lines=20> */
.L_x_132:
[----:B------:R-:W-:Y:S01]  /*1990*/  IMAD.MOV.U32 R20, RZ, RZ, 0x0 ;  /* 0x00000000ff147424 */ /* 0x000fe200078e00ff */
[----:B------:R-:W-:Y:S01]  /*19a0*/  LOP3.LUT P0, RZ, R19, 0x7fffffff, RZ, 0xc0, !PT ;  /* 0x7fffffff13ff7812 */ /* 0x000fe2000780c0ff */
[----:B------:R-:W-:-:S06]  /*19b0*/  IMAD.MOV.U32 R21, RZ, RZ, 0x7ff00000 ;  /* 0x7ff00000ff157424 */ /* 0x000fcc00078e00ff */
[----:B------:R-:W-:-:S10]  /*19c0*/  DFMA R20, R18, R20, +INF ;  /* 0x7ff000001214742b */ /* 0x000fd40000000014 */
[----:B------:R-:W-:Y:S02]  /*19d0*/  FSEL R18, R20, RZ, P0 ;  /* 0x000000ff14127208 */ /* 0x000fe40000000000 */
[----:B------:R-:W-:-:S07]  /*19e0*/  FSEL R19, R21, -QNAN , P0 ;  /* 0xfff0000015137808 */ /* 0x000fce0000000000 */
.L_x_133:
[----:B------:R-:W-:Y:S05]  /*19f0*/  BSYNC.RECONVERGENT B2 ;  /* 0x0000000000027941 */ /* 0x000fea0003800200 */
.L_x_131:
[----:B------:R-:W2:Y:S02]  /*1a00*/  LDC.64 R28, c[0x0][0x3a8] ;  /* 0x0000ea00ff1c7b82 */ /* 0x000ea40000000a00 */
[----:B--2---:R2:W3:Y:S01]  /*1a10*/  LDG.E.64 R20, desc[UR8][R28.64] ;  /* 0x000000081c147981 */ /* 0x0044e2000c1e1b00 */
[----:B------:R-:W-:Y:S01]  /*1a20*/  UMOV UR14, 0xfefa39ef ;  /* 0xfefa39ef000e7882 */ /* 0x000fe20000000000 */
[----:B------:R-:W-:Y:S01]  /*1a30*/  UMOV UR15, 0x3fe62e42 ;  /* 0x3fe62e42000f7882 */ /* 0x000fe20000000000 */
[----:B------:R-:W-:Y:S01]  /*1a40*/  SHF.R.U32.HI R8, RZ, 0x2, R9 ;  /* 0x00000002ff087819 */ /* 0x000fe20000011609 */
[----:B------:R-:W-:Y:S01]  /*1a50*/  IMAD.SHL.U32 R3, R15, 0x10, RZ ;  /* 0x000000100f037824 */ /* 0x000fe200078e00ff */
[----:B------:R4:W-:Y:S01]  /*1a60*/  STG.E.64 desc[UR8][R4.64+0x8], R14 ;  /* 0x0000080e04007986 */ /* 0x0009e2000c101b08 */
[----:B------:R-:W-:Y:S01]  /*1a70*/  BSSY.RECONVERGENT B2, `(.L_x_134) ;  /* 0x0000050000027945 */ /* 0x000fe20003800200 */
[----:B------:R-:W-:-:S05]  /*1a80*/  LOP3.LUT R8, R8, R9, RZ, 0x3c, !PT ;  /* 0x0000000908087212 */ /* 0x000fca00078e3cff */
[----:B------:R-:W-:-:S05]  /*1a90*/  IMAD.SHL.U32 R9, R8, 0x2, RZ ;  /* 0x0000000208097824 */ /* 0x000fca00078e00ff */
[----:B--2---:R-:W-:Y:S02]  /*1aa0*/  LOP3.LUT R28, R8, R9, R3, 0x96, !PT ;  /* 0x00000009081c7212 */ /* 0x004fe400078e9603 */
[----:B------:R-:W-:-:S04]  /*1ab0*/  SHF.R.U32.HI R3, RZ, 0x2, R10 ;  /* 0x00000002ff037819 */ /* 0x000fc8000001160a */
[----:B------:R-:W-:Y:S02]  /*1ac0*/  LOP3.LUT R3, R3, R10, RZ, 0x3c, !PT ;  /* 0x0000000a03037212 */ /* 0x000fe400078e3cff */
[----:B------:R-:W-:-:S03]  /*1ad0*/  LOP3.LUT R10, R28, R15, RZ, 0x3c, !PT ;  /* 0x0000000f1c0a7212 */ /* 0x000fc600078e3cff */
[----:B------:R-:W-:Y:S01]  /*1ae0*/  IMAD.SHL.U32 R13, R3, 0x2, RZ ;  /* 0x00000002030d7824 */ /* 0x000fe200078e00ff */
[----:B---3--:R-:W-:-:S08]  /*1af0*/  DFMA R18, R18, -UR4, R20 ;  /* 0x8000000412127c2b */ /* 0x008fd00008000014 */
[----:B------:R-:W-:-:S08]  /*1b00*/  DADD R20, R18, -UR10 ;  /* 0x8000000a12147e29 */ /* 0x000fd00008000000 */
[----:B------:R-:W-:-:S08]  /*1b10*/  DMUL R22, R20, -0.5 ;  /* 0xbfe0000014167828 */ /* 0x000fd00000000000 */
[----:B------:R-:W-:Y:S01]  /*1b20*/  DMUL R20, R20, R22 ;  /* 0x0000001614147228 */ /* 0x000fe20000000000 */
[----:B------:R-:W-:Y:S02]  /*1b30*/  IMAD.MOV.U32 R22, RZ, RZ, 0x652b82fe ;  /* 0x652b82feff167424 */ /* 0x000fe400078e00ff */
[----:B------:R-:W-:-:S06]  /*1b40*/  IMAD.MOV.U32 R23, RZ, RZ, 0x3ff71547 ;  /* 0x3ff71547ff177424 */ /* 0x000fcc00078e00ff */
[----:B------:R-:W-:Y:S01]  /*1b50*/  DFMA R22, R20, R22, 6.75539944105574400000e+15 ;  /* 0x433800001416742b */ /* 0x000fe20000000016 */
[----:B------:R-:W-:-:S07]  /*1b60*/  FSETP.GEU.AND P0, PT, |R21|, 4.1917929649353027344, PT ;  /* 0x4086232b1500780b */ /* 0x000fce0003f0e200 */
        /* <DEDUP_REMOVED lines=24> */
[----:B------:R-:W-:-:S05]  /*1cf0*/  IMAD.SHL.U32 R26, R10, 0x10, RZ ;  /* 0x000000100a1a7824 */ /* 0x000fca00078e00ff */
[C---:B------:R-:W-:Y:S01]  /*1d00*/  DFMA R8, R24.reuse, R8, UR14 ;  /* 0x0000000e18087e2b */ /* 0x040fe20008000008 */
[----:B------:R-:W-:Y:S01]  /*1d10*/  UMOV UR14, 0x555502a1 ;  /* 0x555502a1000e7882 */ /* 0x000fe20000000000 */
[----:B------:R-:W-:Y:S01]  /*1d20*/  UMOV UR15, 0x3fa55555 ;  /* 0x3fa55555000f7882 */ /* 0x000fe20000000000 */
[----:B------:R-:W-:Y:S01]  /*1d30*/  LOP3.LUT R27, R3, R13, R26, 0x96, !PT ;  /* 0x0000000d031b7212 */ /* 0x000fe200078e961a */
[----:B------:R-:W-:Y:S01]  /*1d40*/  IMAD.MOV.U32 R13, RZ, RZ, R11 ;  /* 0x000000ffff0d7224 */ /* 0x000fe200078e000b */
[C---:B------:R-:W-:Y:S01]  /*1d50*/  IADD3 R3, PT, PT, R12.reuse, 0x10974f, R10 ;  /* 0x0010974f0c037810 */ /* 0x040fe20007ffe00a */
[----:B------:R-:W-:Y:S01]  /*1d60*/  VIADD R12, R12, 0x161f14 ;  /* 0x00161f140c0c7836 */ /* 0x000fe20000000000 */
[----:B------:R-:W-:Y:S01]  /*1d70*/  LOP3.LUT R11, R27, R10, RZ, 0x3c, !PT ;  /* 0x0000000a1b0b7212 */ /* 0x000fe200078e3cff */
[C---:B------:R-:W-:Y:S01]  /*1d80*/  DFMA R8, R24.reuse, R8, UR14 ;  /* 0x0000000e18087e2b */ /* 0x040fe20008000008 */
[----:B------:R-:W-:Y:S01]  /*1d90*/  UMOV UR14, 0x55555511 ;  /* 0x55555511000e7882 */ /* 0x000fe20000000000 */
[----:B------:R-:W-:Y:S01]  /*1da0*/  UMOV UR15, 0x3fc55555 ;  /* 0x3fc55555000f7882 */ /* 0x000fe20000000000 */
[----:B------:R4:W-:Y:S04]  /*1db0*/  STG.E.64 desc[UR8][R4.64], R12 ;  /* 0x0000000c04007986 */ /* 0x0009e8000c101b08 */
[----:B------:R4:W-:Y:S01]  /*1dc0*/  STG.E.64 desc[UR8][R4.64+0x10], R10 ;  /* 0x0000100a04007986 */ /* 0x0009e2000c101b08 */
[----:B------:R-:W-:Y:S01]  /*1dd0*/  DFMA R26, R24, R8, UR14 ;  /* 0x0000000e181a7e2b */ /* 0x000fe20008000008 */
[----:B------:R-:W-:Y:S01]  /*1de0*/  UMOV UR14, 0xb ;  /* 0x0000000b000e7882 */ /* 0x000fe20000000000 */
[----:B------:R-:W-:Y:S01]  /*1df0*/  IMAD.IADD R8, R11, 0x1, R12 ;  /* 0x000000010b087824 */ /* 0x000fe200078e020c */
[----:B------:R-:W-:-:S03]  /*1e00*/  UMOV UR15, 0x3fe00000 ;  /* 0x3fe00000000f7882 */ /* 0x000fc60000000000 */
[----:B------:R-:W-:Y:S02]  /*1e10*/  IMAD.WIDE.U32 R8, R8, 0x200000, RZ ;  /* 0x0020000008087825 */ /* 0x000fe400078e00ff */
[----:B------:R-:W-:Y:S01]  /*1e20*/  DFMA R26, R24, R26, UR14 ;  /* 0x0000000e181a7e2b */ /* 0x000fe2000800001a */
[----:B------:R-:W-:-:S07]  /*1e30*/  LOP3.LUT R8, R8, R3, RZ, 0x3c, !PT ;  /* 0x0000000308087212 */ /* 0x000fce00078e3cff */
[C---:B------:R-:W-:Y:S01]  /*1e40*/  DFMA R26, R24.reuse, R26, 1 ;  /* 0x3ff00000181a742b */ /* 0x040fe2000000001a */
[----:B------:R-:W2:Y:S07]  /*1e50*/  I2F.F64.U64 R8, R8 ;  /* 0x0000000800087312 */ /* 0x000eae0000301800 */
[----:B------:R-:W-:Y:S02]  /*1e60*/  DFMA R26, R24, R26, 1 ;  /* 0x3ff00000181a742b */ /* 0x000fe4000000001a */
[----:B--2---:R-:W-:-:S08]  /*1e70*/  DFMA R16, R8, R16, 5.5511151231257827021e-17 ;  /* 0x3c9000000810742b */ /* 0x004fd00000000010 */
[----:B------:R-:W-:Y:S02]  /*1e80*/  IMAD R25, R22, 0x100000, R27 ;  /* 0x0010000016197824 */ /* 0x000fe400078e021b */
[----:B------:R-:W-:Y:S01]  /*1e90*/  IMAD.MOV.U32 R24, RZ, RZ, R26 ;  /* 0x000000ffff187224 */ /* 0x000fe200078e001a */
[----:B----4-:R-:W-:Y:S06]  /*1ea0*/  @!P0 BRA `(.L_x_135) ;  /* 0x0000000000308947 */ /* 0x010fec0003800000 */
[----:B------:R-:W-:Y:S01]  /*1eb0*/  FSETP.GEU.AND P1, PT, |R21|, 4.2275390625, PT ;  /* 0x408748001500780b */ /* 0x000fe20003f2e200 */
[C---:B------:R-:W-:Y:S02]  /*1ec0*/  DADD R8, R20.reuse, +INF ;  /* 0x7ff0000014087429 */ /* 0x040fe40000000000 */
[----:B------:R-:W-:-:S08]  /*1ed0*/  DSETP.GEU.AND P0, PT, R20, RZ, PT ;  /* 0x000000ff1400722a */ /* 0x000fd00003f0e000 */
[----:B------:R-:W-:Y:S02]  /*1ee0*/  FSEL R24, R8, RZ, P0 ;  /* 0x000000ff08187208 */ /* 0x000fe40000000000 */
[----:B------:R-:W-:Y:S01]  /*1ef0*/  @!P1 LEA.HI R3, R22, R22, RZ, 0x1 ;  /* 0x0000001616039211 */ /* 0x000fe200078f08ff */
[----:B------:R-:W-:Y:S01]  /*1f00*/  @!P1 IMAD.MOV.U32 R8, RZ, RZ, RZ ;  /* 0x000000ffff089224 */ /* 0x000fe200078e00ff */
[----:B------:R-:W-:Y:S02]  /*1f10*/  FSEL R25, R9, RZ, P0 ;  /* 0x000000ff09197208 */ /* 0x000fe40000000000 */
[----:B------:R-:W-:-:S05]  /*1f20*/  @!P1 SHF.R.S32.HI R3, RZ, 0x1, R3 ;  /* 0x00000001ff039819 */ /* 0x000fca0000011403 */
[----:B------:R-:W-:Y:S02]  /*1f30*/  @!P1 IMAD.IADD R22, R22, 0x1, -R3 ;  /* 0x0000000116169824 */ /* 0x000fe400078e0a03 */
[----:B------:R-:W-:-:S03]  /*1f40*/  @!P1 IMAD R27, R3, 0x100000, R27 ;  /* 0x00100000031b9824 */ /* 0x000fc600078e021b */
[----:B------:R-:W-:-:S06]  /*1f50*/  @!P1 LEA R9, R22, 0x3ff00000, 0x14 ;  /* 0x3ff0000016099811 */ /* 0x000fcc00078ea0ff */
[----:B------:R-:W-:-:S11]  /*1f60*/  @!P1 DMUL R24, R26, R8 ;  /* 0x000000081a189228 */ /* 0x000fd60000000000 */
.L_x_135:
[----:B------:R-:W-:Y:S05]  /*1f70*/  BSYNC.RECONVERGENT B2 ;  /* 0x0000000000027941 */ /* 0x000fea0003800200 */
.L_x_134:
[----:B------:R-:W-:Y:S01]  /*1f80*/  DSETP.GTU.AND P0, PT, R16, R24, PT ;  /* 0x000000181000722a */ /* 0x000fe20003f0c000 */
[----:B------:R-:W-:Y:S02]  /*1f90*/  IMAD.MOV.U32 R9, RZ, RZ, R15 ;  /* 0x000000ffff097224 */ /* 0x000fe400078e000f */
[----:B------:R-:W-:-:S11]  /*1fa0*/  IMAD.MOV.U32 R13, RZ, RZ, R2 ;  /* 0x000000ffff0d7224 */ /* 0x000fd600078e0002 */
[----:B------:R-:W-:Y:S05]  /*1fb0*/  @P0 BRA `(.L_x_136) ;  /* 0xfffffff000d80947 */ /* 0x000fea000383ffff */
[----:B------:R-:W-:Y:S05]  /*1fc0*/  BSYNC.RECONVERGENT B0 ;  /* 0x0000000000007941 */ /* 0x000fea0003800200 */
.L_x_130:
[----:B0-----:R-:W2:Y:S02]  /*1fd0*/  LDG.E.64 R2, desc[UR8][R6.64] ;  /* 0x0000000806027981 */ /* 0x001ea4000c1e1b00 */
[----:B--2---:R-:W-:-:S14]  /*1fe0*/  DSETP.GTU.AND P0, PT, R18, R2, PT ;  /* 0x000000021200722a */ /* 0x004fdc0003f0c000 */
[----:B------:R-:W-:Y:S05]  /*1ff0*/  @P0 BRA `(.L_x_137) ;  /* 0xfffffff000c40947 */ /* 0x000fea000383ffff */
[----:B------:R-:W-:Y:S05]  /*2000*/  BSYNC.RECONVERGENT B1 ;  /* 0x0000000000017941 */ /* 0x000fea0003800200 */
.L_x_129:
[----:B------:R-:W0:Y:S01]  /*2010*/  LDC.64 R2, c[0x0][0x3a0] ;  /* 0x0000e800ff027b82 */ /* 0x000e220000000a00 */
[----:B------:R-:W2:Y:S07]  /*2020*/  LDCU.64 UR14, c[0x0][0x3b8] ;  /* 0x00007700ff0e77ac */ /* 0x000eae0008000a00 */
[----:B-1----:R-:W1:Y:S01]  /*2030*/  LDC.64 R4, c[0x0][0x398] ;  /* 0x0000e600ff047b82 */ /* 0x002e620000000a00 */
[----:B------:R-:W3:Y:S01]  /*2040*/  LDCU UR7, c[0x0][0x360] ;  /* 0x00006c00ff0777ac */ /* 0x000ee20008000800 */
[----:B------:R-:W4:Y:S01]  /*2050*/  LDCU UR13, c[0x0][0x390] ;  /* 0x00007200ff0d77ac */ /* 0x000f220008000800 */
[----:B0-----:R-:W5:Y:S04]  /*2060*/  LDG.E.64 R2, desc[UR8][R2.64] ;  /* 0x0000000802027981 */ /* 0x001f68000c1e1b00 */
[----:B-1----:R-:W5:Y:S01]  /*2070*/  LDG.E.64 R4, desc[UR8][R4.64] ;  /* 0x0000000804047981 */ /* 0x002f62000c1e1b00 */
[----:B------:R-:W3:Y:S01]  /*2080*/  LDC R9, c[0x0][0x370] ;  /* 0x0000dc00ff097b82 */ /* 0x000ee20000000800 */
[----:B------:R-:W-:-:S02]  /*2090*/  SHF.R.S32.HI R7, RZ, 0x1f, R0 ;  /* 0x0000001fff077819 */ /* 0x000fc40000011400 */
[----:B--2---:R-:W-:-:S04]  /*20a0*/  LEA R6, P0, R0, UR14, 0x3 ;  /* 0x0000000e00067c11 */ /* 0x004fc8000f8018ff */
[----:B------:R-:W-:Y:S01]  /*20b0*/  LEA.HI.X R7, R0, UR15, R7, 0x3, P0 ;  /* 0x0000000f00077c11 */ /* 0x000fe200080f1c07 */
[----:B---3--:R-:W-:-:S05]  /*20c0*/  IMAD R0, R9, UR7, R0 ;  /* 0x0000000709007c24 */ /* 0x008fca000f8e0200 */
[----:B----4-:R-:W-:Y:S01]  /*20d0*/  ISETP.GE.AND P0, PT, R0, UR13, PT ;  /* 0x0000000d00007c0c */ /* 0x010fe2000bf06270 */
[----:B-----5:R-:W-:-:S07]  /*20e0*/  DFMA R18, R18, R2, R4 ;  /* 0x000000021212722b */ /* 0x020fce0000000004 */
[----:B------:R0:W-:Y:S05]  /*20f0*/  STG.E.64 desc[UR8][R6.64], R18 ;  /* 0x0000001206007986 */ /* 0x0001ea000c101b08 */
[----:B------:R-:W-:Y:S05]  /*2100*/  @!P0 BRA `(.L_x_120) ;  /* 0xffffffe000b48947 */ /* 0x000fea000383ffff */
[----:B------:R-:W-:Y:S05]  /*2110*/  EXIT ;  /* 0x000000000000794d */ /* 0x000fea0003800000 */
        .weak           $__internal_3_$__cuda_sm20_dblrcp_rn_slowpath_v3
        .type           $__internal_3_$__cuda_sm20_dblrcp_rn_slowpath_v3,@function
        .size           $__internal_3_$__cuda_sm20_dblrcp_rn_slowpath_v3,($__internal_4_$__cuda_sm20_dsqrt_rn_f64_mediumpath_v1 - $__internal_3_$__cuda_sm20_dblrcp_rn_slowpath_v3)
$__internal_3_$__cuda_sm20_dblrcp_rn_slowpath_v3:
[----:B------:R-:W-:Y:S02]  /*2120*/  IMAD.U32 R10, RZ, RZ, UR10 ;  /* 0x0000000aff0a7e24 */ /* 0x000fe4000f8e00ff */
[----:B------:R-:W-:-:S06]  /*2130*/  IMAD.U32 R11, RZ, RZ, UR11 ;  /* 0x0000000bff0b7e24 */ /* 0x000fcc000f8e00ff */
[----:B------:R-:W-:-:S14]  /*2140*/  DSETP.GTU.AND P0, PT, |R10|, +INF , PT ;  /* 0x7ff000000a00742a */ /* 0x000fdc0003f0c200 */
[----:B------:R-:W-:Y:S05]  /*2150*/  @P0 BRA `(.L_x_138) ;  /* 0x0000000000980947 */ /* 0x000fea0003800000 */
[----:B------:R-:W-:-:S04]  /*2160*/  ULOP3.LUT UR13, UR11, 0x7fffffff, URZ, 0xc0, !UPT ;  /* 0x7fffffff0b0d7892 */ /* 0x000fc8000f8ec0ff */
[----:B------:R-:W-:-:S04]  /*2170*/  UIADD3 UR4, UPT, UPT, UR13, -0x1, URZ ;  /* 0xffffffff0d047890 */ /* 0x000fc8000fffe0ff */
[----:B------:R-:W-:-:S11]  /*2180*/  UISETP.GE.U32.AND UP0, UPT, UR4, 0x7fefffff, UPT ;  /* 0x7fefffff0400788c */ /* 0x000fd6000bf06070 */
[----:B------:R-:W-:Y:S01]  /*2190*/  @UP0 ULOP3.LUT UR5, UR11, 0x7ff00000, URZ, 0x3c, !UPT ;  /* 0x7ff000000b050892 */ /* 0x000fe2000f8e3cff */
[----:B------:R-:W-:Y:S01]  /*21a0*/  @UP0 UMOV UR4, URZ ;  /* 0x000000ff00040c82 */ /* 0x000fe20008000000 */
[----:B------:R-:W-:Y:S10]  /*21b0*/  BRA.U UP0, `(.L_x_139) ;  /* 0x0000000100987547 */ /* 0x000ff4000b800000 */
[----:B------:R-:W-:-:S09]  /*21c0*/  UISETP.GE.U32.AND UP0, UPT, UR13, 0x1000001, UPT ;  /* 0x010000010d00788c */ /* 0x000fd2000bf06070 */
[----:B------:R-:W-:Y:S05]  /*21d0*/  BRA.U !UP0, `(.L_x_140) ;  /* 0x0000000108487547 */ /* 0x000fea000b800000 */
[----:B------:R-:W-:Y:S02]  /*21e0*/  UIADD3 UR4, UPT, UPT, UR11, -0x3fe00000, URZ ;  /* 0xc02000000b047890 */ /* 0x000fe4000fffe0ff */
[----:B------:R-:W-:Y:S02]  /*21f0*/  IMAD.U32 R5, RZ, RZ, UR11 ;  /* 0x0000000bff057e24 */ /* 0x000fe4000f8e00ff */
[----:B------:R-:W-:Y:S02]  /*2200*/  IMAD.U32 R4, RZ, RZ, UR10 ;  /* 0x0000000aff047e24 */ /* 0x000fe4000f8e00ff */
[----:B------:R-:W-:Y:S02]  /*2210*/  IMAD.U32 R6, RZ, RZ, UR7 ;  /* 0x00000007ff067e24 */ /* 0x000fe4000f8e00ff */
[----:B------:R-:W-:Y:S01]  /*2220*/  IMAD.U32 R5, RZ, RZ, UR4 ;  /* 0x00000004ff057e24 */ /* 0x000fe2000f8e00ff */
[----:B------:R-:W0:Y:S05]  /*2230*/  MUFU.RCP64H R7, UR4 ;  /* 0x0000000400077d08 */ /* 0x000e2a0008001800 */
        /* <DEDUP_REMOVED lines=8> */
[----:B------:R-:W-:-:S10]  /*22c0*/  DFMA R6, R4, R6, R4 ;  /* 0x000000060406722b */ /* 0x000fd40000000004 */
[----:B------:R-:W-:Y:S02]  /*22d0*/  R2UR UR4, R6 ;  /* 0x00000000060472ca */ /* 0x000fe400000e0000 */
[----:B------:R-:W-:Y:S01]  /*22e0*/  R2UR UR5, R7 ;  /* 0x00000000070572ca */ /* 0x000fe200000e0000 */
[----:B------:R-:W-:-:S14]  /*22f0*/  BRA `(.L_x_139) ;  /* 0x0000000000487947 */ /* 0x000fdc0003800000 */
.L_x_140:
[----:B------:R-:W-:Y:S01]  /*2300*/  DMUL R4, R10, 8.11296384146066816958e+31 ;  /* 0x469000000a047828 */ /* 0x000fe20000000000 */
[----:B------:R-:W-:-:S05]  /*2310*/  IMAD.U32 R6, RZ, RZ, UR7 ;  /* 0x00000007ff067e24 */ /* 0x000fca000f8e00ff */
[----:B------:R-:W0:Y:S02]  /*2320*/  MUFU.RCP64H R7, R5 ;  /* 0x0000000500077308 */ /* 0x000e240000001800 */
[----:B0-----:R-:W-:-:S08]  /*2330*/  DFMA R8, -R4, R6, 1 ;  /* 0x3ff000000408742b */ /* 0x001fd00000000106 */
[----:B------:R-:W-:-:S08]  /*2340*/  DFMA R8, R8, R8, R8 ;  /* 0x000000080808722b */ /* 0x000fd00000000008 */
[----:B------:R-:W-:-:S08]  /*2350*/  DFMA R8, R6, R8, R6 ;  /* 0x000000080608722b */ /* 0x000fd00000000006 */
[----:B------:R-:W-:-:S08]  /*2360*/  DFMA R6, -R4, R8, 1 ;  /* 0x3ff000000406742b */ /* 0x000fd00000000108 */
[----:B------:R-:W-:-:S08]  /*2370*/  DFMA R6, R8, R6, R8 ;  /* 0x000000060806722b */ /* 0x000fd00000000008 */
[----:B------:R-:W-:-:S10]  /*2380*/  DMUL R6, R6, 8.11296384146066816958e+31 ;  /* 0x4690000006067828 */ /* 0x000fd40000000000 */
[----:B------:R-:W-:Y:S02]  /*2390*/  R2UR UR4, R6 ;  /* 0x00000000060472ca */ /* 0x000fe400000e0000 */
[----:B------:R-:W-:Y:S01]  /*23a0*/  R2UR UR5, R7 ;  /* 0x00000000070572ca */ /* 0x000fe200000e0000 */
[----:B------:R-:W-:-:S14]  /*23b0*/  BRA `(.L_x_139) ;  /* 0x0000000000187947 */ /* 0x000fdc0003800000 */
.L_x_138:
[----:B------:R-:W-:Y:S02]  /*23c0*/  ULOP3.LUT UR4, UR11, 0x80000, URZ, 0xfc, !UPT ;  /* 0x000800000b047892 */ /* 0x000fe4000f8efcff */
[----:B------:R-:W-:Y:S02]  /*23d0*/  IMAD.U32 R5, RZ, RZ, UR11 ;  /* 0x0000000bff057e24 */ /* 0x000fe4000f8e00ff */
[----:B------:R-:W-:Y:S02]  /*23e0*/  IMAD.U32 R4, RZ, RZ, UR10 ;  /* 0x0000000aff047e24 */ /* 0x000fe4000f8e00ff */
[----:B------:R-:W-:-:S03]  /*23f0*/  IMAD.U32 R5, RZ, RZ, UR4 ;  /* 0x00000004ff057e24 */ /* 0x000fc6000f8e00ff */
[----:B------:R-:W-:Y:S02]  /*2400*/  R2UR UR4, R4 ;  /* 0x00000000040472ca */ /* 0x000fe400000e0000 */
[----:B------:R-:W-:-:S15]  /*2410*/  R2UR UR5, R5 ;  /* 0x00000000050572ca */ /* 0x000fde00000e0000 */
.L_x_139:
[----:B------:R-:W-:-:S04]  /*2420*/  IMAD.MOV.U32 R3, RZ, RZ, 0x0 ;  /* 0x00000000ff037424 */ /* 0x000fc800078e00ff */
[----:B------:R-:W-:Y:S05]  /*2430*/  RET.REL.NODEC R2 `(_Z7rtnorm1jP17curandStateXORWOWiPdS1_S1_S1_S1_) ;  /* 0xffffffd802f07950 */ /* 0x000fea0003c3ffff */
        .weak           $__internal_4_$__cuda_sm20_dsqrt_rn_f64_mediumpath_v1
        .type           $__internal_4_$__cuda_sm20_dsqrt_rn_f64_mediumpath_v1,@function
        .size           $__internal_4_$__cuda_sm20_dsqrt_rn_f64_mediumpath_v1,(.L_x_226 - $__internal_4_$__cuda_sm20_dsqrt_rn_f64_mediumpath_v1)
$__internal_4_$__cuda_sm20_dsqrt_rn_f64_mediumpath_v1:
[----:B------:R-:W-:Y:S01]  /*2440*/  ISETP.GE.U32.AND P0, PT, R8, -0x3400000, PT ;  /* 0xfcc000000800780c */ /* 0x000fe20003f06070 */
[----:B------:R-:W-:-:S12]  /*2450*/  IMAD.MOV.U32 R13, RZ, RZ, R17 ;  /* 0x000000ffff0d7224 */ /* 0x000fd800078e0011 */
        /* <DEDUP_REMOVED lines=9> */
.L_x_141:
        /* <DEDUP_REMOVED lines=24> */
.L_x_143:
[----:B------:R-:W-:-:S11]  /*2670*/  DADD R8, R6, R6 ;  /* 0x0000000006087229 */ /* 0x000fd60000000006 */
.L_x_142:
[----:B------:R-:W-:-:S04]  /*2680*/  IMAD.MOV.U32 R5, RZ, RZ, 0x0 ;  /* 0x00000000ff057424 */ /* 0x000fc800078e00ff */
[----:B------:R-:W-:Y:S05]  /*2690*/  RET.REL.NODEC R4 `(_Z7rtnorm1jP17curandStateXORWOWiPdS1_S1_S1_S1_) ;  /* 0xffffffd804587950 */ /* 0x000fea0003c3ffff */
.L_x_144:
        /* <DEDUP_REMOVED lines=14> */
.L_x_226:


//--------------------- .text._Z7rtnorm2jP17curandStateXORWOWiPdS1_S1_S1_S1_ --------------------------
	.section	.text._Z7rtnorm2jP17curandStateXORWOWiPdS1_S1_S1_S1_,"ax",@progbits
	.align	128
        .global         _Z7rtnorm2jP17curandStateXORWOWiPdS1_S1_S1_S1_
        .type           _Z7rtnorm2jP17curandStateXORWOWiPdS1_S1_S1_S1_,@function
        .size           _Z7rtnorm2jP17curandStateXORWOWiPdS1_S1_S1_S1_,(.L_x_228 - _Z7rtnorm2jP17curandStateXORWOWiPdS1_S1_S1_S1_)
        .other          _Z7rtnorm2jP17curandStateXORWOWiPdS1_S1_S1_S1_,@"STO_CUDA_ENTRY STV_DEFAULT"
_Z7rtnorm2jP17curandStateXORWOWiPdS1_S1_S1_S1_:
.text._Z7rtnorm2jP17curandStateXORWOWiPdS1_S1_S1_S1_:
        /* <DEDUP_REMOVED lines=26> */
[----:B------:R-:W-:Y:S05]  /*01a0*/  CALL.REL.NOINC `($__internal_6_$__cuda_sm20_dsqrt_rn_f64_mediumpath_v1) ;  /* 0x0000002000a47944 */ /* 0x000fea0003c00000 */
[----:B------:R-:W-:Y:S02]  /*01b0*/  IMAD.MOV.U32 R4, RZ, RZ, R8 ;  /* 0x000000ffff047224 */ /* 0x000fe400078e0008 */
[----:B------:R-:W-:-:S07]  /*01c0*/  IMAD.MOV.U32 R5, RZ, RZ, R9 ;  /* 0x000000ffff057224 */ /* 0x000fce00078e0009 */
.L_x_145:
[----:B------:R-:W0:Y:S01]  /*01d0*/  LDCU UR4, c[0x0][0x390] ;  /* 0x00007200ff0477ac */ /* 0x000e220008000800 */
[----:B------:R-:W-:Y:S01]  /*01e0*/  DADD R4, -R2, R4 ;  /* 0x0000000002047229 */ /* 0x000fe20000000104 */
        /* <DEDUP_REMOVED lines=30> */
[----:B------:R-:W-:Y:S05]  /*03d0*/  CALL.REL.NOINC `($__internal_5_$__cuda_sm20_dblrcp_rn_slowpath_v3) ;  /* 0x0000001c00507944 */ /* 0x000fea0003c00000 */
.L_x_146:
        /* <DEDUP_REMOVED lines=30> */
.L_x_154:
        /* <DEDUP_REMOVED lines=8> */
.L_x_153:
[----:B0-----:R-:W-:Y:S01]  /*0640*/  IMAD.MOV.U32 R13, RZ, RZ, RZ ;  /* 0x000000ffff0d7224 */ /* 0x001fe200078e00ff */
[----:B------:R-:W-:Y:S01]  /*0650*/  CS2R R10, SRZ ;  /* 0x00000000000a7805 */ /* 0x000fe2000001ff00 */
[----:B------:R-:W-:Y:S01]  /*0660*/  IMAD.MOV.U32 R19, RZ, RZ, RZ ;  /* 0x000000ffff137224 */ /* 0x000fe200078e00ff */
[----:B------:R-:W-:-:S07]  /*0670*/  CS2R R8, SRZ ;  /* 0x0000000000087805 */ /* 0x000fce000001ff00 */
.L_x_152:
[----:B------:R-:W-:-:S05]  /*0680*/  IMAD.WIDE.U32 R6, R19, 0x4, R4 ;  /* 0x0000000413067825 */ /* 0x000fca00078e0004 */
[----:B------:R0:W5:Y:S01]  /*0690*/  LDG.E R18, desc[UR8][R6.64+0x4] ;  /* 0x0000040806127981 */ /* 0x000162000c1e1900 */
[----:B------:R-:W-:Y:S02]  /*06a0*/  IMAD.SHL.U32 R20, R19, 0x20, RZ ;  /* 0x0000002013147824 */ /* 0x000fe400078e00ff */
[----:B------:R-:W-:-:S07]  /*06b0*/  IMAD.MOV.U32 R21, RZ, RZ, RZ ;  /* 0x000000ffff157224 */ /* 0x000fce00078e00ff */
.L_x_151:
        /* <DEDUP_REMOVED lines=182> */
.L_x_150:
[----:B------:R-:W-:Y:S05]  /*1220*/  BSYNC.RECONVERGENT B1 ;  /* 0x0000000000017941 */ /* 0x000fea0003800200 */
.L_x_149:
[C---:B------:R-:W-:Y:S01]  /*1230*/  ISETP.GT.U32.AND P0, PT, R15.reuse, 0x3, PT ;  /* 0x000000030f00780c */ /* 0x040fe20003f04070 */
[----:B------:R-:W-:Y:S01]  /*1240*/  VIADD R14, R14, 0x1 ;  /* 0x000000010e0e7836 */ /* 0x000fe20000000000 */
[--C-:B------:R-:W-:Y:S02]  /*1250*/  SHF.R.U64 R15, R15, 0x2, R12.reuse ;  /* 0x000000020f0f7819 */ /* 0x100fe4000000120c */
[----:B------:R-:W-:Y:S02]  /*1260*/  ISETP.GT.U32.AND.EX P0, PT, R12, RZ, PT, P0 ;  /* 0x000000ff0c00720c */ /* 0x000fe40003f04100 */
[----:B------:R-:W-:-:S11]  /*1270*/  SHF.R.U32.HI R12, RZ, 0x2, R12 ;  /* 0x00000002ff0c7819 */ /* 0x000fd6000001160c */
[----:B------:R-:W-:Y:S05]  /*1280*/  @P0 BRA `(.L_x_154) ;  /* 0xfffffff000cc0947 */ /* 0x000fea000383ffff */
.L_x_148:
[----:B------:R-:W-:Y:S05]  /*1290*/  BSYNC.RECONVERGENT B0 ;  /* 0x0000000000007941 */ /* 0x000fea0003800200 */
.L_x_147:
[----:B------:R1:W-:Y:S01]  /*12a0*/  STG.E.64 desc[UR8][R4.64+0x18], RZ ;  /* 0x000018ff04007986 */ /* 0x0003e2000c101b08 */
[----:B0-----:R-:W0:Y:S01]  /*12b0*/  LDC.64 R6, c[0x0][0x3a8] ;  /* 0x0000ea00ff067b82 */ /* 0x001e220000000a00 */
[----:B------:R-:W-:Y:S01]  /*12c0*/  BSSY.RECONVERGENT B1, `(.L_x_155) ;  /* 0x00000d4000017945 */ /* 0x000fe20003800200 */
[----:B------:R-:W-:Y:S01]  /*12d0*/  IMAD.MOV.U32 R14, RZ, RZ, R8 ;  /* 0x000000ffff0e7224 */ /* 0x000fe200078e0008 */
[----:B------:R1:W-:Y:S01]  /*12e0*/  STG.E desc[UR8][R4.64+0x20], RZ ;  /* 0x000020ff04007986 */ /* 0x0003e2000c101908 */
[----:B------:R-:W-:-:S03]  /*12f0*/  IMAD.U32 R12, RZ, RZ, UR12 ;  /* 0x0000000cff0c7e24 */ /* 0x000fc6000f8e00ff */
[----:B------:R1:W-:Y:S04]  /*1300*/  STG.E.64 desc[UR8][R4.64+0x28], RZ ;  /* 0x000028ff04007986 */ /* 0x0003e8000c101b08 */
.L_x_163:
[----:B------:R-:W-:Y:S01]  /*1310*/  BSSY.RECONVERGENT B0, `(.L_x_156) ;  /* 0x00000cb000007945 */ /* 0x000fe20003800200 */
.L_x_162:
        /* <DEDUP_REMOVED lines=103> */
.L_x_158:
[----:B------:R-:W-:Y:S01]  /*1990*/  IMAD.MOV.U32 R20, RZ, RZ, 0x0 ;  /* 0x00000000ff147424 */ /* 0x000fe200078e00ff */
[----:B------:R-:W-:Y:S01]  /*19a0*/  LOP3.LUT P0, RZ, R19, 0x7fffffff, RZ, 0xc0, !PT ;  /* 0x7fffffff13ff7812 */ /* 0x000fe2000780c0ff */
[----:B------:R-:W-:-:S06]  /*19b0*/  IMAD.MOV.U32 R21, RZ, RZ, 0x7ff00000 ;  /* 0x7ff00000ff157424 */ /* 0x000fcc00078e00ff */
[----:B------:R-:W-:-:S10]  /*19c0*/  DFMA R20, R18, R20, +INF ;  /* 0x7ff000001214742b */ /* 0x000fd40000000014 */
[----:B------:R-:W-:Y:S02]  /*19d0*/  FSEL R18, R20, RZ, P0 ;  /* 0x000000ff14127208 */ /* 0x000fe40000000000 */
[----:B------:R-:W-:-:S07]  /*19e0*/  FSEL R19, R21, -QNAN , P0 ;  /* 0xfff0000015137808 */ /* 0x000fce0000000000 */
.L_x_159:
[----:B------:R-:W-:Y:S05]  /*19f0*/  BSYNC.RECONVERGENT B2 ;  /* 0x0000000000027941 */ /* 0x000fea0003800200 */
.L_x_157:
        /* <DEDUP_REMOVED lines=15> */
[----:B---3--:R-:W-:-:S08]  /*1af0*/  DFMA R18, R18, -UR4, -R20 ;  /* 0x8000000412127c2b */ /* 0x008fd00008000814 */
        /* <DEDUP_REMOVED lines=71> */
.L_x_161:
[----:B------:R-:W-:Y:S05]  /*1f70*/  BSYNC.RECONVERGENT B2 ;  /* 0x0000000000027941 */ /* 0x000fea0003800200 */
.L_x_160:
[----:B------:R-:W-:Y:S01]  /*1f80*/  DSETP.GTU.AND P0, PT, R16, R24, PT ;  /* 0x000000181000722a */ /* 0x000fe20003f0c000 */
[----:B------:R-:W-:Y:S02]  /*1f90*/  IMAD.MOV.U32 R9, RZ, RZ, R15 ;  /* 0x000000ffff097224 */ /* 0x000fe400078e000f */
[----:B------:R-:W-:-:S11]  /*1fa0*/  IMAD.MOV.U32 R13, RZ, RZ, R2 ;  /* 0x000000ffff0d7224 */ /* 0x000fd600078e0002 */
[----:B------:R-:W-:Y:S05]  /*1fb0*/  @P0 BRA `(.L_x_162) ;  /* 0xfffffff000d80947 */ /* 0x000fea000383ffff */
[----:B------:R-:W-:Y:S05]  /*1fc0*/  BSYNC.RECONVERGENT B0 ;  /* 0x0000000000007941 */ /* 0x000fea0003800200 */
.L_x_156:
[----:B0-----:R-:W2:Y:S02]  /*1fd0*/  LDG.E.64 R2, desc[UR8][R6.64] ;  /* 0x0000000806027981 */ /* 0x001ea4000c1e1b00 */
[----:B--2---:R-:W-:-:S14]  /*1fe0*/  DSETP.GTU.AND P0, PT, R18, -R2, PT ;  /* 0x800000021200722a */ /* 0x004fdc0003f0c000 */
[----:B------:R-:W-:Y:S05]  /*1ff0*/  @P0 BRA `(.L_x_163) ;  /* 0xfffffff000c40947 */ /* 0x000fea000383ffff */
[----:B------:R-:W-:Y:S05]  /*2000*/  BSYNC.RECONVERGENT B1 ;  /* 0x0000000000017941 */ /* 0x000fea0003800200 */
.L_x_155:
        /* <DEDUP_REMOVED lines=13> */
[----:B-----5:R-:W-:-:S07]  /*20e0*/  DFMA R18, -R18, R2, R4 ;  /* 0x000000021212722b */ /* 0x020fce0000000104 */
[----:B------:R0:W-:Y:S05]  /*20f0*/  STG.E.64 desc[UR8][R6.64], R18 ;  /* 0x0000001206007986 */ /* 0x0001ea000c101b08 */
[----:B------:R-:W-:Y:S05]  /*2100*/  @!P0 BRA `(.L_x_146) ;  /* 0xffffffe000b48947 */ /* 0x000fea000383ffff */
[----:B------:R-:W-:Y:S05]  /*2110*/  EXIT ;  /* 0x000000000000794d */ /* 0x000fea0003800000 */
        .weak           $__internal_5_$__cuda_sm20_dblrcp_rn_slowpath_v3
        .type           $__internal_5_$__cuda_sm20_dblrcp_rn_slowpath_v3,@function
        .size           $__internal_5_$__cuda_sm20_dblrcp_rn_slowpath_v3,($__internal_6_$__cuda_sm20_dsqrt_rn_f64_mediumpath_v1 - $__internal_5_$__cuda_sm20_dblrcp_rn_slowpath_v3)
$__internal_5_$__cuda_sm20_dblrcp_rn_slowpath_v3:
        /* <DEDUP_REMOVED lines=30> */
.L_x_166:
        /* <DEDUP_REMOVED lines=12> */
.L_x_164:
[----:B------:R-:W-:Y:S02]  /*23c0*/  ULOP3.LUT UR4, UR11, 0x80000, URZ, 0xfc, !UPT ;  /* 0x000800000b047892 */ /* 0x000fe4000f8efcff */
[----:B------:R-:W-:Y:S02]  /*23d0*/  IMAD.U32 R5, RZ, RZ, UR11 ;  /* 0x0000000bff057e24 */ /* 0x000fe4000f8e00ff */
[----:B------:R-:W-:Y:S02]  /*23e0*/  IMAD.U32 R4, RZ, RZ, UR10 ;  /* 0x0000000aff047e24 */ /* 0x000fe4000f8e00ff */
[----:B------:R-:W-:-:S03]  /*23f0*/  IMAD.U32 R5, RZ, RZ, UR4 ;  /* 0x00000004ff057e24 */ /* 0x000fc6000f8e00ff */
[----:B------:R-:W-:Y:S02]  /*2400*/  R2UR UR4, R4 ;  /* 0x00000000040472ca */ /* 0x000fe400000e0000 */
[----:B------:R-:W-:-:S15]  /*2410*/  R2UR UR5, R5 ;  /* 0x00000000050572ca */ /* 0x000fde00000e0000 */
.L_x_165:
[----:B------:R-:W-:-:S04]  /*2420*/  IMAD.MOV.U32 R3, RZ, RZ, 0x0 ;  /* 0x00000000ff037424 */ /* 0x000fc800078e00ff */
[----:B------:R-:W-:Y:S05]  /*2430*/  RET.REL.NODEC R2 `(_Z7rtnorm2jP17curandStateXORWOWiPdS1_S1_S1_S1_) ;  /* 0xffffffd802f07950 */ /* 0x000fea0003c3ffff */
        .weak           $__internal_6_$__cuda_sm20_dsqrt_rn_f64_mediumpath_v1
        .type           $__internal_6_$__cuda_sm20_dsqrt_rn_f64_mediumpath_v1,@function
        .size           $__internal_6_$__cuda_sm20_dsqrt_rn_f64_mediumpath_v1,(.L_x_228 - $__internal_6_$__cuda_sm20_dsqrt_rn_f64_mediumpath_v1)
$__internal_6_$__cuda_sm20_dsqrt_rn_f64_mediumpath_v1:
        /* <DEDUP_REMOVED lines=11> */
.L_x_167:
        /* <DEDUP_REMOVED lines=24> */
.L_x_169:
[----:B------:R-:W-:-:S11]  /*2670*/  DADD R8, R6, R6 ;  /* 0x0000000006087229 */ /* 0x000fd60000000006 */
.L_x_168:
[----:B------:R-:W-:-:S04]  /*2680*/  IMAD.MOV.U32 R5, RZ, RZ, 0x0 ;  /* 0x00000000ff057424 */ /* 0x000fc800078e00ff */
[----:B------:R-:W-:Y:S05]  /*2690*/  RET.REL.NODEC R4 `(_Z7rtnorm2jP17curandStateXORWOWiPdS1_S1_S1_S1_) ;  /* 0xffffffd804587950 */ /* 0x000fea0003c3ffff */
.L_x_170:
        /* <DEDUP_REMOVED lines=14> */
.L_x_228:


//--------------------- .text._Z7rtnorm0jP17curandStateXORWOWiPdS1_S1_S1_S1_ --------------------------
	.section	.text._Z7rtnorm0jP17curandStateXORWOWiPdS1_S1_S1_S1_,"ax",@progbits
	.align	128
        .global         _Z7rtnorm0jP17curandStateXORWOWiPdS1_S1_S1_S1_
        .type           _Z7rtnorm0jP17curandStateXORWOWiPdS1_S1_S1_S1_,@function
        .size           _Z7rtnorm0jP17curandStateXORWOWiPdS1_S1_S1_S1_,(.L_x_229 - _Z7rtnorm0jP17curandStateXORWOWiPdS1_S1_S1_S1_)
        .other          _Z7rtnorm0jP17curandStateXORWOWiPdS1_S1_S1_S1_,@"STO_CUDA_ENTRY STV_DEFAULT"
_Z7rtnorm0jP17curandStateXORWOWiPdS1_S1_S1_S1_:
.text._Z7rtnorm0jP17curandStateXORWOWiPdS1_S1_S1_S1_:
        /* <DEDUP_REMOVED lines=8> */
[----:B------:R-:W0:Y:S01]  /*0080*/  LDCU UR5, c[0x0][0x370] ;  /* 0x00006e00ff0577ac */ /* 0x000e220008000800 */
[----:B------:R-:W1:Y:S01]  /*0090*/  LDCU.64 UR6, c[0x0][0x358] ;  /* 0x00006b00ff0677ac */ /* 0x000e620008000a00 */
[----:B0-----:R-:W-:-:S12]  /*00a0*/  UIMAD UR4, UR4, UR5, URZ ;  /* 0x00000005040472a4 */ /* 0x001fd8000f8e02ff */
.L_x_190:
[----:B0-----:R-:W0:Y:S01]  /*00b0*/  LDC R4, c[0x0][0x380] ;  /* 0x0000e000ff047b82 */ /* 0x001e220000000800 */
[----:B------:R-:W-:Y:S01]  /*00c0*/  IMAD.MOV.U32 R17, RZ, RZ, -0x75bd8fc ;  /* 0xf8a42704ff117424 */ /* 0x000fe200078e00ff */
[----:B------:R-:W-:Y:S01]  /*00d0*/  ISETP.NE.AND P0, PT, R0, RZ, PT ;  /* 0x000000ff0000720c */ /* 0x000fe20003f05270 */
[----:B------:R-:W-:Y:S01]  /*00e0*/  IMAD.MOV.U32 R6, RZ, RZ, -0x23270784 ;  /* 0xdcd8f87cff067424 */ /* 0x000fe200078e00ff */
[----:B------:R-:W-:Y:S01]  /*00f0*/  BSSY.RECONVERGENT B0, `(.L_x_171) ;  /* 0x00000eb000007945 */ /* 0x000fe20003800200 */
[----:B------:R-:W-:Y:S01]  /*0100*/  SHF.R.S32.HI R8, RZ, 0x1f, R0 ;  /* 0x0000001fff087819 */ /* 0x000fe20000011400 */
[----:B------:R-:W-:Y:S02]  /*0110*/  IMAD.MOV.U32 R13, RZ, RZ, -0x75bd8fc ;  /* 0xf8a42704ff0d7424 */ /* 0x000fe400078e00ff */
[----:B------:R-:W2:Y:S01]  /*0120*/  LDC.64 R2, c[0x0][0x388] ;  /* 0x0000e200ff027b82 */ /* 0x000ea20000000a00 */
[----:B0-----:R-:W-:-:S05]  /*0130*/  LOP3.LUT R4, R4, 0xaad26b49, RZ, 0x3c, !PT ;  /* 0xaad26b4904047812 */ /* 0x001fca00078e3cff */
[----:B------:R-:W-:Y:S02]  /*0140*/  IMAD R7, R4, 0x4182bed5, RZ ;  /* 0x4182bed504077824 */ /* 0x000fe400078e02ff */
[----:B--2---:R-:W-:-:S03]  /*0150*/  IMAD.WIDE R4, R0, 0x30, R2 ;  /* 0x0000003000047825 */ /* 0x004fc600078e0202 */
[C---:B------:R-:W-:Y:S01]  /*0160*/  LOP3.LUT R16, R7.reuse, 0x159a55e5, RZ, 0x3c, !PT ;  /* 0x159a55e507107812 */ /* 0x040fe200078e3cff */
[C---:B------:R-:W-:Y:S02]  /*0170*/  VIADD R10, R7.reuse, 0xd9f6dc18 ;  /* 0xd9f6dc18070a7836 */ /* 0x040fe40000000000 */
[C---:B------:R-:W-:Y:S02]  /*0180*/  VIADD R11, R7.reuse, 0x75bcd15 ;  /* 0x075bcd15070b7836 */ /* 0x040fe40000000000 */
[----:B-1----:R0:W-:Y:S01]  /*0190*/  STG.E.64 desc[UR6][R4.64+0x8], R16 ;  /* 0x0000081004007986 */ /* 0x0021e2000c101b06 */
[----:B------:R-:W-:Y:S02]  /*01a0*/  VIADD R7, R7, 0x583f19 ;  /* 0x00583f1907077836 */ /* 0x000fe40000000000 */
[----:B------:R-:W-:Y:S01]  /*01b0*/  IMAD.MOV.U32 R2, RZ, RZ, -0x23270784 ;  /* 0xdcd8f87cff027424 */ /* 0x000fe200078e00ff */
[----:B------:R0:W-:Y:S01]  /*01c0*/  STG.E.64 desc[UR6][R4.64], R10 ;  /* 0x0000000a04007986 */ /* 0x0001e2000c101b06 */
[----:B------:R-:W-:-:S02]  /*01d0*/  IMAD.MOV.U32 R14, RZ, RZ, R11 ;  /* 0x000000ffff0e7224 */ /* 0x000fc400078e000b */
[----:B------:R-:W-:Y:S01]  /*01e0*/  IMAD.MOV.U32 R3, RZ, RZ, R7 ;  /* 0x000000ffff037224 */ /* 0x000fe200078e0007 */
[----:B------:R0:W-:Y:S01]  /*01f0*/  STG.E.64 desc[UR6][R4.64+0x10], R6 ;  /* 0x0000100604007986 */ /* 0x0001e2000c101b06 */
[----:B------:R-:W-:Y:S01]  /*0200*/  IMAD.MOV.U32 R12, RZ, RZ, R16 ;  /* 0x000000ffff0c7224 */ /* 0x000fe200078e0010 */
[----:B------:R-:W-:Y:S06]  /*0210*/  @!P0 BRA `(.L_x_172) ;  /* 0x0000000c00608947 */ /* 0x000fec0003800000 */
[----:B------:R-:W-:Y:S02]  /*0220*/  IMAD.MOV.U32 R14, RZ, RZ, R11 ;  /* 0x000000ffff0e7224 */ /* 0x000fe400078e000b */
[----:B------:R-:W-:Y:S02]  /*0230*/  IMAD.MOV.U32 R3, RZ, RZ, R7 ;  /* 0x000000ffff037224 */ /* 0x000fe400078e0007 */
[----:B------:R-:W-:Y:S02]  /*0240*/  IMAD.MOV.U32 R12, RZ, RZ, R16 ;  /* 0x000000ffff0c7224 */ /* 0x000fe400078e0010 */
[----:B------:R-:W-:Y:S02]  /*0250*/  IMAD.MOV.U32 R9, RZ, RZ, RZ ;  /* 0x000000ffff097224 */ /* 0x000fe400078e00ff */
[----:B0-----:R-:W-:Y:S02]  /*0260*/  IMAD.MOV.U32 R11, RZ, RZ, R0 ;  /* 0x000000ffff0b7224 */ /* 0x001fe400078e0000 */
[----:B------:R-:W-:-:S02]  /*0270*/  IMAD.MOV.U32 R13, RZ, RZ, -0x75bd8fc ;  /* 0xf8a42704ff0d7424 */ /* 0x000fc400078e00ff */
[----:B------:R-:W-:-:S07]  /*0280*/  IMAD.MOV.U32 R2, RZ, RZ, -0x23270784 ;  /* 0xdcd8f87cff027424 */ /* 0x000fce00078e00ff */
.L_x_178:
        /* <DEDUP_REMOVED lines=8> */
.L_x_177:
[----:B0-----:R-:W-:Y:S02]  /*0310*/  CS2R R14, SRZ ;  /* 0x00000000000e7805 */ /* 0x001fe4000001ff00 */
[----:B------:R-:W-:Y:S02]  /*0320*/  CS2R R2, SRZ ;  /* 0x0000000000027805 */ /* 0x000fe4000001ff00 */
[----:B------:R-:W-:-:S07]  /*0330*/  CS2R R12, SRZ ;  /* 0x00000000000c7805 */ /* 0x000fce000001ff00 */
.L_x_176:
[----:B------:R-:W0:Y:S02]  /*0340*/  LDC.64 R6, c[0x0][0x388] ;  /* 0x0000e200ff067b82 */ /* 0x000e240000000a00 */
[----:B0-----:R-:W-:-:S04]  /*0350*/  IMAD.WIDE R6, R0, 0x30, R6 ;  /* 0x0000003000067825 */ /* 0x001fc800078e0206 */
[----:B------:R-:W-:-:S05]  /*0360*/  IMAD.WIDE.U32 R6, R15, 0x4, R6 ;  /* 0x000000040f067825 */ /* 0x000fca00078e0006 */
[----:B------:R0:W5:Y:S01]  /*0370*/  LDG.E R16, desc[UR6][R6.64+0x4] ;  /* 0x0000040606107981 */ /* 0x000162000c1e1900 */
[----:B------:R-:W-:-:S07]  /*0380*/  IMAD.MOV.U32 R17, RZ, RZ, RZ ;  /* 0x000000ffff117224 */ /* 0x000fce00078e00ff */
.L_x_175:
[----:B-----5:R-:W-:Y:S01]  /*0390*/  SHF.R.U32.HI R22, RZ, R17, R16 ;  /* 0x00000011ff167219 */ /* 0x020fe20000011610 */
[----:B0-----:R-:W-:-:S03]  /*03a0*/  IMAD.SHL.U32 R6, R15, 0x20, RZ ;  /* 0x000000200f067824 */ /* 0x001fc600078e00ff */
[----:B------:R-:W-:Y:S01]  /*03b0*/  LOP3.LUT R7, R22, 0x1, RZ, 0xc0, !PT ;  /* 0x0000000116077812 */ /* 0x000fe200078ec0ff */
[----:B------:R-:W-:-:S03]  /*03c0*/  IMAD.IADD R6, R6, 0x1, R17 ;  /* 0x0000000106067824 */ /* 0x000fc600078e0211 */
        /* <DEDUP_REMOVED lines=10> */
[----:B------:R-:W4:Y:S04]  /*0470*/  @P2 LDG.E R24, desc[UR6][R6.64+0x38] ;  /* 0x0000380606182981 */ /* 0x000f28000c1e1900 */
[----:B------:R-:W4:Y:S04]  /*0480*/  @P4 LDG.E R27, desc[UR6][R6.64+0x50] ;  /* 0x00005006061b4981 */ /* 0x000f28000c1e1900 */
[----:B------:R-:W4:Y:S01]  /*0490*/  @P5 LDG.E R29, desc[UR6][R6.64+0x64] ;  /* 0x00006406061d5981 */ /* 0x000f22000c1e1900 */
[----:B--2---:R-:W-:-:S03]  /*04a0*/  @!P0 LOP3.LUT R14, R14, R19, RZ, 0x3c, !PT ;  /* 0x000000130e0e8212 */ /* 0x004fc600078e3cff */
[----:B------:R-:W2:Y:S01]  /*04b0*/  @!P0 LDG.E R19, desc[UR6][R6.64+0x4] ;  /* 0x0000040606138981 */ /* 0x000ea2000c1e1900 */
[----:B---3--:R-:W-:-:S03]  /*04c0*/  @P1 LOP3.LUT R14, R14, R21, RZ, 0x3c, !PT ;  /* 0x000000150e0e1212 */ /* 0x008fc600078e3cff */
[----:B------:R-:W3:Y:S01]  /*04d0*/  @!P0 LDG.E R21, desc[UR6][R6.64+0xc] ;  /* 0x00000c0606158981 */ /* 0x000ee2000c1e1900 */
[----:B----4-:R-:W-:-:S03]  /*04e0*/  @!P0 LOP3.LUT R3, R3, R18, RZ, 0x3c, !PT ;  /* 0x0000001203038212 */ /* 0x010fc600078e3cff */
[----:B------:R-:W4:Y:S01]  /*04f0*/  @!P0 LDG.E R18, desc[UR6][R6.64+0x8] ;  /* 0x0000080606128981 */ /* 0x000f22000c1e1900 */
        /* <DEDUP_REMOVED lines=8> */
[----:B--2---:R-:W-:-:S03]  /*0580*/  @!P0 LOP3.LUT R12, R12, R19, RZ, 0x3c, !PT ;  /* 0x000000130c0c8212 */ /* 0x004fc600078e3cff */
[----:B------:R-:W2:Y:S01]  /*0590*/  @P2 LDG.E R19, desc[UR6][R6.64+0x2c] ;  /* 0x00002c0606132981 */ /* 0x000ea2000c1e1900 */
[----:B---3--:R-:W-:-:S03]  /*05a0*/  @!P0 LOP3.LUT R2, R2, R21, RZ, 0x3c, !PT ;  /* 0x0000001502028212 */ /* 0x008fc600078e3cff */
[----:B------:R-:W3:Y:S01]  /*05b0*/  @P2 LDG.E R21, desc[UR6][R6.64+0x34] ;  /* 0x0000340606152981 */ /* 0x000ee2000c1e1900 */
[----:B----4-:R-:W-:-:S03]  /*05c0*/  @!P0 LOP3.LUT R13, R13, R18, RZ, 0x3c, !PT ;  /* 0x000000120d0d8212 */ /* 0x010fc600078e3cff */
        /* <DEDUP_REMOVED lines=25> */
[----:B------:R-:W-:Y:S02]  /*0760*/  LOP3.LUT P0, RZ, R22, 0x80, RZ, 0xc0, !PT ;  /* 0x0000008016ff7812 */ /* 0x000fe4000780c0ff */
[----:B------:R-:W-:-:S04]  /*0770*/  @P5 LOP3.LUT R14, R14, R29, RZ, 0x3c, !PT ;  /* 0x0000001d0e0e5212 */ /* 0x000fc800078e3cff */
[----:B------:R-:W-:-:S07]  /*0780*/  @P6 LOP3.LUT R14, R14, R27, RZ, 0x3c, !PT ;  /* 0x0000001b0e0e6212 */ /* 0x000fce00078e3cff */
        /* <DEDUP_REMOVED lines=17> */
[----:B--2---:R-:W-:Y:S02]  /*08a0*/  @P6 LOP3.LUT R12, R12, R19, RZ, 0x3c, !PT ;  /* 0x000000130c0c6212 */ /* 0x004fe400078e3cff */
[----:B---3--:R-:W-:Y:S02]  /*08b0*/  @P6 LOP3.LUT R2, R2, R21, RZ, 0x3c, !PT ;  /* 0x0000001502026212 */ /* 0x008fe400078e3cff */
[----:B----4-:R-:W-:Y:S02]  /*08c0*/  @P6 LOP3.LUT R13, R13, R18, RZ, 0x3c, !PT ;  /* 0x000000120d0d6212 */ /* 0x010fe400078e3cff */
        /* <DEDUP_REMOVED lines=33> */
[----:B---3--:R-:W-:Y:S02]  /*0ae0*/  @P0 LOP3.LUT R2, R2, R21, RZ, 0x3c, !PT ;  /* 0x0000001502020212 */ /* 0x008fe400078e3cff */
[----:B------:R-:W-:Y:S01]  /*0af0*/  LOP3.LUT P0, RZ, R22, 0x8000, RZ, 0xc0, !PT ;  /* 0x0000800016ff7812 */ /* 0x000fe2000780c0ff */
[----:B------:R-:W3:Y:S01]  /*0b00*/  @P2 LDG.E R21, desc[UR6][R6.64+0xcc] ;  /* 0x0000cc0606152981 */ /* 0x000ee2000c1e1900 */
[----:B----4-:R-:W-:-:S03]  /*0b10*/  @P1 LOP3.LUT R12, R12, R23, RZ, 0x3c, !PT ;  /* 0x000000170c0c1212 */ /* 0x010fc600078e3cff */
[----:B------:R-:W4:Y:S04]  /*0b20*/  @P2 LDG.E R22, desc[UR6][R6.64+0xd0] ;  /* 0x0000d00606162981 */ /* 0x000f28000c1e1900 */
[----:B------:R-:W4:Y:S01]  /*0b30*/  @P2 LDG.E R23, desc[UR6][R6.64+0xd4] ;  /* 0x0000d40606172981 */ /* 0x000f22000c1e1900 */
[----:B------:R-:W-:-:S03]  /*0b40*/  @P1 LOP3.LUT R3, R3, R20, RZ, 0x3c, !PT ;  /* 0x0000001403031212 */ /* 0x000fc600078e3cff */
[----:B------:R-:W4:Y:S01]  /*0b50*/  @P3 LDG.E R20, desc[UR6][R6.64+0xec] ;  /* 0x0000ec0606143981 */ /* 0x000f22000c1e1900 */
[----:B------:R-:W-:Y:S02]  /*0b60*/  @P5 LOP3.LUT R14, R14, R29, RZ, 0x3c, !PT ;  /* 0x0000001d0e0e5212 */ /* 0x000fe400078e3cff */
[----:B------:R-:W-:Y:S01]  /*0b70*/  @P2 LOP3.LUT R3, R3, R24, RZ, 0x3c, !PT ;  /* 0x0000001803032212 */ /* 0x000fe200078e3cff */
[----:B------:R-:W4:Y:S04]  /*0b80*/  @P0 LDG.E R26, desc[UR6][R6.64+0x13c] ;  /* 0x00013c06061a0981 */ /* 0x000f28000c1e1900 */
        /* <DEDUP_REMOVED lines=36> */
[----:B--2---:R-:W-:Y:S02]  /*0dd0*/  @P5 LOP3.LUT R2, R2, R19, RZ, 0x3c, !PT ;  /* 0x0000001302025212 */ /* 0x004fe400078e3cff */
[----:B---3--:R-:W-:Y:S02]  /*0de0*/  @P6 LOP3.LUT R12, R12, R21, RZ, 0x3c, !PT ;  /* 0x000000150c0c6212 */ /* 0x008fe400078e3cff */
[----:B----4-:R-:W-:Y:S02]  /*0df0*/  @P6 LOP3.LUT R13, R13, R22, RZ, 0x3c, !PT ;  /* 0x000000160d0d6212 */ /* 0x010fe400078e3cff */
[----:B------:R-:W-:-:S02]  /*0e00*/  @P6 LOP3.LUT R2, R2, R23, RZ, 0x3c, !PT ;  /* 0x0000001702026212 */ /* 0x000fc400078e3cff */
[----:B------:R-:W-:Y:S02]  /*0e10*/  @P6 LOP3.LUT R3, R3, R18, RZ, 0x3c, !PT ;  /* 0x0000001203036212 */ /* 0x000fe400078e3cff */
        /* <DEDUP_REMOVED lines=8> */
[----:B------:R-:W0:Y:S01]  /*0ea0*/  LDC.64 R6, c[0x0][0x388] ;  /* 0x0000e200ff067b82 */ /* 0x000e220000000a00 */
[----:B------:R-:W-:Y:S01]  /*0eb0*/  VIADD R10, R10, 0x1 ;  /* 0x000000010a0a7836 */ /* 0x000fe20000000000 */
[----:B------:R-:W-:-:S04]  /*0ec0*/  LOP3.LUT R15, R11, 0x3, RZ, 0xc0, !PT ;  /* 0x000000030b0f7812 */ /* 0x000fc800078ec0ff */
[----:B------:R-:W-:Y:S01]  /*0ed0*/  ISETP.GE.U32.AND P0, PT, R10, R15, PT ;  /* 0x0000000f0a00720c */ /* 0x000fe20003f06070 */
[----:B0-----:R-:W-:-:S05]  /*0ee0*/  IMAD.WIDE R6, R0, 0x30, R6 ;  /* 0x0000003000067825 */ /* 0x001fca00078e0206 */
[----:B------:R0:W-:Y:S04]  /*0ef0*/  STG.E desc[UR6][R6.64+0x4], R14 ;  /* 0x0000040e06007986 */ /* 0x0001e8000c101906 */
[----:B------:R0:W-:Y:S04]  /*0f00*/  STG.E.64 desc[UR6][R6.64+0x8], R12 ;  /* 0x0000080c06007986 */ /* 0x0001e8000c101b06 */
[----:B------:R0:W-:Y:S01]  /*0f10*/  STG.E.64 desc[UR6][R6.64+0x10], R2 ;  /* 0x0000100206007986 */ /* 0x0001e2000c101b06 */
[----:B------:R-:W-:Y:S05]  /*0f20*/  @!P0 BRA `(.L_x_177) ;  /* 0xfffffff000f88947 */ /* 0x000fea000383ffff */
.L_x_174:
[----:B------:R-:W-:Y:S05]  /*0f30*/  BSYNC.RECONVERGENT B1 ;  /* 0x0000000000017941 */ /* 0x000fea0003800200 */
.L_x_173:
[----:B------:R-:W-:Y:S01]  /*0f40*/  ISETP.GT.U32.AND P0, PT, R11, 0x3, PT ;  /* 0x000000030b00780c */ /* 0x000fe20003f04070 */
[----:B------:R-:W-:Y:S01]  /*0f50*/  VIADD R9, R9, 0x1 ;  /* 0x0000000109097836 */ /* 0x000fe20000000000 */
[--C-:B------:R-:W-:Y:S02]  /*0f60*/  SHF.R.U64 R11, R11, 0x2, R8.reuse ;  /* 0x000000020b0b7819 */ /* 0x100fe40000001208 */
[----:B------:R-:W-:Y:S02]  /*0f70*/  ISETP.GT.U32.AND.EX P0, PT, R8, RZ, PT, P0 ;  /* 0x000000ff0800720c */ /* 0x000fe40003f04100 */
[----:B------:R-:W-:-:S11]  /*0f80*/  SHF.R.U32.HI R8, RZ, 0x2, R8 ;  /* 0x00000002ff087819 */ /* 0x000fd60000011608 */
[----:B------:R-:W-:Y:S05]  /*0f90*/  @P0 BRA `(.L_x_178) ;  /* 0xfffffff000bc0947 */ /* 0x000fea000383ffff */
.L_x_172:
[----:B------:R-:W-:Y:S05]  /*0fa0*/  BSYNC.RECONVERGENT B0 ;  /* 0x0000000000007941 */ /* 0x000fea0003800200 */
.L_x_171:
[----:B0-----:R-:W0:Y:S01]  /*0fb0*/  LDC.64 R4, c[0x0][0x388] ;  /* 0x0000e200ff047b82 */ /* 0x001e220000000a00 */
[----:B------:R-:W1:Y:S01]  /*0fc0*/  LDCU UR5, c[0x0][0x380] ;  /* 0x00007000ff0577ac */ /* 0x000e620008000800 */
[----:B------:R-:W-:Y:S01]  /*0fd0*/  BSSY.RECONVERGENT B2, `(.L_x_179) ;  /* 0x0000103000027945 */ /* 0x000fe20003800200 */
[----:B------:R-:W-:Y:S01]  /*0fe0*/  IMAD.MOV.U32 R11, RZ, RZ, RZ ;  /* 0x000000ffff0b7224 */ /* 0x000fe200078e00ff */
[----:B------:R-:W-:Y:S01]  /*0ff0*/  CS2R R16, SRZ ;  /* 0x0000000000107805 */ /* 0x000fe2000001ff00 */
[----:B-1----:R-:W-:-:S04]  /*1000*/  ULOP3.LUT UR5, UR5, 0xaad26b49, URZ, 0x3c, !UPT ;  /* 0xaad26b4905057892 */ /* 0x002fc8000f8e3cff */
[----:B------:R-:W-:Y:S01]  /*1010*/  UIMAD UR5, UR5, 0x4182bed5, URZ ;  /* 0x4182bed5050578a4 */ /* 0x000fe2000f8e02ff */
[----:B0-----:R-:W-:-:S03]  /*1020*/  IMAD.WIDE R4, R0, 0x30, R4 ;  /* 0x0000003000047825 */ /* 0x001fc600078e0204 */
[----:B------:R-:W-:Y:S02]  /*1030*/  UIADD3 UR5, UPT, UPT, UR5, -0x260923e8, URZ ;  /* 0xd9f6dc1805057890 */ /* 0x000fe4000fffe0ff */
[----:B------:R0:W-:Y:S04]  /*1040*/  STG.E.64 desc[UR6][R4.64+0x18], RZ ;  /* 0x000018ff04007986 */ /* 0x0001e8000c101b06 */
[----:B------:R0:W-:Y:S01]  /*1050*/  STG.E desc[UR6][R4.64+0x20], RZ ;  /* 0x000020ff04007986 */ /* 0x0001e2000c101906 */
[----:B------:R-:W-:-:S03]  /*1060*/  IMAD.U32 R28, RZ, RZ, UR5 ;  /* 0x00000005ff1c7e24 */ /* 0x000fc6000f8e00ff */
[----:B------:R0:W-:Y:S04]  /*1070*/  STG.E.64 desc[UR6][R4.64+0x28], RZ ;  /* 0x000028ff04007986 */ /* 0x0001e8000c101b06 */
.L_x_189:
[----:B------:R-:W-:Y:S01]  /*1080*/  BSSY.RECONVERGENT B1, `(.L_x_180) ;  /* 0x00000f3000017945 */ /* 0x000fe20003800200 */
.L_x_188:
        /* <DEDUP_REMOVED lines=9> */
[----:B------:R-:W-:Y:S01]  /*1120*/  IMAD.MOV.U32 R29, RZ, RZ, R3 ;  /* 0x000000ffff1d7224 */ /* 0x000fe200078e0003 */
[----:B------:R-:W-:Y:S01]  /*1130*/  LOP3.LUT R7, R7, R14, RZ, 0x3c, !PT ;  /* 0x0000000e07077212 */ /* 0x000fe200078e3cff */
[----:B------:R-:W-:Y:S01]  /*1140*/  BSSY.RECONVERGENT B3, `(.L_x_183) ;  /* 0x0000078000037945 */ /* 0x000fe20003800200 */
[----:B------:R-:W-:Y:S02]  /*1150*/  LOP3.LUT R9, R9, R12, RZ, 0x3c, !PT ;  /* 0x0000000c09097212 */ /* 0x000fe400078e3cff */
[----:B------:R-:W-:Y:S01]  /*1160*/  SHF.R.U32.HI R10, RZ, 0x2, R13 ;  /* 0x00000002ff0a7819 */ /* 0x000fe2000001160d */
[----:B------:R-:W-:-:S03]  /*1170*/  IMAD.SHL.U32 R8, R7, 0x2, RZ ;  /* 0x0000000207087824 */ /* 0x000fc600078e00ff */
[----:B------:R-:W-:Y:S02]  /*1180*/  LOP3.LUT R10, R10, R13, RZ, 0x3c, !PT ;  /* 0x0000000d0a0a7212 */ /* 0x000fe400078e3cff */
[----:B------:R-:W-:Y:S01]  /*1190*/  LOP3.LUT R6, R7, R8, R6, 0x96, !PT ;  /* 0x0000000807067212 */ /* 0x000fe200078e9606 */
[----:B------:R-:W-:-:S03]  /*11a0*/  IMAD.SHL.U32 R7, R9, 0x2, RZ ;  /* 0x0000000209077824 */ /* 0x000fc600078e00ff */
[----:B------:R-:W-:-:S04]  /*11b0*/  LOP3.LUT R6, R6, R3, RZ, 0x3c, !PT ;  /* 0x0000000306067212 */ /* 0x000fc800078e3cff */
[----:B------:R-:W-:Y:S01]  /*11c0*/  IADD3 R11, PT, PT, R28, 0x587c5, R6 ;  /* 0x000587c51c0b7810 */ /* 0x000fe20007ffe006 */
[----:B------:R-:W-:-:S05]  /*11d0*/  IMAD.SHL.U32 R8, R6, 0x10, RZ ;  /* 0x0000001006087824 */ /* 0x000fca00078e00ff */
[----:B------:R-:W-:-:S04]  /*11e0*/  LOP3.LUT R7, R9, R7, R8, 0x96, !PT ;  /* 0x0000000709077212 */ /* 0x000fc800078e9608 */
[----:B------:R-:W-:-:S04]  /*11f0*/  LOP3.LUT R7, R7, R6, RZ, 0x3c, !PT ;  /* 0x0000000607077212 */ /* 0x000fc800078e3cff */
[----:B------:R-:W-:Y:S01]  /*1200*/  IADD3 R8, PT, PT, R28, 0xb0f8a, R7 ;  /* 0x000b0f8a1c087810 */ /* 0x000fe20007ffe007 */
[----:B------:R1:W-:Y:S04]  /*1210*/  STG.E.64 desc[UR6][R4.64+0x8], R6 ;  /* 0x0000080604007986 */ /* 0x0003e8000c101b06 */
[----:B------:R-:W-:-:S04]  /*1220*/  IMAD.WIDE.U32 R8, R8, 0x200000, RZ ;  /* 0x0020000008087825 */ /* 0x000fc800078e00ff */
[----:B------:R-:W-:Y:S01]  /*1230*/  IMAD.MOV.U32 R13, RZ, RZ, R9 ;  /* 0x000000ffff0d7224 */ /* 0x000fe200078e0009 */
[----:B------:R-:W-:Y:S01]  /*1240*/  LOP3.LUT R12, R8, R11, RZ, 0x3c, !PT ;  /* 0x0000000b080c7212 */ /* 0x000fe200078e3cff */
[C---:B------:R-:W-:Y:S01]  /*1250*/  IMAD.SHL.U32 R8, R10.reuse, 0x2, RZ ;  /* 0x000000020a087824 */ /* 0x040fe200078e00ff */
[----:B------:R-:W-:Y:S01]  /*1260*/  SHF.R.U32.HI R11, RZ, 0x2, R2 ;  /* 0x00000002ff0b7819 */ /* 0x000fe20000011602 */
[----:B------:R-:W-:Y:S01]  /*1270*/  IMAD.SHL.U32 R9, R7, 0x10, RZ ;  /* 0x0000001007097824 */ /* 0x000fe200078e00ff */
[----:B------:R-:W2:Y:S02]  /*1280*/  I2F.F64.U64 R20, R12 ;  /* 0x0000000c00147312 */ /* 0x000ea40000301800 */
[----:B------:R-:W-:Y:S01]  /*1290*/  LOP3.LUT R2, R11, R2, RZ, 0x3c, !PT ;  /* 0x000000020b027212 */ /* 0x000fe200078e3cff */
[----:B------:R-:W-:Y:S01]  /*12a0*/  IMAD.MOV.U32 R11, RZ, RZ, 0x3ca00000 ;  /* 0x3ca00000ff0b7424 */ /* 0x000fe200078e00ff */
[----:B------:R-:W-:Y:S01]  /*12b0*/  LOP3.LUT R8, R10, R8, R9, 0x96, !PT ;  /* 0x000000080a087212 */ /* 0x000fe200078e9609 */
[----:B------:R-:W-:-:S02]  /*12c0*/  IMAD.MOV.U32 R10, RZ, RZ, 0x0 ;  /* 0x00000000ff0a7424 */ /* 0x000fc400078e00ff */
[----:B------:R-:W-:Y:S01]  /*12d0*/  IMAD.SHL.U32 R14, R2, 0x2, RZ ;  /* 0x00000002020e7824 */ /* 0x000fe200078e00ff */
[----:B------:R-:W-:-:S04]  /*12e0*/  LOP3.LUT R8, R8, R7, RZ, 0x3c, !PT ;  /* 0x0000000708087212 */ /* 0x000fc800078e3cff */
[----:B------:R-:W-:Y:S01]  /*12f0*/  IADD3 R17, PT, PT, R28, 0x10974f, R8 ;  /* 0x0010974f1c117810 */ /* 0x000fe20007ffe008 */
[----:B------:R-:W-:Y:S01]  /*1300*/  IMAD.SHL.U32 R9, R8, 0x10, RZ ;  /* 0x0000001008097824 */ /* 0x000fe200078e00ff */
[----:B--2---:R-:W-:Y:S01]  /*1310*/  DFMA R20, R20, R10, 5.5511151231257827021e-17 ;  /* 0x3c9000001414742b */ /* 0x004fe2000000000a */
[----:B------:R-:W-:-:S03]  /*1320*/  VIADD R28, R28, 0x161f14 ;  /* 0x00161f141c1c7836 */ /* 0x000fc60000000000 */
[----:B------:R-:W-:Y:S02]  /*1330*/  LOP3.LUT R9, R2, R14, R9, 0x96, !PT ;  /* 0x0000000e02097212 */ /* 0x000fe400078e9609 */
[----:B------:R1:W-:Y:S02]  /*1340*/  STG.E.64 desc[UR6][R4.64], R28 ;  /* 0x0000001c04007986 */ /* 0x0003e4000c101b06 */
[----:B------:R-:W-:Y:S02]  /*1350*/  LOP3.LUT R9, R9, R8, RZ, 0x3c, !PT ;  /* 0x0000000809097212 */ /* 0x000fe400078e3cff */
[----:B------:R-:W-:Y:S01]  /*1360*/  ISETP.GT.AND P0, PT, R21, 0xfffff, PT ;  /* 0x000fffff1500780c */ /* 0x000fe20003f04270 */
[----:B------:R-:W-:Y:S02]  /*1370*/  IMAD.MOV.U32 R12, RZ, RZ, R20 ;  /* 0x000000ffff0c7224 */ /* 0x000fe400078e0014 */
[----:B------:R1:W-:Y:S01]  /*1380*/  STG.E.64 desc[UR6][R4.64+0x10], R8 ;  /* 0x0000100804007986 */ /* 0x0003e2000c101b06 */
[----:B------:R-:W-:-:S02]  /*1390*/  IMAD.MOV.U32 R13, RZ, RZ, R21 ;  /* 0x000000ffff0d7224 */ /* 0x000fc400078e0015 */
[----:B------:R-:W-:Y:S02]  /*13a0*/  IMAD.IADD R14, R9, 0x1, R28 ;  /* 0x00000001090e7824 */ /* 0x000fe400078e021c */
[----:B------:R-:W-:Y:S02]  /*13b0*/  IMAD.MOV.U32 R18, RZ, RZ, R20 ;  /* 0x000000ffff127224 */ /* 0x000fe400078e0014 */
[----:B------:R-:W-:-:S03]  /*13c0*/  IMAD.WIDE.U32 R14, R14, 0x200000, RZ ;  /* 0x002000000e0e7825 */ /* 0x000fc600078e00ff */
[----:B------:R-:W-:Y:S01]  /*13d0*/  @!P0 DMUL R12, R12, 1.80143985094819840000e+16 ;  /* 0x435000000c0c8828 */ /* 0x000fe20000000000 */
[----:B------:R-:W-:-:S06]  /*13e0*/  LOP3.LUT R14, R14, R17, RZ, 0x3c, !PT ;  /* 0x000000110e0e7212 */ /* 0x000fcc00078e3cff */
[----:B------:R-:W2:Y:S03]  /*13f0*/  I2F.F64.U64 R14, R14 ;  /* 0x0000000e000e7312 */ /* 0x000ea60000301800 */
[----:B------:R-:W-:Y:S02]  /*1400*/  @!P0 IMAD.MOV.U32 R21, RZ, RZ, R13 ;  /* 0x000000ffff158224 */ /* 0x000fe400078e000d */
[----:B------:R-:W-:Y:S02]  /*1410*/  @!P0 IMAD.MOV.U32 R18, RZ, RZ, R12 ;  /* 0x000000ffff128224 */ /* 0x000fe400078e000c */
[----:B------:R-:W-:-:S05]  /*1420*/  VIADD R2, R21, 0xffffffff ;  /* 0xffffffff15027836 */ /* 0x000fca0000000000 */
[----:B------:R-:W-:Y:S01]  /*1430*/  ISETP.GT.U32.AND P1, PT, R2, 0x7feffffe, PT ;  /* 0x7feffffe0200780c */ /* 0x000fe20003f24070 */
[----:B------:R-:W-:Y:S01]  /*1440*/  IMAD.MOV.U32 R2, RZ, RZ, -0x3ff ;  /* 0xfffffc01ff027424 */ /* 0x000fe200078e00ff */
[----:B--2---:R-:W-:Y:S01]  /*1450*/  DFMA R10, R14, 2.2204460492503130808e-16, R10 ;  /* 0x3cb000000e0a782b */ /* 0x004fe2000000000a */
[----:B------:R-:W-:-:S10]  /*1460*/  @!P0 IMAD.MOV.U32 R2, RZ, RZ, -0x435 ;  /* 0xfffffbcbff028424 */ /* 0x000fd400078e00ff */
[----:B-1----:R-:W-:Y:S05]  /*1470*/  @P1 BRA `(.L_x_184) ;  /* 0x0000000000f81947 */ /* 0x002fea0003800000 */
[C---:B------:R-:W-:Y:S01]  /*1480*/  LOP3.LUT R12, R21.reuse, 0xfffff, RZ, 0xc0, !PT ;  /* 0x000fffff150c7812 */ /* 0x040fe200078ec0ff */
[----:B------:R-:W-:Y:S01]  /*1490*/  IMAD.MOV.U32 R24, RZ, RZ, -0x748574fc ;  /* 0x8b7a8b04ff187424 */ /* 0x000fe200078e00ff */
[----:B------:R-:W-:Y:S01]  /*14a0*/  UMOV UR8, 0x3ae80f1e ;  /* 0x3ae80f1e00087882 */ /* 0x000fe20000000000 */
[----:B------:R-:W-:Y:S01]  /*14b0*/  IMAD.MOV.U32 R25, RZ, RZ, 0x3ed0ee25 ;  /* 0x3ed0ee25ff197424 */ /* 0x000fe200078e00ff */
[----:B------:R-:W-:Y:S01]  /*14c0*/  LOP3.LUT R19, R12, 0x3ff00000, RZ, 0xfc, !PT ;  /* 0x3ff000000c137812 */ /* 0x000fe200078efcff */
[----:B------:R-:W-:Y:S01]  /*14d0*/  IMAD.MOV.U32 R12, RZ, RZ, RZ ;  /* 0x000000ffff0c7224 */ /* 0x000fe200078e00ff */
[----:B------:R-:W-:Y:S01]  /*14e0*/  UMOV UR9, 0x3eb1380b ;  /* 0x3eb1380b00097882 */ /* 0x000fe20000000000 */
[----:B------:R-:W-:Y:S02]  /*14f0*/  LEA.HI R21, R21, R2, RZ, 0xc ;  /* 0x0000000215157211 */ /* 0x000fe400078f60ff */
[----:B------:R-:W-:-:S13]  /*1500*/  ISETP.GE.U32.AND P0, PT, R19, 0x3ff6a09f, PT ;  /* 0x3ff6a09f1300780c */ /* 0x000fda0003f06070 */
[----:B------:R-:W-:Y:S02]  /*1510*/  @P0 VIADD R13, R19, 0xfff00000 ;  /* 0xfff00000130d0836 */ /* 0x000fe40000000000 */
[----:B------:R-:W-:Y:S02]  /*1520*/  @P0 VIADD R21, R21, 0x1 ;  /* 0x0000000115150836 */ /* 0x000fe40000000000 */
[----:B------:R-:W-:-:S03]  /*1530*/  @P0 IMAD.MOV.U32 R19, RZ, RZ, R13 ;  /* 0x000000ffff130224 */ /* 0x000fc600078e000d */
[----:B------:R-:W-:Y:S01]  /*1540*/  LOP3.LUT R20, R21, 0x80000000, RZ, 0x3c, !PT ;  /* 0x8000000015147812 */ /* 0x000fe200078e3cff */
[----:B------:R-:W-:Y:S02]  /*1550*/  IMAD.MOV.U32 R21, RZ, RZ, 0x43300000 ;  /* 0x43300000ff157424 */ /* 0x000fe400078e00ff */
[C---:B------:R-:W-:Y:S02]  /*1560*/  DADD R22, R18.reuse, 1 ;  /* 0x3ff0000012167429 */ /* 0x040fe40000000000 */
[----:B------:R-:W-:-:S04]  /*1570*/  DADD R18, R18, -1 ;  /* 0xbff0000012127429 */ /* 0x000fc80000000000 */
[----:B------:R-:W1:Y:S02]  /*1580*/  MUFU.RCP64H R13, R23 ;  /* 0x00000017000d7308 */ /* 0x000e640000001800 */
[----:B-1----:R-:W-:-:S08]  /*1590*/  DFMA R14, -R22, R12, 1 ;  /* 0x3ff00000160e742b */ /* 0x002fd0000000010c */
[----:B------:R-:W-:-:S08]  /*15a0*/  DFMA R14, R14, R14, R14 ;  /* 0x0000000e0e0e722b */ /* 0x000fd0000000000e */
[----:B------:R-:W-:-:S08]  /*15b0*/  DFMA R12, R12, R14, R12 ;  /* 0x0000000e0c0c722b */ /* 0x000fd0000000000c */
[----:B------:R-:W-:-:S08]  /*15c0*/  DMUL R14, R18, R12 ;  /* 0x0000000c120e7228 */ /* 0x000fd00000000000 */
[----:B------:R-:W-:-:S08]  /*15d0*/  DFMA R14, R18, R12, R14 ;  /* 0x0000000c120e722b */ /* 0x000fd0000000000e */
        /* <DEDUP_REMOVED lines=21> */
[----:B------:R-:W-:Y:S02]  /*1730*/  DFMA R22, R18, -R14, R22 ;  /* 0x8000000e1216722b */ /* 0x000fe40000000016 */
[----:B------:R-:W-:Y:S01]  /*1740*/  DADD R20, R20, -UR8 ;  /* 0x8000000814147e29 */ /* 0x000fe20008000000 */
[----:B------:R-:W-:Y:S01]  /*1750*/  UMOV UR8, 0x55555554 ;  /* 0x5555555400087882 */ /* 0x000fe20000000000 */
[----:B------:R-:W-:Y:S02]  /*1760*/  UMOV UR9, 0x3fb55555 ;  /* 0x3fb5555500097882 */ /* 0x000fe40000000000 */
[----:B------:R-:W-:Y:S01]  /*1770*/  DFMA R24, R16, R24, UR8 ;  /* 0x0000000810187e2b */ /* 0x000fe20008000018 */
[----:B------:R-:W-:Y:S01]  /*1780*/  UMOV UR8, 0xfefa39ef ;  /* 0xfefa39ef00087882 */ /* 0x000fe20000000000 */
[----:B------:R-:W-:Y:S01]  /*1790*/  UMOV UR9, 0x3fe62e42 ;  /* 0x3fe62e4200097882 */ /* 0x000fe20000000000 */
[----:B------:R-:W-:-:S02]  /*17a0*/  DMUL R22, R12, R22 ;  /* 0x000000160c167228 */ /* 0x000fc40000000000 */
[----:B------:R-:W-:-:S03]  /*17b0*/  DFMA R18, R20, UR8, R14 ;  /* 0x0000000814127c2b */ /* 0x000fc6000800000e */
[----:B------:R-:W-:-:S05]  /*17c0*/  DMUL R24, R16, R24 ;  /* 0x0000001810187228 */ /* 0x000fca0000000000 */
[----:B------:R-:W-:Y:S01]  /*17d0*/  DFMA R12, R20, -UR8, R18 ;  /* 0x80000008140c7c2b */ /* 0x000fe20008000012 */
[----:B------:R-:W-:Y:S01]  /*17e0*/  UMOV UR8, 0x3b39803f ;  /* 0x3b39803f00087882 */ /* 0x000fe20000000000 */
[----:B------:R-:W-:Y:S01]  /*17f0*/  UMOV UR9, 0x3c7abc9e ;  /* 0x3c7abc9e00097882 */ /* 0x000fe20000000000 */
[----:B------:R-:W-:-:S05]  /*1800*/  DFMA R22, R14, R24, R22 ;  /* 0x000000180e16722b */ /* 0x000fca0000000016 */
[----:B------:R-:W-:-:S08]  /*1810*/  DADD R12, -R14, R12 ;  /* 0x000000000e0c7229 */ /* 0x000fd0000000010c */
[----:B------:R-:W-:-:S08]  /*1820*/  DADD R12, R22, -R12 ;  /* 0x00000000160c7229 */ /* 0x000fd0000000080c */
[----:B------:R-:W-:-:S08]  /*1830*/  DFMA R12, R20, UR8, R12 ;  /* 0x00000008140c7c2b */ /* 0x000fd0000800000c */
[----:B------:R-:W-:Y:S01]  /*1840*/  DADD R12, R18, R12 ;  /* 0x00000000120c7229 */ /* 0x000fe2000000000c */
[----:B------:R-:W-:Y:S10]  /*1850*/  BRA `(.L_x_185) ;  /* 0x0000000000187947 */ /* 0x000ff40003800000 */
.L_x_184:
[----:B------:R-:W-:Y:S01]  /*1860*/  IMAD.MOV.U32 R14, RZ, RZ, 0x0 ;  /* 0x00000000ff0e7424 */ /* 0x000fe200078e00ff */
[----:B------:R-:W-:Y:S01]  /*1870*/  LOP3.LUT P0, RZ, R13, 0x7fffffff, RZ, 0xc0, !PT ;  /* 0x7fffffff0dff7812 */ /* 0x000fe2000780c0ff */
[----:B------:R-:W-:-:S06]  /*1880*/  IMAD.MOV.U32 R15, RZ, RZ, 0x7ff00000 ;  /* 0x7ff00000ff0f7424 */ /* 0x000fcc00078e00ff */
[----:B------:R-:W-:-:S10]  /*1890*/  DFMA R14, R12, R14, +INF ;  /* 0x7ff000000c0e742b */ /* 0x000fd4000000000e */
[----:B------:R-:W-:Y:S02]  /*18a0*/  FSEL R12, R14, RZ, P0 ;  /* 0x000000ff0e0c7208 */ /* 0x000fe40000000000 */
[----:B------:R-:W-:-:S07]  /*18b0*/  FSEL R13, R15, -QNAN , P0 ;  /* 0xfff000000f0d7808 */ /* 0x000fce0000000000 */
.L_x_185:
[----:B------:R-:W-:Y:S05]  /*18c0*/  BSYNC.RECONVERGENT B3 ;  /* 0x0000000000037941 */ /* 0x000fea0003800200 */
.L_x_183:
[----:B------:R-:W-:Y:S01]  /*18d0*/  DMUL R22, RZ, R10 ;  /* 0x0000000aff167228 */ /* 0x000fe20000000000 */
[----:B------:R-:W-:Y:S01]  /*18e0*/  IMAD.SHL.U32 R2, R11, 0x2, RZ ;  /* 0x000000020b027824 */ /* 0x000fe200078e00ff */
[----:B------:R-:W-:Y:S01]  /*18f0*/  UMOV UR8, 0x33145c07 ;  /* 0x33145c0700087882 */ /* 0x000fe20000000000 */
[----:B------:R-:W-:Y:S01]  /*1900*/  UMOV UR9, 0x3ca1a626 ;  /* 0x3ca1a62600097882 */ /* 0x000fe20000000000 */
[----:B------:R-:W-:Y:S01]  /*1910*/  IMAD.MOV.U32 R20, RZ, RZ, 0x2cb0d246 ;  /* 0x2cb0d246ff147424 */ /* 0x000fe200078e00ff */
[----:B------:R-:W-:Y:S01]  /*1920*/  DMUL R12, R12, -2 ;  /* 0xc00000000c0c7828 */ /* 0x000fe20000000000 */
[----:B------:R-:W-:Y:S01]  /*1930*/  ISETP.GT.U32.AND P0, PT, R2, -0x79800000, PT ;  /* 0x868000000200780c */ /* 0x000fe20003f04070 */
[----:B------:R-:W-:Y:S01]  /*1940*/  IMAD.MOV.U32 R21, RZ, RZ, 0x3e5ae5f1 ;  /* 0x3e5ae5f1ff157424 */ /* 0x000fe200078e00ff */
[----:B------:R-:W-:Y:S02]  /*1950*/  BSSY.RECONVERGENT B3, `(.L_x_186) ;  /* 0x0000050000037945 */ /* 0x000fe40003800200 */
[----:B------:R-:W-:-:S02]  /*1960*/  FSEL R11, R23, R11, P0 ;  /* 0x0000000b170b7208 */ /* 0x000fc40000000000 */
[----:B------:R-:W-:-:S03]  /*1970*/  FSEL R22, R22, R10, P0 ;  /* 0x0000000a16167208 */ /* 0x000fc60000000000 */
[----:B------:R-:W-:Y:S02]  /*1980*/  VIADD R23, R11, 0x100000 ;  /* 0x001000000b177836 */ /* 0x000fe40000000000 */
[----:B------:R-:W-:Y:S02]  /*1990*/  IMAD.MOV.U32 R10, RZ, RZ, R22 ;  /* 0x000000ffff0a7224 */ /* 0x000fe400078e0016 */
[----:B------:R-:W1:Y:S08]  /*19a0*/  FRND.F64 R14, R22 ;  /* 0x00000016000e7313 */ /* 0x000e700000301800 */
[----:B------:R-:W2:Y:S01]  /*19b0*/  F2I.S64.F64 R22, R22 ;  /* 0x0000001600167311 */ /* 0x000ea20000301900 */
[----:B-1----:R-:W-:-:S08]  /*19c0*/  DFMA R14, R14, -0.5, R10 ;  /* 0xbfe000000e0e782b */ /* 0x002fd0000000000a */
[C---:B------:R-:W-:Y:S01]  /*19d0*/  DMUL R18, R14.reuse, UR8 ;  /* 0x000000080e127c28 */ /* 0x040fe20008000000 */
[----:B------:R-:W-:Y:S01]  /*19e0*/  UMOV UR8, 0x54442d18 ;  /* 0x54442d1800087882 */ /* 0x000fe20000000000 */
[----:B------:R-:W-:Y:S01]  /*19f0*/  UMOV UR9, 0x400921fb ;  /* 0x400921fb00097882 */ /* 0x000fe20000000000 */
[C---:B--2---:R-:W-:Y:S02]  /*1a00*/  LOP3.LUT R2, R22.reuse, 0x1, RZ, 0xc0, !PT ;  /* 0x0000000116027812 */ /* 0x044fe400078ec0ff */
[----:B------:R-:W-:Y:S02]  /*1a10*/  LOP3.LUT P1, RZ, R22, 0x2, RZ, 0xc0, !PT ;  /* 0x0000000216ff7812 */ /* 0x000fe4000782c0ff */
[----:B------:R-:W-:Y:S01]  /*1a20*/  ISETP.NE.U32.AND P0, PT, R2, 0x1, PT ;  /* 0x000000010200780c */ /* 0x000fe20003f05070 */
[----:B------:R-:W-:Y:S01]  /*1a30*/  DFMA R18, R14, UR8, R18 ;  /* 0x000000080e127c2b */ /* 0x000fe20008000012 */
[----:B------:R-:W-:Y:S01]  /*1a40*/  UMOV UR8, 0xf9785eba ;  /* 0xf9785eba00087882 */ /* 0x000fe20000000000 */
[----:B------:R-:W-:Y:S01]  /*1a50*/  IMAD.MOV.U32 R14, RZ, RZ, -0x3e107ad8 ;  /* 0xc1ef8528ff0e7424 */ /* 0x000fe200078e00ff */
[----:B------:R-:W-:Y:S01]  /*1a60*/  UMOV UR9, 0x3de5db65 ;  /* 0x3de5db6500097882 */ /* 0x000fe20000000000 */
[----:B------:R-:W-:Y:S01]  /*1a70*/  IMAD.MOV.U32 R15, RZ, RZ, 0x3e21eea7 ;  /* 0x3e21eea7ff0f7424 */ /* 0x000fe200078e00ff */
[----:B------:R-:W-:-:S03]  /*1a80*/  ISETP.NE.U32.AND.EX P0, PT, RZ, RZ, PT, P0 ;  /* 0x000000ffff00720c */ /* 0x000fc60003f05100 */
[----:B------:R-:W-:-:S08]  /*1a90*/  DMUL R16, R18, R18 ;  /* 0x0000001212107228 */ /* 0x000fd00000000000 */
[C---:B------:R-:W-:Y:S01]  /*1aa0*/  DFMA R20, R16.reuse, UR8, -R20 ;  /* 0x0000000810147c2b */ /* 0x040fe20008000814 */
[----:B------:R-:W-:Y:S01]  /*1ab0*/  UMOV UR8, 0x20fd8164 ;  /* 0x20fd816400087882 */ /* 0x000fe20000000000 */
[----:B------:R-:W-:Y:S02]  /*1ac0*/  UMOV UR9, 0x3da8ff83 ;  /* 0x3da8ff8300097882 */ /* 0x000fe40000000000 */
[C---:B------:R-:W-:Y:S01]  /*1ad0*/  DFMA R14, R16.reuse, -UR8, R14 ;  /* 0x80000008100e7c2b */ /* 0x040fe2000800000e */
[----:B------:R-:W-:Y:S01]  /*1ae0*/  UMOV UR8, 0x69ace392 ;  /* 0x69ace39200087882 */ /* 0x000fe20000000000 */
[----:B------:R-:W-:Y:S02]  /*1af0*/  UMOV UR9, 0x3ec71de3 ;  /* 0x3ec71de300097882 */ /* 0x000fe40000000000 */
[----:B------:R-:W-:Y:S01]  /*1b00*/  DFMA R20, R16, R20, UR8 ;  /* 0x0000000810147e2b */ /* 0x000fe20008000014 */
[----:B------:R-:W-:Y:S01]  /*1b10*/  UMOV UR8, 0x8e06e6d9 ;  /* 0x8e06e6d900087882 */ /* 0x000fe20000000000 */
[----:B------:R-:W-:-:S02]  /*1b20*/  UMOV UR9, 0x3e927e4f ;  /* 0x3e927e4f00097882 */ /* 0x000fc40000000000 */
[C---:B------:R-:W-:Y:S01]  /*1b30*/  DFMA R14, R16.reuse, R14, -UR8 ;  /* 0x80000008100e7e2b */ /* 0x040fe2000800000e */
[----:B------:R-:W-:Y:S01]  /*1b40*/  UMOV UR8, 0x19db62a1 ;  /* 0x19db62a100087882 */ /* 0x000fe20000000000 */
[----:B------:R-:W-:Y:S02]  /*1b50*/  UMOV UR9, 0x3f2a01a0 ;  /* 0x3f2a01a000097882 */ /* 0x000fe40000000000 */
[C---:B------:R-:W-:Y:S01]  /*1b60*/  DFMA R20, R16.reuse, R20, -UR8 ;  /* 0x8000000810147e2b */ /* 0x040fe20008000014 */
[----:B------:R-:W-:Y:S01]  /*1b70*/  UMOV UR8, 0x19ddbce9 ;  /* 0x19ddbce900087882 */ /* 0x000fe20000000000 */
[----:B------:R-:W-:Y:S02]  /*1b80*/  UMOV UR9, 0x3efa01a0 ;  /* 0x3efa01a000097882 */ /* 0x000fe40000000000 */
[----:B------:R-:W-:Y:S01]  /*1b90*/  DFMA R14, R16, R14, UR8 ;  /* 0x00000008100e7e2b */ /* 0x000fe2000800000e */
[----:B------:R-:W-:Y:S01]  /*1ba0*/  UMOV UR8, 0x11110818 ;  /* 0x1111081800087882 */ /* 0x000fe20000000000 */
[----:B------:R-:W-:-:S02]  /*1bb0*/  UMOV UR9, 0x3f811111 ;  /* 0x3f81111100097882 */ /* 0x000fc40000000000 */
[C---:B------:R-:W-:Y:S01]  /*1bc0*/  DFMA R24, R16.reuse, R20, UR8 ;  /* 0x0000000810187e2b */ /* 0x040fe20008000014 */
[----:B------:R-:W-:Y:S01]  /*1bd0*/  UMOV UR8, 0x16c15d47 ;  /* 0x16c15d4700087882 */ /* 0x000fe20000000000 */
[----:B------:R-:W-:Y:S02]  /*1be0*/  UMOV UR9, 0x3f56c16c ;  /* 0x3f56c16c00097882 */ /* 0x000fe40000000000 */
[C---:B------:R-:W-:Y:S01]  /*1bf0*/  DFMA R20, R16.reuse, R14, -UR8 ;  /* 0x8000000810147e2b */ /* 0x040fe2000800000e */
[----:B------:R-:W-:Y:S01]  /*1c00*/  UMOV UR8, 0x55555554 ;  /* 0x5555555400087882 */ /* 0x000fe20000000000 */
[----:B------:R-:W-:Y:S01]  /*1c10*/  UMOV UR9, 0x3fc55555 ;  /* 0x3fc5555500097882 */ /* 0x000fe20000000000 */
[----:B------:R-:W1:Y:S01]  /*1c20*/  MUFU.RSQ64H R15, R13 ;  /* 0x0000000d000f7308 */ /* 0x000e620000001c00 */
[C---:B------:R-:W-:Y:S01]  /*1c30*/  DFMA R24, R16.reuse, R24, -UR8 ;  /* 0x8000000810187e2b */ /* 0x040fe20008000018 */
[----:B------:R-:W-:Y:S01]  /*1c40*/  UMOV UR8, 0x55555551 ;  /* 0x5555555100087882 */ /* 0x000fe20000000000 */
[----:B------:R-:W-:Y:S01]  /*1c50*/  UMOV UR9, 0x3fa55555 ;  /* 0x3fa5555500097882 */ /* 0x000fe20000000000 */
[----:B------:R-:W-:Y:S01]  /*1c60*/  VIADD R14, R13, 0xfcb00000 ;  /* 0xfcb000000d0e7836 */ /* 0x000fe20000000000 */
[----:B------:R-:W-:-:S04]  /*1c70*/  DFMA R20, R16, R20, UR8 ;  /* 0x0000000810147e2b */ /* 0x000fc80008000014 */
[----:B------:R-:W-:-:S04]  /*1c80*/  DFMA R24, R16, R24, RZ ;  /* 0x000000181018722b */ /* 0x000fc800000000ff */
[----:B------:R-:W-:-:S04]  /*1c90*/  DFMA R20, R16, R20, -0.5 ;  /* 0xbfe000001014742b */ /* 0x000fc80000000014 */
[----:B------:R-:W-:-:S04]  /*1ca0*/  DFMA R18, R18, R24, R18 ;  /* 0x000000181212722b */ /* 0x000fc80000000012 */
[----:B------:R-:W-:Y:S02]  /*1cb0*/  DFMA R16, R16, R20, 1 ;  /* 0x3ff000001010742b */ /* 0x000fe40000000014 */
[----:B-1----:R-:W-:-:S04]  /*1cc0*/  DMUL R20, R14, R14 ;  /* 0x0000000e0e147228 */ /* 0x002fc80000000000 */
[----:B------:R-:W-:-:S04]  /*1cd0*/  LOP3.LUT R2, R19, 0x80000000, RZ, 0x3c, !PT ;  /* 0x8000000013027812 */ /* 0x000fc800078e3cff */
[----:B------:R-:W-:Y:S01]  /*1ce0*/  FSEL R30, R16, R18, !P0 ;  /* 0x00000012101e7208 */ /* 0x000fe20004000000 */
[----:B------:R-:W-:Y:S01]  /*1cf0*/  DFMA R20, R12, -R20, 1 ;  /* 0x3ff000000c14742b */ /* 0x000fe20000000814 */
[----:B------:R-:W-:Y:S01]  /*1d00*/  FSEL R31, R17, R19, !P0 ;  /* 0x00000013111f7208 */ /* 0x000fe20004000000 */
[----:B------:R-:W-:Y:S01]  /*1d10*/  IMAD.MOV.U32 R19, RZ, RZ, 0x3fd80000 ;  /* 0x3fd80000ff137424 */ /* 0x000fe200078e00ff */
[----:B------:R-:W-:Y:S01]  /*1d20*/  FSEL R16, R18, R16, !P0 ;  /* 0x0000001012107208 */ /* 0x000fe20004000000 */
[----:B------:R-:W-:Y:S01]  /*1d30*/  IMAD.MOV.U32 R18, RZ, RZ, 0x0 ;  /* 0x00000000ff127424 */ /* 0x000fe200078e00ff */
[----:B------:R-:W-:Y:S02]  /*1d40*/  @P1 LOP3.LUT R23, R31, 0x80000000, RZ, 0x3c, !PT ;  /* 0x800000001f171812 */ /* 0x000fe400078e3cff */
[----:B------:R-:W-:Y:S02]  /*1d50*/  FSEL R17, R2, R17, !P0 ;  /* 0x0000001102117208 */ /* 0x000fe40004000000 */
[----:B------:R-:W-:Y:S01]  /*1d60*/  ISETP.GE.U32.AND P0, PT, R14, 0x7ca00000, PT ;  /* 0x7ca000000e00780c */ /* 0x000fe20003f06070 */
[----:B------:R-:W-:Y:S01]  /*1d70*/  DFMA R18, R20, R18, 0.5 ;  /* 0x3fe000001412742b */ /* 0x000fe20000000012 */
[----:B------:R-:W-:Y:S01]  /*1d80*/  @P1 IMAD.MOV.U32 R31, RZ, RZ, R23 ;  /* 0x000000ffff1f1224 */ /* 0x000fe200078e0017 */
[----:B------:R-:W-:Y:S01]  /*1d90*/  DMUL R20, R14, R20 ;  /* 0x000000140e147228 */ /* 0x000fe20000000000 */
[----:B------:R-:W-:-:S05]  /*1da0*/  @P1 LOP3.LUT R27, R17, 0x80000000, RZ, 0x3c, !PT ;  /* 0x80000000111b1812 */ /* 0x000fca00078e3cff */
[----:B------:R-:W-:Y:S02]  /*1db0*/  @P1 IMAD.MOV.U32 R17, RZ, RZ, R27 ;  /* 0x000000ffff111224 */ /* 0x000fe400078e001b */
        /* <DEDUP_REMOVED lines=8> */
[----:B0-----:R-:W-:Y:S05]  /*1e40*/  CALL.REL.NOINC `($__internal_7_$__cuda_sm20_dsqrt_rn_f64_mediumpath_v1) ;  /* 0x0000000000ac7944 */ /* 0x001fea0003c00000 */
.L_x_187:
[----:B------:R-:W-:Y:S05]  /*1e50*/  BSYNC.RECONVERGENT B3 ;  /* 0x0000000000037941 */ /* 0x000fea0003800200 */
.L_x_186:
[----:B------:R-:W-:Y:S01]  /*1e60*/  DADD R16, RZ, R16 ;  /* 0x00000000ff107229 */ /* 0x000fe20000000010 */
[----:B------:R-:W1:Y:S01]  /*1e70*/  FRND.F64.TRUNC R12, R10 ;  /* 0x0000000a000c7313 */ /* 0x000e62000030d800 */
[----:B------:R-:W-:Y:S01]  /*1e80*/  DMUL R14, RZ, R10 ;  /* 0x0000000aff0e7228 */ /* 0x000fe20000000000 */
[----:B------:R-:W-:-:S05]  /*1e90*/  IMAD.MOV.U32 R2, RZ, RZ, R8 ;  /* 0x000000ffff027224 */ /* 0x000fca00078e0008 */
[----:B------:R-:W-:-:S07]  /*1ea0*/  DMUL R16, R16, R26 ;  /* 0x0000001a10107228 */ /* 0x000fce0000000000 */
[----:B------:R2:W-:Y:S01]  /*1eb0*/  STG.E.64 desc[UR6][R4.64+0x28], R16 ;  /* 0x0000281004007986 */ /* 0x0005e2000c101b06 */
[----:B-1----:R-:W-:Y:S01]  /*1ec0*/  DSETP.NEU.AND P0, PT, R10, R12, PT ;  /* 0x0000000c0a00722a */ /* 0x002fe20003f0d000 */
[----:B------:R-:W-:-:S05]  /*1ed0*/  IMAD.MOV.U32 R11, RZ, RZ, 0x1 ;  /* 0x00000001ff0b7424 */ /* 0x000fca00078e00ff */
[----:B------:R-:W-:Y:S01]  /*1ee0*/  FSEL R12, R14, R30, !P0 ;  /* 0x0000001e0e0c7208 */ /* 0x000fe20004000000 */
[----:B------:R-:W-:Y:S01]  /*1ef0*/  IMAD.MOV.U32 R14, RZ, RZ, R3 ;  /* 0x000000ffff0e7224 */ /* 0x000fe200078e0003 */
[----:B------:R-:W-:Y:S01]  /*1f00*/  FSEL R13, R15, R31, !P0 ;  /* 0x0000001f0f0d7208 */ /* 0x000fe20004000000 */
[----:B------:R-:W-:-:S05]  /*1f10*/  IMAD.MOV.U32 R3, RZ, RZ, R9 ;  /* 0x000000ffff037224 */ /* 0x000fca00078e0009 */
[----:B------:R-:W-:Y:S01]  /*1f20*/  DMUL R26, R26, R12 ;  /* 0x0000000c1a1a7228 */ /* 0x000fe20000000000 */
[----:B------:R-:W-:Y:S02]  /*1f30*/  IMAD.MOV.U32 R13, RZ, RZ, R7 ;  /* 0x000000ffff0d7224 */ /* 0x000fe400078e0007 */
[----:B--2---:R-:W-:-:S08]  /*1f40*/  IMAD.MOV.U32 R12, RZ, RZ, R6 ;  /* 0x000000ffff0c7224 */ /* 0x004fd000078e0006 */
.L_x_182:
[----:B------:R-:W-:Y:S05]  /*1f50*/  BSYNC.RECONVERGENT B0 ;  /* 0x0000000000007941 */ /* 0x000fea0003800200 */
.L_x_181:
[----:B------:R-:W1:Y:S01]  /*1f60*/  LDC.64 R6, c[0x0][0x3b0] ;  /* 0x0000ec00ff067b82 */ /* 0x000e620000000a00 */
[----:B------:R2:W-:Y:S04]  /*1f70*/  STG.E desc[UR6][R4.64+0x1c], R11 ;  /* 0x00001c0b04007986 */ /* 0x0005e8000c101906 */
[----:B-1----:R-:W3:Y:S02]  /*1f80*/  LDG.E.64 R6, desc[UR6][R6.64] ;  /* 0x0000000606067981 */ /* 0x002ee4000c1e1b00 */
[----:B---3--:R-:W-:-:S14]  /*1f90*/  DSETP.GTU.AND P0, PT, R26, R6, PT ;  /* 0x000000061a00722a */ /* 0x008fdc0003f0c000 */
[----:B--2---:R-:W-:Y:S05]  /*1fa0*/  @P0 BRA `(.L_x_188) ;  /* 0xfffffff000380947 */ /* 0x004fea000383ffff */
[----:B------:R-:W-:Y:S05]  /*1fb0*/  BSYNC.RECONVERGENT B1 ;  /* 0x0000000000017941 */ /* 0x000fea0003800200 */
.L_x_180:
[----:B------:R-:W1:Y:S02]  /*1fc0*/  LDC.64 R6, c[0x0][0x3a8] ;  /* 0x0000ea00ff067b82 */ /* 0x000e640000000a00 */
[----:B-1----:R-:W2:Y:S02]  /*1fd0*/  LDG.E.64 R6, desc[UR6][R6.64] ;  /* 0x0000000606067981 */ /* 0x002ea4000c1e1b00 */
[----:B--2---:R-:W-:-:S14]  /*1fe0*/  DSETP.GE.AND P0, PT, R26, R6, PT ;  /* 0x000000061a00722a */ /* 0x004fdc0003f06000 */
[----:B------:R-:W-:Y:S05]  /*1ff0*/  @!P0 BRA `(.L_x_189) ;  /* 0xfffffff000208947 */ /* 0x000fea000383ffff */
[----:B------:R-:W-:Y:S05]  /*2000*/  BSYNC.RECONVERGENT B2 ;  /* 0x0000000000027941 */ /* 0x000fea0003800200 */
.L_x_179:
[----:B------:R-:W1:Y:S01]  /*2010*/  LDC.64 R2, c[0x0][0x3a0] ;  /* 0x0000e800ff027b82 */ /* 0x000e620000000a00 */
[----:B------:R-:W2:Y:S01]  /*2020*/  LDCU.64 UR8, c[0x0][0x3b8] ;  /* 0x00007700ff0877ac */ /* 0x000ea20008000a00 */
[----:B------:R-:W3:Y:S06]  /*2030*/  LDCU UR5, c[0x0][0x390] ;  /* 0x00007200ff0577ac */ /* 0x000eec0008000800 */
[----:B0-----:R-:W0:Y:S01]  /*2040*/  LDC.64 R4, c[0x0][0x398] ;  /* 0x0000e600ff047b82 */ /* 0x001e220000000a00 */
[----:B-1----:R-:W4:Y:S04]  /*2050*/  LDG.E.64 R2, desc[UR6][R2.64] ;  /* 0x0000000602027981 */ /* 0x002f28000c1e1b00 */
[----:B0-----:R-:W4:Y:S01]  /*2060*/  LDG.E.64 R4, desc[UR6][R4.64] ;  /* 0x0000000604047981 */ /* 0x001f22000c1e1b00 */
[----:B------:R-:W-:-:S02]  /*2070*/  SHF.R.S32.HI R7, RZ, 0x1f, R0 ;  /* 0x0000001fff077819 */ /* 0x000fc40000011400 */
[----:B--2---:R-:W-:-:S04]  /*2080*/  LEA R6, P0, R0, UR8, 0x3 ;  /* 0x0000000800067c11 */ /* 0x004fc8000f8018ff */
[C---:B------:R-:W-:Y:S01]  /*2090*/  LEA.HI.X R7, R0.reuse, UR9, R7, 0x3, P0 ;  /* 0x0000000900077c11 */ /* 0x040fe200080f1c07 */
[----:B------:R-:W-:-:S05]  /*20a0*/  VIADD R0, R0, UR4 ;  /* 0x0000000400007c36 */ /* 0x000fca0008000000 */
[----:B---3--:R-:W-:Y:S01]  /*20b0*/  ISETP.GE.AND P0, PT, R0, UR5, PT ;  /* 0x0000000500007c0c */ /* 0x008fe2000bf06270 */
[----:B----4-:R-:W-:-:S07]  /*20c0*/  DFMA R26, R2, R26, R4 ;  /* 0x0000001a021a722b */ /* 0x010fce0000000004 */
[----:B------:R0:W-:Y:S05]  /*20d0*/  STG.E.64 desc[UR6][R6.64], R26 ;  /* 0x0000001a06007986 */ /* 0x0001ea000c101b06 */
[----:B------:R-:W-:Y:S05]  /*20e0*/  @!P0 BRA `(.L_x_190) ;  /* 0xffffffdc00f08947 */ /* 0x000fea000383ffff */
[----:B------:R-:W-:Y:S05]  /*20f0*/  EXIT ;  /* 0x000000000000794d */ /* 0x000fea0003800000 */
        .weak           $__internal_7_$__cuda_sm20_dsqrt_rn_f64_mediumpath_v1
        .type           $__internal_7_$__cuda_sm20_dsqrt_rn_f64_mediumpath_v1,@function
        .size           $__internal_7_$__cuda_sm20_dsqrt_rn_f64_mediumpath_v1,(.L_x_229 - $__internal_7_$__cuda_sm20_dsqrt_rn_f64_mediumpath_v1)
$__internal_7_$__cuda_sm20_dsqrt_rn_f64_mediumpath_v1:
[----:B------:R-:W-:Y:S01]  /*2100*/  ISETP.GE.U32.AND P0, PT, R14, -0x3400000, PT ;  /* 0xfcc000000e00780c */ /* 0x000fe20003f06070 */
[----:B------:R-:W-:Y:S01]  /*2110*/  BSSY.RECONVERGENT B4, `(.L_x_191) ;  /* 0x0000024000047945 */ /* 0x000fe20003800200 */
[----:B------:R-:W-:-:S11]  /*2120*/  IMAD.MOV.U32 R19, RZ, RZ, R25 ;  /* 0x000000ffff137224 */ /* 0x000fd600078e0019 */
        /* <DEDUP_REMOVED lines=9> */
.L_x_192:
        /* <DEDUP_REMOVED lines=24> */
.L_x_194:
[----:B------:R-:W-:-:S11]  /*2340*/  DADD R14, R12, R12 ;  /* 0x000000000c0e7229 */ /* 0x000fd6000000000c */
.L_x_193:
[----:B------:R-:W-:Y:S05]  /*2350*/  BSYNC.RECONVERGENT B4 ;  /* 0x0000000000047941 */ /* 0x000fea0003800200 */
.L_x_191:
[----:B------:R-:W-:Y:S02]  /*2360*/  IMAD.MOV.U32 R12, RZ, RZ, R2 ;  /* 0x000000ffff0c7224 */ /* 0x000fe400078e0002 */
[----:B------:R-:W-:Y:S02]  /*2370*/  IMAD.MOV.U32 R13, RZ, RZ, 0x0 ;  /* 0x00000000ff0d7424 */ /* 0x000fe400078e00ff */
[----:B------:R-:W-:Y:S02]  /*2380*/  IMAD.MOV.U32 R26, RZ, RZ, R14 ;  /* 0x000000ffff1a7224 */ /* 0x000fe400078e000e */
[----:B------:R-:W-:Y:S01]  /*2390*/  IMAD.MOV.U32 R27, RZ, RZ, R15 ;  /* 0x000000ffff1b7224 */ /* 0x000fe200078e000f */
[----:B------:R-:W-:Y:S06]  /*23a0*/  RET.REL.NODEC R12 `(_Z7rtnorm0jP17curandStateXORWOWiPdS1_S1_S1_S1_) ;  /* 0xffffffdc0c147950 */ /* 0x000fec0003c3ffff */
.L_x_195:
        /* <DEDUP_REMOVED lines=13> */
.L_x_229:


//--------------------- .text._Z14randoms_normalP17curandStateXORWOWPdiS1_S1_ --------------------------
	.section	.text._Z14randoms_normalP17curandStateXORWOWPdiS1_S1_,"ax",@progbits
	.align	128
        .global         _Z14randoms_normalP17curandStateXORWOWPdiS1_S1_
        .type           _Z14randoms_normalP17curandStateXORWOWPdiS1_S1_,@function
        .size           _Z14randoms_normalP17curandStateXORWOWPdiS1_S1_,(.L_x_230 - _Z14randoms_normalP17curandStateXORWOWPdiS1_S1_)
        .other          _Z14randoms_normalP17curandStateXORWOWPdiS1_S1_,@"STO_CUDA_ENTRY STV_DEFAULT"
_Z14randoms_normalP17curandStateXORWOWPdiS1_S1_:
.text._Z14randoms_normalP17curandStateXORWOWPdiS1_S1_:
        /* <DEDUP_REMOVED lines=9> */
[----:B------:R-:W1:Y:S01]  /*0090*/  LDCU UR5, c[0x0][0x370] ;  /* 0x00006e00ff0577ac */ /* 0x000e620008000800 */
[----:B------:R-:W2:Y:S06]  /*00a0*/  LDCU.64 UR6, c[0x0][0x358] ;  /* 0x00006b00ff0677ac */ /* 0x000eac0008000a00 */
[----:B------:R-:W3:Y:S01]  /*00b0*/  LDC.64 R4, c[0x0][0x388] ;  /* 0x0000e200ff047b82 */ /* 0x000ee20000000a00 */
[----:B------:R-:W4:Y:S01]  /*00c0*/  LDCU UR12, c[0x0][0x390] ;  /* 0x00007200ff0c77ac */ /* 0x000f220008000800 */
[----:B-1----:R-:W-:-:S12]  /*00d0*/  UIMAD UR4, UR4, UR5, URZ ;  /* 0x00000005040472a4 */ /* 0x002fd8000f8e02ff */
.L_x_204:
[----:B0-----:R-:W-:-:S05]  /*00e0*/  IMAD.WIDE R2, R17, 0x30, R6 ;  /* 0x0000003011027825 */ /* 0x001fca00078e0206 */
[----:B--2---:R-:W2:Y:S01]  /*00f0*/  LDG.E R0, desc[UR6][R2.64+0x1c] ;  /* 0x00001c0602007981 */ /* 0x004ea2000c1e1900 */
[----:B------:R-:W-:Y:S01]  /*0100*/  BSSY.RECONVERGENT B0, `(.L_x_196) ;  /* 0x00000eb000007945 */ /* 0x000fe20003800200 */
[----:B--2---:R-:W-:-:S13]  /*0110*/  ISETP.NE.AND P0, PT, R0, 0x1, PT ;  /* 0x000000010000780c */ /* 0x004fda0003f05270 */
[----:B------:R-:W-:Y:S05]  /*0120*/  @!P0 BRA `(.L_x_197) ;  /* 0x0000000c00988947 */ /* 0x000fea0003800000 */
[----:B------:R-:W2:Y:S04]  /*0130*/  LDG.E.64 R14, desc[UR6][R2.64] ;  /* 0x00000006020e7981 */ /* 0x000ea8000c1e1b00 */
[----:B------:R-:W5:Y:S04]  /*0140*/  LDG.E.64 R20, desc[UR6][R2.64+0x10] ;  /* 0x0000100602147981 */ /* 0x000f68000c1e1b00 */
[----:B------:R-:W3:Y:S01]  /*0150*/  LDG.E.64 R8, desc[UR6][R2.64+0x8] ;  /* 0x0000080602087981 */ /* 0x000ee2000c1e1b00 */
[----:B------:R-:W-:Y:S01]  /*0160*/  BSSY.RECONVERGENT B1, `(.L_x_198) ;  /* 0x000007d000017945 */ /* 0x000fe20003800200 */
[----:B--2---:R-:W-:-:S04]  /*0170*/  SHF.R.U32.HI R0, RZ, 0x2, R15 ;  /* 0x00000002ff007819 */ /* 0x004fc8000001160f */
[----:B------:R-:W-:Y:S01]  /*0180*/  LOP3.LUT R0, R0, R15, RZ, 0x3c, !PT ;  /* 0x0000000f00007212 */ /* 0x000fe200078e3cff */
[----:B-----5:R-:W-:Y:S01]  /*0190*/  IMAD.SHL.U32 R11, R21, 0x10, RZ ;  /* 0x00000010150b7824 */ /* 0x020fe200078e00ff */
[----:B---3--:R-:W-:-:S03]  /*01a0*/  SHF.R.U32.HI R13, RZ, 0x2, R8 ;  /* 0x00000002ff0d7819 */ /* 0x008fc60000011608 */
[----:B------:R-:W-:Y:S01]  /*01b0*/  IMAD.SHL.U32 R10, R0, 0x2, RZ ;  /* 0x00000002000a7824 */ /* 0x000fe200078e00ff */
[----:B------:R-:W-:-:S04]  /*01c0*/  LOP3.LUT R13, R13, R8, RZ, 0x3c, !PT ;  /* 0x000000080d0d7212 */ /* 0x000fc800078e3cff */
[----:B------:R-:W-:Y:S01]  /*01d0*/  LOP3.LUT R10, R0, R10, R11, 0x96, !PT ;  /* 0x0000000a000a7212 */ /* 0x000fe200078e960b */
[----:B------:R-:W-:-:S03]  /*01e0*/  IMAD.SHL.U32 R8, R13, 0x2, RZ ;  /* 0x000000020d087824 */ /* 0x000fc600078e00ff */
        /* <DEDUP_REMOVED lines=12> */
[----:B------:R-:W-:Y:S01]  /*02b0*/  LOP3.LUT R18, R0, R8, R9, 0x96, !PT ;  /* 0x0000000800127212 */ /* 0x000fe200078e9609 */
[----:B------:R-:W-:Y:S01]  /*02c0*/  IMAD.MOV.U32 R8, RZ, RZ, 0x0 ;  /* 0x00000000ff087424 */ /* 0x000fe200078e00ff */
[----:B------:R-:W-:Y:S01]  /*02d0*/  LOP3.LUT R10, R10, R15, RZ, 0x3c, !PT ;  /* 0x0000000f0a0a7212 */ /* 0x000fe200078e3cff */
[----:B------:R-:W-:Y:S01]  /*02e0*/  IMAD.MOV.U32 R9, RZ, RZ, 0x3ca00000 ;  /* 0x3ca00000ff097424 */ /* 0x000fe200078e00ff */
[----:B------:R-:W-:Y:S02]  /*02f0*/  SHF.R.U32.HI R15, RZ, 0x2, R20 ;  /* 0x00000002ff0f7819 */ /* 0x000fe40000011614 */
[----:B------:R-:W1:Y:S01]  /*0300*/  I2F.F64.U64 R22, R10 ;  /* 0x0000000a00167312 */ /* 0x000e620000301800 */
[----:B------:R-:W-:Y:S02]  /*0310*/  LOP3.LUT R18, R18, R13, RZ, 0x3c, !PT ;  /* 0x0000000d12127212 */ /* 0x000fe400078e3cff */
[----:B------:R-:W-:Y:S01]  /*0320*/  LOP3.LUT R15, R15, R20, RZ, 0x3c, !PT ;  /* 0x000000140f0f7212 */ /* 0x000fe200078e3cff */
[----:B------:R-:W-:-:S02]  /*0330*/  VIADD R20, R14, 0x161f14 ;  /* 0x00161f140e147836 */ /* 0x000fc40000000000 */
[----:B------:R-:W-:Y:S02]  /*0340*/  IMAD.SHL.U32 R0, R18, 0x10, RZ ;  /* 0x0000001012007824 */ /* 0x000fe400078e00ff */
[C---:B------:R-:W-:Y:S01]  /*0350*/  IMAD.SHL.U32 R16, R15.reuse, 0x2, RZ ;  /* 0x000000020f107824 */ /* 0x040fe200078e00ff */
[----:B------:R0:W-:Y:S04]  /*0360*/  STG.E.64 desc[UR6][R2.64], R20 ;  /* 0x0000001402007986 */ /* 0x0001e8000c101b06 */
[----:B------:R-:W-:Y:S01]  /*0370*/  LOP3.LUT R19, R15, R16, R0, 0x96, !PT ;  /* 0x000000100f137212 */ /* 0x000fe200078e9600 */
[----:B-1----:R-:W-:Y:S01]  /*0380*/  DFMA R22, R22, R8, 5.5511151231257827021e-17 ;  /* 0x3c9000001616742b */ /* 0x002fe20000000008 */
[----:B------:R-:W-:Y:S02]  /*0390*/  IADD3 R15, PT, PT, R14, 0x10974f, R18 ;  /* 0x0010974f0e0f7810 */ /* 0x000fe40007ffe012 */
[----:B------:R-:W-:-:S05]  /*03a0*/  LOP3.LUT R19, R19, R18, RZ, 0x3c, !PT ;  /* 0x0000001213137212 */ /* 0x000fca00078e3cff */
[----:B------:R-:W-:Y:S01]  /*03b0*/  IMAD.IADD R24, R19, 0x1, R20 ;  /* 0x0000000113187824 */ /* 0x000fe200078e0214 */
[----:B------:R0:W-:Y:S01]  /*03c0*/  STG.E.64 desc[UR6][R2.64+0x10], R18 ;  /* 0x0000101202007986 */ /* 0x0001e2000c101b06 */
[----:B------:R-:W-:Y:S01]  /*03d0*/  ISETP.GT.AND P0, PT, R23, 0xfffff, PT ;  /* 0x000fffff1700780c */ /* 0x000fe20003f04270 */
[----:B------:R-:W-:Y:S01]  /*03e0*/  IMAD.MOV.U32 R11, RZ, RZ, R23 ;  /* 0x000000ffff0b7224 */ /* 0x000fe200078e0017 */
[----:B------:R-:W-:Y:S01]  /*03f0*/  MOV R10, R22 ;  /* 0x00000016000a7202 */ /* 0x000fe20000000f00 */
[----:B------:R-:W-:-:S03]  /*0400*/  IMAD.WIDE.U32 R24, R24, 0x200000, RZ ;  /* 0x0020000018187825 */ /* 0x000fc600078e00ff */
[----:B------:R-:W-:-:S04]  /*0410*/  LOP3.LUT R24, R24, R15, RZ, 0x3c, !PT ;  /* 0x0000000f18187212 */ /* 0x000fc800078e3cff */
[----:B------:R-:W1:Y:S03]  /*0420*/  I2F.F64.U64 R14, R24 ;  /* 0x00000018000e7312 */ /* 0x000e660000301800 */
[----:B------:R-:W-:-:S10]  /*0430*/  @!P0 DMUL R10, R10, 1.80143985094819840000e+16 ;  /* 0x435000000a0a8828 */ /* 0x000fd40000000000 */
        /* <DEDUP_REMOVED lines=8> */
[----:B------:R-:W-:Y:S01]  /*04c0*/  LOP3.LUT R10, R23, 0xfffff, RZ, 0xc0, !PT ;  /* 0x000fffff170a7812 */ /* 0x000fe200078ec0ff */
[----:B------:R-:W-:Y:S01]  /*04d0*/  IMAD.MOV.U32 R24, RZ, RZ, -0x748574fc ;  /* 0x8b7a8b04ff187424 */ /* 0x000fe200078e00ff */
[----:B------:R-:W-:Y:S01]  /*04e0*/  MOV R12, RZ ;  /* 0x000000ff000c7202 */ /* 0x000fe20000000f00 */
[----:B------:R-:W-:Y:S01]  /*04f0*/  IMAD.MOV.U32 R25, RZ, RZ, 0x3ed0ee25 ;  /* 0x3ed0ee25ff197424 */ /* 0x000fe200078e00ff */
[----:B------:R-:W-:Y:S01]  /*0500*/  LOP3.LUT R11, R10, 0x3ff00000, RZ, 0xfc, !PT ;  /* 0x3ff000000a0b7812 */ /* 0x000fe200078efcff */
[----:B------:R-:W-:Y:S01]  /*0510*/  IMAD.MOV.U32 R10, RZ, RZ, R22 ;  /* 0x000000ffff0a7224 */ /* 0x000fe200078e0016 */
[----:B------:R-:W-:Y:S01]  /*0520*/  UMOV UR8, 0x3ae80f1e ;  /* 0x3ae80f1e00087882 */ /* 0x000fe20000000000 */
[----:B------:R-:W-:Y:S01]  /*0530*/  UMOV UR9, 0x3eb1380b ;  /* 0x3eb1380b00097882 */ /* 0x000fe20000000000 */
[----:B------:R-:W-:Y:S01]  /*0540*/  ISETP.GE.U32.AND P0, PT, R11, 0x3ff6a09f, PT ;  /* 0x3ff6a09f0b00780c */ /* 0x000fe20003f06070 */
[----:B------:R-:W-:Y:S01]  /*0550*/  UMOV UR10, 0x80000000 ;  /* 0x80000000000a7882 */ /* 0x000fe20000000000 */
[----:B------:R-:W-:Y:S01]  /*0560*/  LEA.HI R0, R23, R0, RZ, 0xc ;  /* 0x0000000017007211 */ /* 0x000fe200078f60ff */
[----:B------:R-:W-:-:S10]  /*0570*/  UMOV UR11, 0x43300000 ;  /* 0x43300000000b7882 */ /* 0x000fd40000000000 */
        /* <DEDUP_REMOVED lines=30> */
[----:B------:R-:W-:Y:S01]  /*0760*/  LOP3.LUT R20, R0, 0x80000000, RZ, 0x3c, !PT ;  /* 0x8000000000147812 */ /* 0x000fe200078e3cff */
[----:B------:R-:W-:Y:S01]  /*0770*/  IMAD.MOV.U32 R21, RZ, RZ, 0x43300000 ;  /* 0x43300000ff157424 */ /* 0x000fe200078e00ff */
[----:B------:R-:W-:-:S04]  /*0780*/  UMOV UR9, 0x3f899999 ;  /* 0x3f89999900097882 */ /* 0x000fc80000000000 */
[----:B------:R-:W-:Y:S01]  /*0790*/  DFMA R22, R14, R22, UR8 ;  /* 0x000000080e167e2b */ /* 0x000fe20008000016 */
[----:B------:R-:W-:Y:S01]  /*07a0*/  UMOV UR8, 0x55555554 ;  /* 0x5555555400087882 */ /* 0x000fe20000000000 */
[----:B------:R-:W-:Y:S01]  /*07b0*/  DADD R20, R20, -UR10 ;  /* 0x8000000a14147e29 */ /* 0x000fe20008000000 */
[----:B------:R-:W-:Y:S01]  /*07c0*/  UMOV UR10, 0xfefa39ef ;  /* 0xfefa39ef000a7882 */ /* 0x000fe20000000000 */
[----:B------:R-:W-:Y:S01]  /*07d0*/  UMOV UR11, 0x3fe62e42 ;  /* 0x3fe62e42000b7882 */ /* 0x000fe20000000000 */
[----:B------:R-:W-:-:S03]  /*07e0*/  UMOV UR9, 0x3fb55555 ;  /* 0x3fb5555500097882 */ /* 0x000fc60000000000 */
[----:B------:R-:W-:Y:S01]  /*07f0*/  DFMA R22, R14, R22, UR8 ;  /* 0x000000080e167e2b */ /* 0x000fe20008000016 */
[----:B------:R-:W-:Y:S01]  /*0800*/  UMOV UR8, 0xfefa39ef ;  /* 0xfefa39ef00087882 */ /* 0x000fe20000000000 */
[----:B------:R-:W-:Y:S01]  /*0810*/  DFMA R10, R20, UR10, R18 ;  /* 0x0000000a140a7c2b */ /* 0x000fe20008000012 */
[----:B------:R-:W-:-:S05]  /*0820*/  UMOV UR9, 0x3fe62e42 ;  /* 0x3fe62e4200097882 */ /* 0x000fca0000000000 */
[----:B------:R-:W-:Y:S02]  /*0830*/  DMUL R22, R14, R22 ;  /* 0x000000160e167228 */ /* 0x000fe40000000000 */
[----:B------:R-:W-:Y:S01]  /*0840*/  DFMA R12, R20, -UR8, R10 ;  /* 0x80000008140c7c2b */ /* 0x000fe2000800000a */
[----:B------:R-:W-:Y:S01]  /*0850*/  UMOV UR8, 0x3b39803f ;  /* 0x3b39803f00087882 */ /* 0x000fe20000000000 */
[----:B------:R-:W-:-:S04]  /*0860*/  UMOV UR9, 0x3c7abc9e ;  /* 0x3c7abc9e00097882 */ /* 0x000fc80000000000 */
[C---:B------:R-:W-:Y:S02]  /*0870*/  DFMA R22, R18.reuse, R22, R24 ;  /* 0x000000161216722b */ /* 0x040fe40000000018 */
[----:B------:R-:W-:-:S08]  /*0880*/  DADD R12, -R18, R12 ;  /* 0x00000000120c7229 */ /* 0x000fd0000000010c */
[----:B------:R-:W-:-:S08]  /*0890*/  DADD R12, R22, -R12 ;  /* 0x00000000160c7229 */ /* 0x000fd0000000080c */
[----:B------:R-:W-:-:S08]  /*08a0*/  DFMA R12, R20, UR8, R12 ;  /* 0x00000008140c7c2b */ /* 0x000fd0000800000c */
[----:B------:R-:W-:Y:S01]  /*08b0*/  DADD R12, R10, R12 ;  /* 0x000000000a0c7229 */ /* 0x000fe2000000000c */
[----:B------:R-:W-:Y:S10]  /*08c0*/  BRA `(.L_x_200) ;  /* 0x0000000000187947 */ /* 0x000ff40003800000 */
.L_x_199:
[----:B------:R-:W-:Y:S01]  /*08d0*/  IMAD.MOV.U32 R12, RZ, RZ, 0x0 ;  /* 0x00000000ff0c7424 */ /* 0x000fe200078e00ff */
[----:B------:R-:W-:Y:S01]  /*08e0*/  LOP3.LUT P0, RZ, R11, 0x7fffffff, RZ, 0xc0, !PT ;  /* 0x7fffffff0bff7812 */ /* 0x000fe2000780c0ff */
[----:B------:R-:W-:-:S06]  /*08f0*/  IMAD.MOV.U32 R13, RZ, RZ, 0x7ff00000 ;  /* 0x7ff00000ff0d7424 */ /* 0x000fcc00078e00ff */
[----:B------:R-:W-:-:S10]  /*0900*/  DFMA R12, R10, R12, +INF ;  /* 0x7ff000000a0c742b */ /* 0x000fd4000000000c */
[----:B------:R-:W-:Y:S02]  /*0910*/  FSEL R12, R12, RZ, P0 ;  /* 0x000000ff0c0c7208 */ /* 0x000fe40000000000 */
[----:B------:R-:W-:-:S07]  /*0920*/  FSEL R13, R13, -QNAN , P0 ;  /* 0xfff000000d0d7808 */ /* 0x000fce0000000000 */
.L_x_200:
[----:B----4-:R-:W-:Y:S05]  /*0930*/  BSYNC.RECONVERGENT B1 ;  /* 0x0000000000017941 */ /* 0x010fea0003800200 */
.L_x_198:
[----:B------:R-:W-:Y:S01]  /*0940*/  DMUL R24, RZ, R8 ;  /* 0x00000008ff187228 */ /* 0x000fe20000000000 */
[----:B------:R-:W-:Y:S01]  /*0950*/  IMAD.SHL.U32 R0, R9, 0x2, RZ ;  /* 0x0000000209007824 */ /* 0x000fe200078e00ff */
[----:B------:R-:W-:Y:S01]  /*0960*/  UMOV UR8, 0x33145c07 ;  /* 0x33145c0700087882 */ /* 0x000fe20000000000 */
[----:B------:R-:W-:Y:S01]  /*0970*/  UMOV UR9, 0x3ca1a626 ;  /* 0x3ca1a62600097882 */ /* 0x000fe20000000000 */
[----:B------:R-:W-:Y:S01]  /*0980*/  IMAD.MOV.U32 R10, RZ, RZ, 0x2cb0d246 ;  /* 0x2cb0d246ff0a7424 */ /* 0x000fe200078e00ff */
[----:B------:R-:W-:Y:S01]  /*0990*/  UMOV UR10, 0xf9785eba ;  /* 0xf9785eba000a7882 */ /* 0x000fe20000000000 */
[----:B------:R-:W-:Y:S01]  /*09a0*/  ISETP.GT.U32.AND P0, PT, R0, -0x79800000, PT ;  /* 0x868000000000780c */ /* 0x000fe20003f04070 */
[----:B------:R-:W-:Y:S01]  /*09b0*/  IMAD.MOV.U32 R11, RZ, RZ, 0x3e5ae5f1 ;  /* 0x3e5ae5f1ff0b7424 */ /* 0x000fe200078e00ff */
[----:B------:R-:W-:Y:S01]  /*09c0*/  UMOV UR11, 0x3de5db65 ;  /* 0x3de5db65000b7882 */ /* 0x000fe20000000000 */
[----:B------:R-:W-:Y:S01]  /*09d0*/  DMUL R12, R12, -2 ;  /* 0xc00000000c0c7828 */ /* 0x000fe20000000000 */
[----:B------:R-:W-:Y:S01]  /*09e0*/  FSEL R15, R25, R9, P0 ;  /* 0x00000009190f7208 */ /* 0x000fe20000000000 */
[----:B------:R-:W-:Y:S01]  /*09f0*/  BSSY.RECONVERGENT B1, `(.L_x_201) ;  /* 0x000004d000017945 */ /* 0x000fe20003800200 */
        /* <DEDUP_REMOVED lines=14> */
[----:B------:R-:W-:Y:S01]  /*0ae0*/  MOV R8, 0xc1ef8528 ;  /* 0xc1ef852800087802 */ /* 0x000fe20000000f00 */
[----:B------:R-:W-:Y:S01]  /*0af0*/  IMAD.MOV.U32 R9, RZ, RZ, 0x3e21eea7 ;  /* 0x3e21eea7ff097424 */ /* 0x000fe200078e00ff */
[----:B------:R-:W-:Y:S01]  /*0b00*/  UMOV UR9, 0x3da8ff83 ;  /* 0x3da8ff8300097882 */ /* 0x000fe20000000000 */
[----:B------:R-:W-:-:S03]  /*0b10*/  ISETP.NE.U32.AND.EX P0, PT, RZ, RZ, PT, P0 ;  /* 0x000000ffff00720c */ /* 0x000fc60003f05100 */
[----:B------:R-:W-:-:S08]  /*0b20*/  DMUL R22, R18, R18 ;  /* 0x0000001212167228 */ /* 0x000fd00000000000 */
[C---:B------:R-:W-:Y:S01]  /*0b30*/  DFMA R8, R22.reuse, -UR8, R8 ;  /* 0x8000000816087c2b */ /* 0x040fe20008000008 */
[----:B------:R-:W-:Y:S01]  /*0b40*/  UMOV UR8, 0x8e06e6d9 ;  /* 0x8e06e6d900087882 */ /* 0x000fe20000000000 */
[----:B------:R-:W-:Y:S01]  /*0b50*/  UMOV UR9, 0x3e927e4f ;  /* 0x3e927e4f00097882 */ /* 0x000fe20000000000 */
[----:B------:R-:W-:Y:S01]  /*0b60*/  DFMA R10, R22, UR10, -R10 ;  /* 0x0000000a160a7c2b */ /* 0x000fe2000800080a */
[----:B------:R-:W-:Y:S01]  /*0b70*/  UMOV UR10, 0x69ace392 ;  /* 0x69ace392000a7882 */ /* 0x000fe20000000000 */
[----:B------:R-:W-:-:S03]  /*0b80*/  UMOV UR11, 0x3ec71de3 ;  /* 0x3ec71de3000b7882 */ /* 0x000fc60000000000 */
[C---:B------:R-:W-:Y:S01]  /*0b90*/  DFMA R8, R22.reuse, R8, -UR8 ;  /* 0x8000000816087e2b */ /* 0x040fe20008000008 */
[----:B------:R-:W-:Y:S01]  /*0ba0*/  UMOV UR8, 0x19ddbce9 ;  /* 0x19ddbce900087882 */ /* 0x000fe20000000000 */
[----:B------:R-:W-:Y:S01]  /*0bb0*/  UMOV UR9, 0x3efa01a0 ;  /* 0x3efa01a000097882 */ /* 0x000fe20000000000 */
[----:B------:R-:W-:Y:S01]  /*0bc0*/  DFMA R10, R22, R10, UR10 ;  /* 0x0000000a160a7e2b */ /* 0x000fe2000800000a */
[----:B------:R-:W-:Y:S01]  /*0bd0*/  UMOV UR10, 0x19db62a1 ;  /* 0x19db62a1000a7882 */ /* 0x000fe20000000000 */
[----:B------:R-:W-:-:S03]  /*0be0*/  UMOV UR11, 0x3f2a01a0 ;  /* 0x3f2a01a0000b7882 */ /* 0x000fc60000000000 */
[C---:B------:R-:W-:Y:S01]  /*0bf0*/  DFMA R8, R22.reuse, R8, UR8 ;  /* 0x0000000816087e2b */ /* 0x040fe20008000008 */
[----:B------:R-:W-:Y:S01]  /*0c00*/  UMOV UR8, 0x16c15d47 ;  /* 0x16c15d4700087882 */ /* 0x000fe20000000000 */
[----:B------:R-:W-:Y:S01]  /*0c10*/  UMOV UR9, 0x3f56c16c ;  /* 0x3f56c16c00097882 */ /* 0x000fe20000000000 */
[C---:B------:R-:W-:Y:S01]  /*0c20*/  DFMA R20, R22.reuse, R10, -UR10 ;  /* 0x8000000a16147e2b */ /* 0x040fe2000800000a */
[----:B------:R-:W-:Y:S01]  /*0c30*/  UMOV UR10, 0x11110818 ;  /* 0x11110818000a7882 */ /* 0x000fe20000000000 */
[----:B------:R-:W0:Y:S01]  /*0c40*/  MUFU.RSQ64H R11, R13 ;  /* 0x0000000d000b7308 */ /* 0x000e220000001c00 */
[----:B------:R-:W-:Y:S01]  /*0c50*/  UMOV UR11, 0x3f811111 ;  /* 0x3f811111000b7882 */ /* 0x000fe20000000000 */
[----:B------:R-:W-:Y:S01]  /*0c60*/  VIADD R10, R13, 0xfcb00000 ;  /* 0xfcb000000d0a7836 */ /* 0x000fe20000000000 */
[C---:B------:R-:W-:Y:S01]  /*0c70*/  DFMA R8, R22.reuse, R8, -UR8 ;  /* 0x8000000816087e2b */ /* 0x040fe20008000008 */
[----:B------:R-:W-:Y:S01]  /*0c80*/  UMOV UR8, 0x55555551 ;  /* 0x5555555100087882 */ /* 0x000fe20000000000 */
[----:B------:R-:W-:Y:S01]  /*0c90*/  UMOV UR9, 0x3fa55555 ;  /* 0x3fa5555500097882 */ /* 0x000fe20000000000 */
[----:B------:R-:W-:-:S05]  /*0ca0*/  DFMA R20, R22, R20, UR10 ;  /* 0x0000000a16147e2b */ /* 0x000fca0008000014 */
[C---:B------:R-:W-:Y:S01]  /*0cb0*/  DFMA R8, R22.reuse, R8, UR8 ;  /* 0x0000000816087e2b */ /* 0x040fe20008000008 */
[----:B------:R-:W-:Y:S01]  /*0cc0*/  UMOV UR8, 0x55555554 ;  /* 0x5555555400087882 */ /* 0x000fe20000000000 */
[----:B------:R-:W-:Y:S02]  /*0cd0*/  UMOV UR9, 0x3fc55555 ;  /* 0x3fc5555500097882 */ /* 0x000fe40000000000 */
[----:B------:R-:W-:-:S04]  /*0ce0*/  DFMA R20, R22, R20, -UR8 ;  /* 0x8000000816147e2b */ /* 0x000fc80008000014 */
[----:B------:R-:W-:Y:S02]  /*0cf0*/  DFMA R26, R22, R8, -0.5 ;  /* 0xbfe00000161a742b */ /* 0x000fe40000000008 */
[----:B0-----:R-:W-:Y:S02]  /*0d00*/  DMUL R8, R10, R10 ;  /* 0x0000000a0a087228 */ /* 0x001fe40000000000 */
[----:B------:R-:W-:-:S04]  /*0d10*/  DFMA R20, R22, R20, RZ ;  /* 0x000000141614722b */ /* 0x000fc800000000ff */
[----:B------:R-:W-:Y:S02]  /*0d20*/  DFMA R22, R22, R26, 1 ;  /* 0x3ff000001616742b */ /* 0x000fe4000000001a */
[----:B------:R-:W-:Y:S01]  /*0d30*/  DFMA R8, R12, -R8, 1 ;  /* 0x3ff000000c08742b */ /* 0x000fe20000000808 */
[----:B------:R-:W-:Y:S02]  /*0d40*/  IMAD.MOV.U32 R26, RZ, RZ, 0x0 ;  /* 0x00000000ff1a7424 */ /* 0x000fe400078e00ff */
[----:B------:R-:W-:-:S06]  /*0d50*/  IMAD.MOV.U32 R27, RZ, RZ, 0x3fd80000 ;  /* 0x3fd80000ff1b7424 */ /* 0x000fcc00078e00ff */
[----:B------:R-:W-:Y:S02]  /*0d60*/  DFMA R26, R8, R26, 0.5 ;  /* 0x3fe00000081a742b */ /* 0x000fe4000000001a */
[----:B------:R-:W-:-:S08]  /*0d70*/  DMUL R8, R10, R8 ;  /* 0x000000080a087228 */ /* 0x000fd00000000000 */
[----:B------:R-:W-:Y:S02]  /*0d80*/  DFMA R8, R26, R8, R10 ;  /* 0x000000081a08722b */ /* 0x000fe4000000000a */
[----:B------:R-:W-:-:S06]  /*0d90*/  DFMA R26, R18, R20, R18 ;  /* 0x00000014121a722b */ /* 0x000fcc0000000012 */
[----:B------:R-:W-:-:S04]  /*0da0*/  DMUL R18, R12, R8 ;  /* 0x000000080c127228 */ /* 0x000fc80000000000 */
[----:B------:R-:W-:Y:S02]  /*0db0*/  LOP3.LUT R25, R27, 0x80000000, RZ, 0x3c, !PT ;  /* 0x800000001b197812 */ /* 0x000fe400078e3cff */
[----:B------:R-:W-:Y:S02]  /*0dc0*/  FSEL R20, R22, R26, !P0 ;  /* 0x0000001a16147208 */ /* 0x000fe40004000000 */
[----:B------:R-:W-:Y:S02]  /*0dd0*/  FSEL R21, R23, R27, !P0 ;  /* 0x0000001b17157208 */ /* 0x000fe40004000000 */
[----:B------:R-:W-:Y:S01]  /*0de0*/  FSEL R26, R26, R22, !P0 ;  /* 0x000000161a1a7208 */ /* 0x000fe20004000000 */
[----:B------:R-:W-:Y:S01]  /*0df0*/  IMAD.MOV.U32 R22, RZ, RZ, R8 ;  /* 0x000000ffff167224 */ /* 0x000fe200078e0008 */
[----:B------:R-:W-:Y:S01]  /*0e00*/  FSEL R27, R25, R23, !P0 ;  /* 0x00000017191b7208 */ /* 0x000fe20004000000 */
[----:B------:R-:W-:Y:S01]  /*0e10*/  DFMA R24, R18, -R18, R12 ;  /* 0x800000121218722b */ /* 0x000fe2000000000c */
[----:B------:R-:W-:Y:S01]  /*0e20*/  ISETP.GE.U32.AND P0, PT, R10, 0x7ca00000, PT ;  /* 0x7ca000000a00780c */ /* 0x000fe20003f06070 */
[----:B------:R-:W-:Y:S01]  /*0e30*/  VIADD R23, R9, 0xfff00000 ;  /* 0xfff0000009177836 */ /* 0x000fe20000000000 */
[----:B------:R-:W-:-:S02]  /*0e40*/  @P1 LOP3.LUT R29, R21, 0x80000000, RZ, 0x3c, !PT ;  /* 0x80000000151d1812 */ /* 0x000fc400078e3cff */
[----:B------:R-:W-:-:S03]  /*0e50*/  @P1 LOP3.LUT R0, R27, 0x80000000, RZ, 0x3c, !PT ;  /* 0x800000001b001812 */ /* 0x000fc600078e3cff */
[----:B------:R-:W-:Y:S01]  /*0e60*/  @P1 IMAD.MOV.U32 R21, RZ, RZ, R29 ;  /* 0x000000ffff151224 */ /* 0x000fe200078e001d */
[----:B------:R-:W-:Y:S01]  /*0e70*/  DFMA R28, R24, R22, R18 ;  /* 0x00000016181c722b */ /* 0x000fe20000000012 */
[----:B------:R-:W-:-:S04]  /*0e80*/  @P1 MOV R27, R0 ;  /* 0x00000000001b1202 */ /* 0x000fc80000000f00 */
[----:B------:R-:W-:Y:S06]  /*0e90*/  @!P0 BRA `(.L_x_202) ;  /* 0x0000000000088947 */ /* 0x000fec0003800000 */
[----:B------:R-:W-:-:S07]  /*0ea0*/  MOV R0, 0xec0 ;  /* 0x00000ec000007802 */ /* 0x000fce0000000f00 */
[----:B------:R-:W-:Y:S05]  /*0eb0*/  CALL.REL.NOINC `($__internal_8_$__cuda_sm20_dsqrt_rn_f64_mediumpath_v1) ;  /* 0x0000000000787944 */ /* 0x000fea0003c00000 */
.L_x_202:
[----:B------:R-:W-:Y:S05]  /*0ec0*/  BSYNC.RECONVERGENT B1 ;  /* 0x0000000000017941 */ /* 0x000fea0003800200 */
.L_x_201:
[----:B------:R-:W-:Y:S01]  /*0ed0*/  DADD R26, RZ, R26 ;  /* 0x00000000ff1a7229 */ /* 0x000fe2000000001a */
[----:B------:R-:W0:Y:S01]  /*0ee0*/  FRND.F64.TRUNC R8, R14 ;  /* 0x0000000e00087313 */ /* 0x000e22000030d800 */
[----:B------:R-:W-:Y:S01]  /*0ef0*/  IMAD.MOV.U32 R13, RZ, RZ, 0x1 ;  /* 0x00000001ff0d7424 */ /* 0x000fe200078e00ff */
[----:B------:R-:W-:-:S04]  /*0f00*/  DMUL R10, RZ, R14 ;  /* 0x0000000eff0a7228 */ /* 0x000fc80000000000 */
[----:B------:R1:W-:Y:S01]  /*0f10*/  STG.E desc[UR6][R2.64+0x1c], R13 ;  /* 0x00001c0d02007986 */ /* 0x0003e2000c101906 */
[----:B------:R-:W-:-:S07]  /*0f20*/  DMUL R26, R26, R28 ;  /* 0x0000001c1a1a7228 */ /* 0x000fce0000000000 */
[----:B------:R1:W-:Y:S01]  /*0f30*/  STG.E.64 desc[UR6][R2.64+0x28], R26 ;  /* 0x0000281a02007986 */ /* 0x0003e2000c101b06 */
[----:B0-----:R-:W-:-:S06]  /*0f40*/  DSETP.NEU.AND P0, PT, R14, R8, PT ;  /* 0x000000080e00722a */ /* 0x001fcc0003f0d000 */
[----:B------:R-:W-:Y:S02]  /*0f50*/  FSEL R8, R10, R20, !P0 ;  /* 0x000000140a087208 */ /* 0x000fe40004000000 */
[----:B------:R-:W-:-:S06]  /*0f60*/  FSEL R9, R11, R21, !P0 ;  /* 0x000000150b097208 */ /* 0x000fcc0004000000 */
[----:B------:R-:W-:Y:S01]  /*0f70*/  DMUL R28, R28, R8 ;  /* 0x000000081c1c7228 */ /* 0x000fe20000000000 */
[----:B-1----:R-:W-:Y:S10]  /*0f80*/  BRA `(.L_x_203) ;  /* 0x0000000000087947 */ /* 0x002ff40003800000 */
.L_x_197:
[----:B------:R0:W5:Y:S04]  /*0f90*/  LDG.E.64 R28, desc[UR6][R2.64+0x28] ;  /* 0x00002806021c7981 */ /* 0x000168000c1e1b00 */
[----:B------:R0:W-:Y:S02]  /*0fa0*/  STG.E desc[UR6][R2.64+0x1c], RZ ;  /* 0x00001cff02007986 */ /* 0x0001e4000c101906 */
.L_x_203:
[----:B----4-:R-:W-:Y:S05]  /*0fb0*/  BSYNC.RECONVERGENT B0 ;  /* 0x0000000000007941 */ /* 0x010fea0003800200 */
.L_x_196:
[----:B------:R-:W1:Y:S01]  /*0fc0*/  LDC.64 R8, c[0x0][0x398] ;  /* 0x0000e600ff087b82 */ /* 0x000e620000000a00 */
[----:B0--3--:R-:W-:-:S05]  /*0fd0*/  IMAD.WIDE R2, R17, 0x8, R4 ;  /* 0x0000000811027825 */ /* 0x009fca00078e0204 */
[----:B-----5:R0:W-:Y:S04]  /*0fe0*/  STG.E.64 desc[UR6][R2.64], R28 ;  /* 0x0000001c02007986 */ /* 0x0201e8000c101b06 */
[----:B-1----:R-:W2:Y:S01]  /*0ff0*/  LDG.E.64 R8, desc[UR6][R8.64] ;  /* 0x0000000608087981 */ /* 0x002ea2000c1e1b00 */
[----:B------:R-:W1:Y:S01]  /*1000*/  LDC.64 R12, c[0x0][0x3a0] ;  /* 0x0000e800ff0c7b82 */ /* 0x000e620000000a00 */
[----:B--2---:R-:W-:-:S07]  /*1010*/  DADD R10, R8, R28 ;  /* 0x00000000080a7229 */ /* 0x004fce000000001c */
[----:B------:R0:W-:Y:S04]  /*1020*/  STG.E.64 desc[UR6][R2.64], R10 ;  /* 0x0000000a02007986 */ /* 0x0001e8000c101b06 */
[----:B-1----:R-:W2:Y:S01]  /*1030*/  LDG.E.64 R12, desc[UR6][R12.64] ;  /* 0x000000060c0c7981 */ /* 0x002ea2000c1e1b00 */
[----:B------:R-:W-:-:S05]  /*1040*/  VIADD R17, R17, UR4 ;  /* 0x0000000411117c36 */ /* 0x000fca0008000000 */
[----:B------:R-:W-:Y:S01]  /*1050*/  ISETP.GE.AND P0, PT, R17, UR12, PT ;  /* 0x0000000c11007c0c */ /* 0x000fe2000bf06270 */
[----:B--2---:R-:W-:-:S07]  /*1060*/  DMUL R14, R10, R12 ;  /* 0x0000000c0a0e7228 */ /* 0x004fce0000000000 */
[----:B------:R0:W-:Y:S05]  /*1070*/  STG.E.64 desc[UR6][R2.64], R14 ;  /* 0x0000000e02007986 */ /* 0x0001ea000c101b06 */
[----:B------:R-:W-:Y:S05]  /*1080*/  @!P0 BRA `(.L_x_204) ;  /* 0xfffffff000148947 */ /* 0x000fea000383ffff */
[----:B------:R-:W-:Y:S05]  /*1090*/  EXIT ;  /* 0x000000000000794d */ /* 0x000fea0003800000 */
        .weak           $__internal_8_$__cuda_sm20_dsqrt_rn_f64_mediumpath_v1
        .type           $__internal_8_$__cuda_sm20_dsqrt_rn_f64_mediumpath_v1,@function
        .size           $__internal_8_$__cuda_sm20_dsqrt_rn_f64_mediumpath_v1,(.L_x_230 - $__internal_8_$__cuda_sm20_dsqrt_rn_f64_mediumpath_v1)
$__internal_8_$__cuda_sm20_dsqrt_rn_f64_mediumpath_v1:
[----:B------:R-:W-:Y:S01]  /*10a0*/  ISETP.GE.U32.AND P0, PT, R10, -0x3400000, PT ;  /* 0xfcc000000a00780c */ /* 0x000fe20003f06070 */
[----:B------:R-:W-:Y:S01]  /*10b0*/  BSSY.RECONVERGENT B2, `(.L_x_205) ;  /* 0x0000026000027945 */ /* 0x000fe20003800200 */
[----:B------:R-:W-:Y:S02]  /*10c0*/  IMAD.MOV.U32 R22, RZ, RZ, R8 ;  /* 0x000000ffff167224 */ /* 0x000fe400078e0008 */
[----:B------:R-:W-:Y:S02]  /*10d0*/  IMAD.MOV.U32 R8, RZ, RZ, R12 ;  /* 0x000000ffff087224 */ /* 0x000fe400078e000c */
[----:B------:R-:W-:-:S07]  /*10e0*/  IMAD.MOV.U32 R9, RZ, RZ, R13 ;  /* 0x000000ffff097224 */ /* 0x000fce00078e000d */
        /* <DEDUP_REMOVED lines=9> */
.L_x_206:
        /* <DEDUP_REMOVED lines=9> */
[----:B------:R-:W-:Y:S01]  /*1210*/  IMAD.MOV.U32 R10, RZ, RZ, RZ ;  /* 0x000000ffff0a7224 */ /* 0x000fe200078e00ff */
[----:B------:R-:W-:Y:S01]  /*1220*/  MOV R18, 0x0 ;  /* 0x0000000000127802 */ /* 0x000fe20000000f00 */
[----:B------:R-:W-:-:S03]  /*1230*/  IMAD.MOV.U32 R19, RZ, RZ, 0x3fd80000 ;  /* 0x3fd80000ff137424 */ /* 0x000fc600078e00ff */
        /* <DEDUP_REMOVED lines=12> */
.L_x_208:
[----:B------:R-:W-:-:S11]  /*1300*/  DADD R10, R8, R8 ;  /* 0x00000000080a7229 */ /* 0x000fd60000000008 */
.L_x_207:
[----:B------:R-:W-:Y:S05]  /*1310*/  BSYNC.RECONVERGENT B2 ;  /* 0x0000000000027941 */ /* 0x000fea0003800200 */
.L_x_205:
[----:B------:R-:W-:Y:S02]  /*1320*/  IMAD.MOV.U32 R8, RZ, RZ, R0 ;  /* 0x000000ffff087224 */ /* 0x000fe400078e0000 */
[----:B------:R-:W-:Y:S02]  /*1330*/  IMAD.MOV.U32 R9, RZ, RZ, 0x0 ;  /* 0x00000000ff097424 */ /* 0x000fe400078e00ff */
[----:B------:R-:W-:Y:S02]  /*1340*/  IMAD.MOV.U32 R28, RZ, RZ, R10 ;  /* 0x000000ffff1c7224 */ /* 0x000fe400078e000a */
[----:B------:R-:W-:Y:S01]  /*1350*/  IMAD.MOV.U32 R29, RZ, RZ, R11 ;  /* 0x000000ffff1d7224 */ /* 0x000fe200078e000b */
[----:B------:R-:W-:Y:S06]  /*1360*/  RET.REL.NODEC R8 `(_Z14randoms_normalP17curandStateXORWOWPdiS1_S1_) ;  /* 0xffffffec08247950 */ /* 0x000fec0003c3ffff */
.L_x_209:
        /* <DEDUP_REMOVED lines=9> */
.L_x_230:


//--------------------- .text._Z15randoms_uniformP17curandStateXORWOWPdiS1_S1_ --------------------------
	.section	.text._Z15randoms_uniformP17curandStateXORWOWPdiS1_S1_,"ax",@progbits
	.align	128
        .global         _Z15randoms_uniformP17curandStateXORWOWPdiS1_S1_
        .type           _Z15randoms_uniformP17curandStateXORWOWPdiS1_S1_,@function
        .size           _Z15randoms_uniformP17curandStateXORWOWPdiS1_S1_,(.L_x_237 - _Z15randoms_uniformP17curandStateXORWOWPdiS1_S1_)
        .other          _Z15randoms_uniformP17curandStateXORWOWPdiS1_S1_,@"STO_CUDA_ENTRY STV_DEFAULT"
_Z15randoms_uniformP17curandStateXORWOWPdiS1_S1_:
.text._Z15randoms_uniformP17curandStateXORWOWPdiS1_S1_:
        /* <DEDUP_REMOVED lines=11> */
[----:B------:R-:W3:Y:S08]  /*00b0*/  LDC.64 R4, c[0x0][0x398] ;  /* 0x0000e600ff047b82 */ /* 0x000ef00000000a00 */
[----:B------:R-:W4:Y:S01]  /*00c0*/  LDC.64 R6, c[0x0][0x380] ;  /* 0x0000e000ff067b82 */ /* 0x000f220000000a00 */
[----:B-1----:R-:W-:-:S07]  /*00d0*/  UIMAD UR4, UR4, UR5, URZ ;  /* 0x00000005040472a4 */ /* 0x002fce000f8e02ff */
[----:B--2---:R-:W1:Y:S05]  /*00e0*/  LDC.64 R8, c[0x0][0x388] ;  /* 0x0000e200ff087b82 */ /* 0x004e6a0000000a00 */
.L_x_210:
[----:B----4-:R-:W-:-:S05]  /*00f0*/  IMAD.WIDE R14, R17, 0x30, R6 ;  /* 0x00000030110e7825 */ /* 0x010fca00078e0206 */
[----:B------:R-:W2:Y:S04]  /*0100*/  LDG.E.64 R18, desc[UR6][R14.64] ;  /* 0x000000060e127981 */ /* 0x000ea8000c1e1b00 */
[----:B------:R-:W4:Y:S04]  /*0110*/  LDG.E.64 R10, desc[UR6][R14.64+0x10] ;  /* 0x000010060e0a7981 */ /* 0x000f28000c1e1b00 */
[----:B------:R-:W5:Y:S01]  /*0120*/  LDG.E.64 R22, desc[UR6][R14.64+0x8] ;  /* 0x000008060e167981 */ /* 0x000f62000c1e1b00 */
[----:B--2---:R-:W-:-:S04]  /*0130*/  SHF.R.U32.HI R0, RZ, 0x2, R19 ;  /* 0x00000002ff007819 */ /* 0x004fc80000011613 */
[----:B------:R-:W-:Y:S01]  /*0140*/  LOP3.LUT R0, R0, R19, RZ, 0x3c, !PT ;  /* 0x0000001300007212 */ /* 0x000fe200078e3cff */
[----:B----4-:R-:W-:Y:S01]  /*0150*/  IMAD.SHL.U32 R13, R11, 0x10, RZ ;  /* 0x000000100b0d7824 */ /* 0x010fe200078e00ff */
[----:B------:R2:W-:Y:S01]  /*0160*/  STG.E.64 desc[UR6][R14.64+0x8], R10 ;  /* 0x0000080a0e007986 */ /* 0x0005e2000c101b06 */
[----:B-----5:R-:W-:Y:S02]  /*0170*/  SHF.R.U32.HI R19, RZ, 0x2, R22 ;  /* 0x00000002ff137819 */ /* 0x020fe40000011616 */
[----:B------:R-:W-:Y:S02]  /*0180*/  IMAD.SHL.U32 R12, R0, 0x2, RZ ;  /* 0x00000002000c7824 */ /* 0x000fe400078e00ff */
[----:B------:R-:W-:Y:S01]  /*0190*/  LOP3.LUT R19, R19, R22, RZ, 0x3c, !PT ;  /* 0x0000001613137212 */ /* 0x000fe200078e3cff */
[----:B------:R-:W-:Y:S02]  /*01a0*/  VIADD R22, R18, 0xb0f8a ;  /* 0x000b0f8a12167836 */ /* 0x000fe40000000000 */
[----:B------:R-:W-:-:S02]  /*01b0*/  LOP3.LUT R12, R0, R12, R13, 0x96, !PT ;  /* 0x0000000c000c7212 */ /* 0x000fc400078e960d */
[----:B------:R-:W-:Y:S02]  /*01c0*/  IMAD.SHL.U32 R13, R19, 0x2, RZ ;  /* 0x00000002130d7824 */ /* 0x000fe400078e00ff */
[----:B------:R-:W-:Y:S01]  /*01d0*/  LOP3.LUT R12, R12, R11, RZ, 0x3c, !PT ;  /* 0x0000000b0c0c7212 */ /* 0x000fe200078e3cff */
[----:B------:R4:W-:Y:S03]  /*01e0*/  STG.E.64 desc[UR6][R14.64], R22 ;  /* 0x000000160e007986 */ /* 0x0009e6000c101b06 */
[----:B------:R-:W-:Y:S01]  /*01f0*/  IADD3 R29, PT, PT, R18, 0x587c5, R12 ;  /* 0x000587c5121d7810 */ /* 0x000fe20007ffe00c */
[----:B------:R-:W-:Y:S02]  /*0200*/  IMAD.SHL.U32 R0, R12, 0x10, RZ ;  /* 0x000000100c007824 */ /* 0x000fe400078e00ff */
[----:B------:R-:W-:-:S03]  /*0210*/  IMAD.MOV.U32 R18, RZ, RZ, 0x0 ;  /* 0x00000000ff127424 */ /* 0x000fc600078e00ff */
[----:B------:R-:W-:Y:S01]  /*0220*/  LOP3.LUT R13, R19, R13, R0, 0x96, !PT ;  /* 0x0000000d130d7212 */ /* 0x000fe200078e9600 */
[----:B------:R-:W-:-:S03]  /*0230*/  HFMA2 R19, -RZ, RZ, 1.15625, 0 ;  /* 0x3ca00000ff137431 */ /* 0x000fc600000001ff */
[----:B------:R-:W-:-:S04]  /*0240*/  LOP3.LUT R13, R13, R12, RZ, 0x3c, !PT ;  /* 0x0000000c0d0d7212 */ /* 0x000fc800078e3cff */
[----:B------:R-:W-:Y:S01]  /*0250*/  IADD3 R20, PT, PT, R13, R22, RZ ;  /* 0x000000160d147210 */ /* 0x000fe20007ffe0ff */
[----:B------:R4:W-:Y:S04]  /*0260*/  STG.E.64 desc[UR6][R14.64+0x10], R12 ;  /* 0x0000100c0e007986 */ /* 0x0009e8000c101b06 */
[----:B------:R-:W-:-:S03]  /*0270*/  IMAD.WIDE.U32 R20, R20, 0x200000, RZ ;  /* 0x0020000014147825 */ /* 0x000fc600078e00ff */
[----:B------:R-:W-:Y:S01]  /*0280*/  LOP3.LUT R28, R20, R29, RZ, 0x3c, !PT ;  /* 0x0000001d141c7212 */ /* 0x000fe200078e3cff */
[----:B------:R-:W-:-:S04]  /*0290*/  IMAD.MOV.U32 R29, RZ, RZ, R21 ;  /* 0x000000ffff1d7224 */ /* 0x000fc800078e0015 */
[----:B------:R-:W5:Y:S02]  /*02a0*/  I2F.F64.U64 R20, R28 ;  /* 0x0000001c00147312 */ /* 0x000f640000301800 */
[----:B-----5:R-:W-:Y:S01]  /*02b0*/  DFMA R20, R20, R18, 5.5511151231257827021e-17 ;  /* 0x3c9000001414742b */ /* 0x020fe20000000012 */
[----:B-1----:R-:W-:-:S06]  /*02c0*/  IMAD.WIDE R18, R17, 0x8, R8 ;  /* 0x0000000811127825 */ /* 0x002fcc00078e0208 */
[----:B------:R4:W-:Y:S04]  /*02d0*/  STG.E.64 desc[UR6][R18.64], R20 ;  /* 0x0000001412007986 */ /* 0x0009e8000c101b06 */
[----:B0-----:R-:W5:Y:S04]  /*02e0*/  LDG.E.64 R24, desc[UR6][R2.64] ;  /* 0x0000000602187981 */ /* 0x001f68000c1e1b00 */
[----:B---3--:R-:W5:Y:S01]  /*02f0*/  LDG.E.64 R26, desc[UR6][R4.64] ;  /* 0x00000006041a7981 */ /* 0x008f62000c1e1b00 */
[----:B------:R-:W-:Y:S01]  /*0300*/  UMOV UR10, 0x9abcaf48 ;  /* 0x9abcaf48000a7882 */ /* 0x000fe20000000000 */
[----:B------:R-:W-:Y:S01]  /*0310*/  UMOV UR11, 0x3e7ad7f2 ;  /* 0x3e7ad7f2000b7882 */ /* 0x000fe20000000000 */
[----:B-----5:R-:W-:-:S08]  /*0320*/  DADD R24, R24, -R26 ;  /* 0x0000000018187229 */ /* 0x020fd0000000081a */
[----:B------:R-:W-:-:S08]  /*0330*/  DADD R24, R24, UR10 ;  /* 0x0000000a18187e29 */ /* 0x000fd00008000000 */
[----:B------:R-:W-:-:S07]  /*0340*/  DMUL R24, R20, R24 ;  /* 0x0000001814187228 */ /* 0x000fce0000000000 */
[----:B------:R4:W-:Y:S04]  /*0350*/  STG.E.64 desc[UR6][R18.64], R24 ;  /* 0x0000001812007986 */ /* 0x0009e8000c101b06 */
[----:B--2---:R-:W2:Y:S01]  /*0360*/  LDG.E.64 R10, desc[UR6][R4.64] ;  /* 0x00000006040a7981 */ /* 0x004ea2000c1e1b00 */
[----:B------:R-:W-:-:S05]  /*0370*/  VIADD R17, R17, UR4 ;  /* 0x0000000411117c36 */ /* 0x000fca0008000000 */
[----:B------:R-:W-:Y:S01]  /*0380*/  ISETP.GE.AND P0, PT, R17, UR8, PT ;  /* 0x0000000811007c0c */ /* 0x000fe2000bf06270 */
[----:B--2---:R-:W-:-:S07]  /*0390*/  DADD R10, R24, R10 ;  /* 0x00000000180a7229 */ /* 0x004fce000000000a */
[----:B------:R4:W-:Y:S05]  /*03a0*/  STG.E.64 desc[UR6][R18.64], R10 ;  /* 0x0000000a12007986 */ /* 0x0009ea000c101b06 */
[----:B------:R-:W-:Y:S05]  /*03b0*/  @!P0 BRA `(.L_x_210) ;  /* 0xfffffffc004c8947 */ /* 0x000fea000383ffff */
[----:B------:R-:W-:Y:S05]  /*03c0*/  EXIT ;  /* 0x000000000000794d */ /* 0x000fea0003800000 */
.L_x_211:
        /* <DEDUP_REMOVED lines=11> */
.L_x_237:


//--------------------- .text._Z4initjP17curandStateXORWOWi --------------------------
	.section	.text._Z4initjP17curandStateXORWOWi,"ax",@progbits
	.align	128
        .global         _Z4initjP17curandStateXORWOWi
        .type           _Z4initjP17curandStateXORWOWi,@function
        .size           _Z4initjP17curandStateXORWOWi,(.L_x_238 - _Z4initjP17curandStateXORWOWi)
        .other          _Z4initjP17curandStateXORWOWi,@"STO_CUDA_ENTRY STV_DEFAULT"
_Z4initjP17curandStateXORWOWi:
.text._Z4initjP17curandStateXORWOWi:
        /* <DEDUP_REMOVED lines=11> */
.L_x_220:
[----:B------:R-:W0:Y:S01]  /*00b0*/  LDC R4, c[0x0][0x380] ;  /* 0x0000e000ff047b82 */ /* 0x000e220000000800 */
[----:B------:R-:W-:Y:S01]  /*00c0*/  IMAD.MOV.U32 R9, RZ, RZ, -0x75bd8fc ;  /* 0xf8a42704ff097424 */ /* 0x000fe200078e00ff */
[----:B------:R-:W-:Y:S01]  /*00d0*/  ISETP.NE.AND P0, PT, R0, RZ, PT ;  /* 0x000000ff0000720c */ /* 0x000fe20003f05270 */
[----:B------:R-:W-:Y:S05]  /*00e0*/  BSSY.RECONVERGENT B0, `(.L_x_212) ;  /* 0x00000e2000007945 */ /* 0x000fea0003800200 */
[----:B------:R-:W2:Y:S01]  /*00f0*/  LDC.64 R2, c[0x0][0x388] ;  /* 0x0000e200ff027b82 */ /* 0x000ea20000000a00 */
[----:B0-----:R-:W-:-:S05]  /*0100*/  LOP3.LUT R4, R4, 0xaad26b49, RZ, 0x3c, !PT ;  /* 0xaad26b4904047812 */ /* 0x001fca00078e3cff */
[----:B------:R-:W-:Y:S02]  /*0110*/  IMAD R5, R4, 0x4182bed5, RZ ;  /* 0x4182bed504057824 */ /* 0x000fe400078e02ff */
[----:B------:R-:W-:Y:S02]  /*0120*/  IMAD.MOV.U32 R4, RZ, RZ, -0x23270784 ;  /* 0xdcd8f87cff047424 */ /* 0x000fe400078e00ff */
[C---:B------:R-:W-:Y:S01]  /*0130*/  VIADD R6, R5.reuse, 0xd9f6dc18 ;  /* 0xd9f6dc1805067836 */ /* 0x040fe20000000000 */
[C---:B------:R-:W-:Y:S01]  /*0140*/  LOP3.LUT R8, R5.reuse, 0x159a55e5, RZ, 0x3c, !PT ;  /* 0x159a55e505087812 */ /* 0x040fe200078e3cff */
[----:B------:R-:W-:Y:S02]  /*0150*/  VIADD R7, R5, 0x75bcd15 ;  /* 0x075bcd1505077836 */ /* 0x000fe40000000000 */
[----:B--2---:R-:W-:-:S04]  /*0160*/  IMAD.WIDE R2, R0, 0x30, R2 ;  /* 0x0000003000027825 */ /* 0x004fc800078e0202 */
[----:B------:R-:W-:Y:S01]  /*0170*/  VIADD R5, R5, 0x583f19 ;  /* 0x00583f1905057836 */ /* 0x000fe20000000000 */
[----:B-1----:R0:W-:Y:S04]  /*0180*/  STG.E.64 desc[UR6][R2.64], R6 ;  /* 0x0000000602007986 */ /* 0x0021e8000c101b06 */
[----:B------:R0:W-:Y:S04]  /*0190*/  STG.E.64 desc[UR6][R2.64+0x8], R8 ;  /* 0x0000080802007986 */ /* 0x0001e8000c101b06 */
[----:B------:R0:W-:Y:S01]  /*01a0*/  STG.E.64 desc[UR6][R2.64+0x10], R4 ;  /* 0x0000100402007986 */ /* 0x0001e2000c101b06 */
[----:B------:R-:W-:Y:S05]  /*01b0*/  @!P0 BRA `(.L_x_213) ;  /* 0x0000000c00508947 */ /* 0x000fea0003800000 */
[--C-:B------:R-:W-:Y:S01]  /*01c0*/  SHF.R.S32.HI R10, RZ, 0x1f, R0.reuse ;  /* 0x0000001fff0a7819 */ /* 0x100fe20000011400 */
[----:B------:R-:W-:Y:S02]  /*01d0*/  IMAD.MOV.U32 R11, RZ, RZ, RZ ;  /* 0x000000ffff0b7224 */ /* 0x000fe400078e00ff */
[----:B------:R-:W-:-:S07]  /*01e0*/  IMAD.MOV.U32 R13, RZ, RZ, R0 ;  /* 0x000000ffff0d7224 */ /* 0x000fce00078e0000 */
.L_x_219:
        /* <DEDUP_REMOVED lines=8> */
.L_x_218:
[----:B0-----:R-:W-:Y:S02]  /*0270*/  CS2R R14, SRZ ;  /* 0x00000000000e7805 */ /* 0x001fe4000001ff00 */
[----:B------:R-:W-:Y:S02]  /*0280*/  CS2R R2, SRZ ;  /* 0x0000000000027805 */ /* 0x000fe4000001ff00 */
[----:B------:R-:W-:-:S07]  /*0290*/  CS2R R4, SRZ ;  /* 0x0000000000047805 */ /* 0x000fce000001ff00 */
.L_x_217:
[----:B------:R-:W0:Y:S02]  /*02a0*/  LDC.64 R8, c[0x0][0x388] ;  /* 0x0000e200ff087b82 */ /* 0x000e240000000a00 */
[----:B0-----:R-:W-:-:S04]  /*02b0*/  IMAD.WIDE R8, R0, 0x30, R8 ;  /* 0x0000003000087825 */ /* 0x001fc800078e0208 */
[----:B------:R-:W-:-:S05]  /*02c0*/  IMAD.WIDE.U32 R8, R15, 0x4, R8 ;  /* 0x000000040f087825 */ /* 0x000fca00078e0008 */
[----:B------:R0:W5:Y:S01]  /*02d0*/  LDG.E R16, desc[UR6][R8.64+0x4] ;  /* 0x0000040608107981 */ /* 0x000162000c1e1900 */
[----:B------:R-:W-:-:S07]  /*02e0*/  IMAD.MOV.U32 R17, RZ, RZ, RZ ;  /* 0x000000ffff117224 */ /* 0x000fce00078e00ff */
.L_x_216:
        /* <DEDUP_REMOVED lines=182> */
[----:B------:R0:W-:Y:S04]  /*0e50*/  STG.E.64 desc[UR6][R8.64+0x8], R4 ;  /* 0x0000080408007986 */ /* 0x0001e8000c101b06 */
[----:B------:R0:W-:Y:S04]  /*0e60*/  STG.E.64 desc[UR6][R8.64+0x10], R2 ;  /* 0x0000100208007986 */ /* 0x0001e8000c101b06 */
[----:B------:R0:W-:Y:S01]  /*0e70*/  STG.E desc[UR6][R8.64+0x4], R14 ;  /* 0x0000040e08007986 */ /* 0x0001e2000c101906 */
[----:B------:R-:W-:Y:S05]  /*0e80*/  @!P0 BRA `(.L_x_218) ;  /* 0xfffffff000f88947 */ /* 0x000fea000383ffff */
.L_x_215:
[----:B------:R-:W-:Y:S05]  /*0e90*/  BSYNC.RECONVERGENT B1 ;  /* 0x0000000000017941 */ /* 0x000fea0003800200 */
.L_x_214:
[----:B------:R-:W-:Y:S01]  /*0ea0*/  ISETP.GT.U32.AND P0, PT, R13, 0x3, PT ;  /* 0x000000030d00780c */ /* 0x000fe20003f04070 */
[----:B------:R-:W-:Y:S01]  /*0eb0*/  VIADD R11, R11, 0x1 ;  /* 0x000000010b0b7836 */ /* 0x000fe20000000000 */
[--C-:B------:R-:W-:Y:S02]  /*0ec0*/  SHF.R.U64 R13, R13, 0x2, R10.reuse ;  /* 0x000000020d0d7819 */ /* 0x100fe4000000120a */
[----:B------:R-:W-:Y:S02]  /*0ed0*/  ISETP.GT.U32.AND.EX P0, PT, R10, RZ, PT, P0 ;  /* 0x000000ff0a00720c */ /* 0x000fe40003f04100 */
[----:B------:R-:W-:-:S11]  /*0ee0*/  SHF.R.U32.HI R10, RZ, 0x2, R10 ;  /* 0x00000002ff0a7819 */ /* 0x000fd6000001160a */
[----:B------:R-:W-:Y:S05]  /*0ef0*/  @P0 BRA `(.L_x_219) ;  /* 0xfffffff000bc0947 */ /* 0x000fea000383ffff */
.L_x_213:
[----:B------:R-:W-:Y:S05]  /*0f00*/  BSYNC.RECONVERGENT B0 ;  /* 0x0000000000007941 */ /* 0x000fea0003800200 */
.L_x_212:
[----:B0-----:R-:W0:Y:S01]  /*0f10*/  LDC.64 R2, c[0x0][0x388] ;  /* 0x0000e200ff027b82 */ /* 0x001e220000000a00 */
[----:B------:R-:W1:Y:S01]  /*0f20*/  LDCU UR5, c[0x0][0x390] ;  /* 0x00007200ff0577ac */ /* 0x000e620008000800 */
[----:B0-----:R-:W-:-:S04]  /*0f30*/  IMAD.WIDE R2, R0, 0x30, R2 ;  /* 0x0000003000027825 */ /* 0x001fc800078e0202 */
[----:B------:R-:W-:Y:S01]  /*0f40*/  VIADD R0, R0, UR4 ;  /* 0x0000000400007c36 */ /* 0x000fe20008000000 */
[----:B------:R0:W-:Y:S04]  /*0f50*/  STG.E.64 desc[UR6][R2.64+0x18], RZ ;  /* 0x000018ff02007986 */ /* 0x0001e8000c101b06 */
[----:B------:R0:W-:Y:S01]  /*0f60*/  STG.E desc[UR6][R2.64+0x20], RZ ;  /* 0x000020ff02007986 */ /* 0x0001e2000c101906 */
[----:B-1----:R-:W-:-:S03]  /*0f70*/  ISETP.GE.AND P0, PT, R0, UR5, PT ;  /* 0x0000000500007c0c */ /* 0x002fc6000bf06270 */
[----:B------:R0:W-:Y:S10]  /*0f80*/  STG.E.64 desc[UR6][R2.64+0x28], RZ ;  /* 0x000028ff02007986 */ /* 0x0001f4000c101b06 */
[----:B0-----:R-:W-:Y:S05]  /*0f90*/  @!P0 BRA `(.L_x_220) ;  /* 0xfffffff000448947 */ /* 0x001fea000383ffff */
[----:B------:R-:W-:Y:S05]  /*0fa0*/  EXIT ;  /* 0x000000000000794d */ /* 0x000fea0003800000 */
.L_x_221:
        /* <DEDUP_REMOVED lines=13> */
.L_x_238:


//--------------------- .nv.global.init           --------------------------
	.section	.nv.global.init,"aw",@progbits
	.align	4
.nv.global.init:
	.type		mrg32k3aM1SubSeq,@object
	.size		mrg32k3aM1SubSeq,(mrg32k3aM2SubSeq - mrg32k3aM1SubSeq)
mrg32k3aM1SubSeq:
        /*0000*/ 	.byte	0x0b, 0xcc, 0xee, 0x04, 0x73, 0x29, 0x8b, 0x6f, 0xf6, 0x53, 0x03, 0xf6, 0x23, 0xf6, 0xea, 0xda
        /* <DEDUP_REMOVED lines=125> */
	.type		mrg32k3aM2SubSeq,@object
	.size		mrg32k3aM2SubSeq,(mrg32k3aM1 - mrg32k3aM2SubSeq)
mrg32k3aM2SubSeq:
        /* <DEDUP_REMOVED lines=126> */
	.type		mrg32k3aM1,@object
	.size		mrg32k3aM1,(mrg32k3aM1Seq - mrg32k3aM1)
mrg32k3aM1:
        /* <DEDUP_REMOVED lines=144> */
	.type		mrg32k3aM1Seq,@object
	.size		mrg32k3aM1Seq,(mrg32k3aM2 - mrg32k3aM1Seq)
mrg32k3aM1Seq:
        /* <DEDUP_REMOVED lines=144> */
	.type		mrg32k3aM2,@object
	.size		mrg32k3aM2,(mrg32k3aM2Seq - mrg32k3aM2)
mrg32k3aM2:
        /* <DEDUP_REMOVED lines=144> */
	.type		mrg32k3aM2Seq,@object
	.size		mrg32k3aM2Seq,(precalc_xorwow_matrix - mrg32k3aM2Seq)
mrg32k3aM2Seq:
        /* <DEDUP_REMOVED lines=144> */
	.type		precalc_xorwow_matrix,@object
	.size		precalc_xorwow_matrix,(precalc_xorwow_offset_matrix - precalc_xorwow_matrix)
precalc_xorwow_matrix:
        /* <DEDUP_REMOVED lines=6400> */
	.type		precalc_xorwow_offset_matrix,@object
	.size		precalc_xorwow_offset_matrix,(.L_1 - precalc_xorwow_offset_matrix)
precalc_xorwow_offset_matrix:
        /* <DEDUP_REMOVED lines=6400> */
.L_1:


//--------------------- .nv.shared.reserved.0     --------------------------
	.section	.nv.shared.reserved.0,"aw",@nobits
	.weak		__nv_reservedSMEM_offset_0_alias
	.size		__nv_reservedSMEM_offset_0_alias, 0, 64
	.other		__nv_reservedSMEM_offset_0_alias,@"STO_CUDA_RESERVED_SHARED STV_DEFAULT"
__nv_reservedSMEM_offset_0_alias:
	.zero		0
	.zero		64


//--------------------- .nv.constant0._Z4rlbaP17curandStateXORWOWPiPdS2_S2_S2_S2_S2_S2_S2_S2_S1_ --------------------------
	.section	.nv.constant0._Z4rlbaP17curandStateXORWOWPiPdS2_S2_S2_S2_S2_S2_S2_S2_S1_,"a",@progbits
	.sectionflags	@""
	.align	4
.nv.constant0._Z4rlbaP17curandStateXORWOWPiPdS2_S2_S2_S2_S2_S2_S2_S2_S1_:
	.zero		992


//--------------------- .nv.constant0._Z7rtnorm3jP17curandStateXORWOWiPdS1_S1_S1_S1_ --------------------------
	.section	.nv.constant0._Z7rtnorm3jP17curandStateXORWOWiPdS1_S1_S1_S1_,"a",@progbits
	.sectionflags	@""
	.align	4
.nv.constant0._Z7rtnorm3jP17curandStateXORWOWiPdS1_S1_S1_S1_:
	.zero		960


//--------------------- .nv.constant0._Z7rtnorm1jP17curandStateXORWOWiPdS1_S1_S1_S1_ --------------------------
	.section	.nv.constant0._Z7rtnorm1jP17curandStateXORWOWiPdS1_S1_S1_S1_,"a",@progbits
	.sectionflags	@""
	.align	4
.nv.constant0._Z7rtnorm1jP17curandStateXORWOWiPdS1_S1_S1_S1_:
	.zero		960


//--------------------- .nv.constant0._Z7rtnorm2jP17curandStateXORWOWiPdS1_S1_S1_S1_ --------------------------
	.section	.nv.constant0._Z7rtnorm2jP17curandStateXORWOWiPdS1_S1_S1_S1_,"a",@progbits
	.sectionflags	@""
	.align	4
.nv.constant0._Z7rtnorm2jP17curandStateXORWOWiPdS1_S1_S1_S1_:
	.zero		960


//--------------------- .nv.constant0._Z7rtnorm0jP17curandStateXORWOWiPdS1_S1_S1_S1_ --------------------------
	.section	.nv.constant0._Z7rtnorm0jP17curandStateXORWOWiPdS1_S1_S1_S1_,"a",@progbits
	.sectionflags	@""
	.align	4
.nv.constant0._Z7rtnorm0jP17curandStateXORWOWiPdS1_S1_S1_S1_:
	.zero		960


//--------------------- .nv.constant0._Z14randoms_normalP17curandStateXORWOWPdiS1_S1_ --------------------------
	.section	.nv.constant0._Z14randoms_normalP17curandStateXORWOWPdiS1_S1_,"a",@progbits
	.sectionflags	@""
	.align	4
.nv.constant0._Z14randoms_normalP17curandStateXORWOWPdiS1_S1_:
	.zero		936


//--------------------- .nv.constant0._Z15randoms_uniformP17curandStateXORWOWPdiS1_S1_ --------------------------
	.section	.nv.constant0._Z15randoms_uniformP17curandStateXORWOWPdiS1_S1_,"a",@progbits
	.sectionflags	@""
	.align	4
.nv.constant0._Z15randoms_uniformP17curandStateXORWOWPdiS1_S1_:
	.zero		936


//--------------------- .nv.constant0._Z4initjP17curandStateXORWOWi --------------------------
	.section	.nv.constant0._Z4initjP17curandStateXORWOWi,"a",@progbits
	.sectionflags	@""
	.align	4
.nv.constant0._Z4initjP17curandStateXORWOWi:
	.zero		916


//--------------------- SYMBOLS --------------------------

	.type		.nv.reservedSmem.offset0,@object
	.size		.nv.reservedSmem.offset0,0x4
